//
// Generated by NVIDIA NVVM Compiler
//
// Compiler Build ID: CL-36424714
// Cuda compilation tools, release 13.0, V13.0.88
// Based on NVVM 20.0.0
//

.version 9.0
.target sm_100
.address_size 64

	// .globl	cuda_mine
.const .align 8 .b8 mid[200];
.const .align 8 .u64 target;
.const .align 8 .u64 threads;
.global .align 8 .u64 solution_count;
.global .align 8 .b8 solutions[2048];

.visible .entry cuda_mine()
{
	.reg .pred 	%p<3>;
	.reg .b32 	%r<2575>;
	.reg .b64 	%rd<3278>;

	ld.const.u64 	%rd693, [mid];
	ld.const.u64 	%rd694, [mid+8];
	ld.const.u64 	%rd695, [mid+16];
	ld.const.u64 	%rd696, [mid+24];
	ld.const.u64 	%rd697, [mid+32];
	ld.const.u64 	%rd698, [mid+40];
	ld.const.u64 	%rd699, [mid+48];
	ld.const.u64 	%rd700, [mid+56];
	ld.const.u64 	%rd701, [mid+64];
	ld.const.u64 	%rd702, [mid+72];
	ld.const.u64 	%rd703, [mid+80];
	ld.const.u64 	%rd704, [mid+88];
	ld.const.u64 	%rd705, [mid+96];
	ld.const.u64 	%rd706, [mid+104];
	ld.const.u64 	%rd707, [mid+112];
	ld.const.u64 	%rd708, [mid+120];
	ld.const.u64 	%rd709, [mid+128];
	ld.const.u64 	%rd710, [mid+136];
	ld.const.u64 	%rd711, [mid+144];
	ld.const.u64 	%rd712, [mid+152];
	ld.const.u64 	%rd713, [mid+160];
	ld.const.u64 	%rd714, [mid+168];
	ld.const.u64 	%rd715, [mid+176];
	ld.const.u64 	%rd716, [mid+184];
	ld.const.u64 	%rd717, [mid+192];
	ld.const.u64 	%rd718, [threads];
	mov.u32 	%r1, %ntid.x;
	mov.u32 	%r2, %ctaid.x;
	mov.u32 	%r3, %tid.x;
	mad.lo.s32 	%r4, %r1, %r2, %r3;
	cvt.u64.u32 	%rd1, %r4;
	add.s64 	%rd719, %rd718, %rd1;
	shl.b64 	%rd720, %rd719, 44;
	shr.u64 	%rd721, %rd719, 20;
	xor.b64  	%rd722, %rd721, %rd695;
	xor.b64  	%rd723, %rd722, %rd720;
	shl.b64 	%rd724, %rd719, 14;
	shr.u64 	%rd725, %rd719, 50;
	xor.b64  	%rd726, %rd725, %rd697;
	xor.b64  	%rd727, %rd726, %rd724;
	shl.b64 	%rd728, %rd719, 20;
	shr.u64 	%rd729, %rd719, 44;
	xor.b64  	%rd730, %rd729, %rd699;
	xor.b64  	%rd731, %rd730, %rd728;
	shl.b64 	%rd732, %rd719, 62;
	shr.u64 	%rd733, %rd719, 2;
	xor.b64  	%rd734, %rd733, %rd702;
	xor.b64  	%rd735, %rd734, %rd732;
	shl.b64 	%rd736, %rd719, 7;
	shr.u64 	%rd737, %rd719, 57;
	xor.b64  	%rd738, %rd737, %rd704;
	xor.b64  	%rd739, %rd738, %rd736;
	shl.b64 	%rd740, %rd719, 8;
	shr.u64 	%rd741, %rd719, 56;
	xor.b64  	%rd742, %rd741, %rd706;
	xor.b64  	%rd743, %rd742, %rd740;
	shl.b64 	%rd744, %rd719, 27;
	shr.u64 	%rd745, %rd719, 37;
	xor.b64  	%rd746, %rd745, %rd708;
	xor.b64  	%rd747, %rd746, %rd744;
	shl.b64 	%rd748, %rd719, 16;
	shr.u64 	%rd749, %rd719, 48;
	xor.b64  	%rd750, %rd749, %rd711;
	xor.b64  	%rd751, %rd750, %rd748;
	shl.b64 	%rd752, %rd719, 63;
	shr.u64 	%rd753, %rd719, 1;
	xor.b64  	%rd754, %rd753, %rd713;
	xor.b64  	%rd755, %rd754, %rd752;
	shl.b64 	%rd756, %rd719, 55;
	shr.u64 	%rd757, %rd719, 9;
	xor.b64  	%rd758, %rd757, %rd714;
	xor.b64  	%rd759, %rd758, %rd756;
	shl.b64 	%rd760, %rd719, 39;
	shr.u64 	%rd761, %rd719, 25;
	xor.b64  	%rd762, %rd761, %rd715;
	xor.b64  	%rd763, %rd762, %rd760;
	not.b64 	%rd764, %rd694;
	and.b64  	%rd765, %rd723, %rd764;
	not.b64 	%rd766, %rd723;
	and.b64  	%rd767, %rd696, %rd766;
	xor.b64  	%rd10, %rd767, %rd694;
	not.b64 	%rd768, %rd696;
	and.b64  	%rd769, %rd727, %rd768;
	xor.b64  	%rd16, %rd769, %rd723;
	not.b64 	%rd770, %rd727;
	and.b64  	%rd771, %rd693, %rd770;
	xor.b64  	%rd22, %rd771, %rd696;
	not.b64 	%rd772, %rd693;
	and.b64  	%rd773, %rd694, %rd772;
	xor.b64  	%rd28, %rd727, %rd773;
	not.b64 	%rd774, %rd731;
	and.b64  	%rd775, %rd700, %rd774;
	xor.b64  	%rd5, %rd775, %rd698;
	not.b64 	%rd776, %rd700;
	and.b64  	%rd777, %rd701, %rd776;
	xor.b64  	%rd11, %rd731, %rd777;
	not.b64 	%rd778, %rd701;
	and.b64  	%rd779, %rd735, %rd778;
	xor.b64  	%rd17, %rd779, %rd700;
	not.b64 	%rd780, %rd735;
	and.b64  	%rd781, %rd698, %rd780;
	xor.b64  	%rd23, %rd781, %rd701;
	not.b64 	%rd782, %rd698;
	and.b64  	%rd783, %rd731, %rd782;
	xor.b64  	%rd29, %rd783, %rd735;
	not.b64 	%rd784, %rd739;
	and.b64  	%rd785, %rd705, %rd784;
	xor.b64  	%rd6, %rd785, %rd703;
	not.b64 	%rd786, %rd705;
	and.b64  	%rd787, %rd743, %rd786;
	xor.b64  	%rd12, %rd787, %rd739;
	not.b64 	%rd788, %rd743;
	and.b64  	%rd789, %rd707, %rd788;
	xor.b64  	%rd18, %rd789, %rd705;
	not.b64 	%rd790, %rd707;
	and.b64  	%rd791, %rd703, %rd790;
	xor.b64  	%rd24, %rd743, %rd791;
	not.b64 	%rd792, %rd703;
	and.b64  	%rd793, %rd739, %rd792;
	xor.b64  	%rd30, %rd793, %rd707;
	not.b64 	%rd794, %rd709;
	and.b64  	%rd795, %rd710, %rd794;
	xor.b64  	%rd7, %rd747, %rd795;
	not.b64 	%rd796, %rd710;
	and.b64  	%rd797, %rd751, %rd796;
	xor.b64  	%rd13, %rd797, %rd709;
	not.b64 	%rd798, %rd751;
	and.b64  	%rd799, %rd712, %rd798;
	xor.b64  	%rd19, %rd799, %rd710;
	not.b64 	%rd800, %rd712;
	and.b64  	%rd801, %rd747, %rd800;
	xor.b64  	%rd25, %rd801, %rd751;
	not.b64 	%rd802, %rd747;
	and.b64  	%rd803, %rd709, %rd802;
	xor.b64  	%rd31, %rd803, %rd712;
	not.b64 	%rd804, %rd759;
	and.b64  	%rd805, %rd763, %rd804;
	xor.b64  	%rd8, %rd805, %rd755;
	not.b64 	%rd806, %rd763;
	and.b64  	%rd807, %rd716, %rd806;
	xor.b64  	%rd14, %rd807, %rd759;
	not.b64 	%rd808, %rd716;
	and.b64  	%rd809, %rd717, %rd808;
	xor.b64  	%rd20, %rd763, %rd809;
	not.b64 	%rd810, %rd717;
	and.b64  	%rd811, %rd755, %rd810;
	xor.b64  	%rd26, %rd811, %rd716;
	not.b64 	%rd812, %rd755;
	and.b64  	%rd813, %rd759, %rd812;
	xor.b64  	%rd32, %rd813, %rd717;
	xor.b64  	%rd814, %rd693, %rd765;
	xor.b64  	%rd4, %rd814, 1;
	// begin inline asm
	{  xor.b64 %rd3, %rd4, %rd5;  xor.b64 %rd3, %rd3, %rd6;  xor.b64 %rd3, %rd3, %rd7;  xor.b64 %rd3, %rd3, %rd8;}
	// end inline asm
	// begin inline asm
	{  xor.b64 %rd9, %rd10, %rd11;  xor.b64 %rd9, %rd9, %rd12;  xor.b64 %rd9, %rd9, %rd13;  xor.b64 %rd9, %rd9, %rd14;}
	// end inline asm
	// begin inline asm
	{  xor.b64 %rd15, %rd16, %rd17;  xor.b64 %rd15, %rd15, %rd18;  xor.b64 %rd15, %rd15, %rd19;  xor.b64 %rd15, %rd15, %rd20;}
	// end inline asm
	// begin inline asm
	{  xor.b64 %rd21, %rd22, %rd23;  xor.b64 %rd21, %rd21, %rd24;  xor.b64 %rd21, %rd21, %rd25;  xor.b64 %rd21, %rd21, %rd26;}
	// end inline asm
	// begin inline asm
	{  xor.b64 %rd27, %rd28, %rd29;  xor.b64 %rd27, %rd27, %rd30;  xor.b64 %rd27, %rd27, %rd31;  xor.b64 %rd27, %rd27, %rd32;}
	// end inline asm
	mov.b64 	{%r5, %r6}, %rd9;
	shf.l.wrap.b32 	%r7, %r5, %r6, 1;
	shf.l.wrap.b32 	%r8, %r6, %r5, 1;
	mov.b64 	%rd815, {%r8, %r7};
	xor.b64  	%rd816, %rd27, %rd815;
	xor.b64  	%rd817, %rd816, %rd4;
	xor.b64  	%rd818, %rd816, %rd5;
	xor.b64  	%rd819, %rd816, %rd6;
	xor.b64  	%rd820, %rd7, %rd815;
	xor.b64  	%rd821, %rd820, %rd27;
	xor.b64  	%rd822, %rd816, %rd8;
	mov.b64 	{%r9, %r10}, %rd15;
	shf.l.wrap.b32 	%r11, %r9, %r10, 1;
	shf.l.wrap.b32 	%r12, %r10, %r9, 1;
	mov.b64 	%rd823, {%r12, %r11};
	xor.b64  	%rd824, %rd823, %rd3;
	xor.b64  	%rd825, %rd824, %rd10;
	xor.b64  	%rd826, %rd824, %rd11;
	xor.b64  	%rd827, %rd824, %rd12;
	xor.b64  	%rd828, %rd824, %rd13;
	xor.b64  	%rd829, %rd824, %rd14;
	mov.b64 	{%r13, %r14}, %rd21;
	shf.l.wrap.b32 	%r15, %r13, %r14, 1;
	shf.l.wrap.b32 	%r16, %r14, %r13, 1;
	mov.b64 	%rd830, {%r16, %r15};
	xor.b64  	%rd831, %rd830, %rd9;
	xor.b64  	%rd832, %rd831, %rd16;
	xor.b64  	%rd833, %rd831, %rd17;
	xor.b64  	%rd834, %rd831, %rd18;
	xor.b64  	%rd835, %rd831, %rd19;
	xor.b64  	%rd836, %rd20, %rd9;
	xor.b64  	%rd837, %rd836, %rd830;
	mov.b64 	{%r17, %r18}, %rd27;
	shf.l.wrap.b32 	%r19, %r17, %r18, 1;
	shf.l.wrap.b32 	%r20, %r18, %r17, 1;
	mov.b64 	%rd838, {%r20, %r19};
	xor.b64  	%rd839, %rd22, %rd15;
	xor.b64  	%rd840, %rd839, %rd838;
	xor.b64  	%rd841, %rd23, %rd15;
	xor.b64  	%rd842, %rd841, %rd838;
	xor.b64  	%rd843, %rd24, %rd15;
	xor.b64  	%rd844, %rd843, %rd838;
	xor.b64  	%rd845, %rd25, %rd15;
	xor.b64  	%rd846, %rd845, %rd838;
	xor.b64  	%rd847, %rd26, %rd15;
	xor.b64  	%rd848, %rd847, %rd838;
	mov.b64 	{%r21, %r22}, %rd3;
	shf.l.wrap.b32 	%r23, %r21, %r22, 1;
	shf.l.wrap.b32 	%r24, %r22, %r21, 1;
	mov.b64 	%rd849, {%r24, %r23};
	xor.b64  	%rd850, %rd21, %rd849;
	xor.b64  	%rd851, %rd850, %rd28;
	xor.b64  	%rd852, %rd850, %rd29;
	xor.b64  	%rd853, %rd850, %rd30;
	xor.b64  	%rd854, %rd850, %rd31;
	xor.b64  	%rd855, %rd850, %rd32;
	mov.b64 	{%r25, %r26}, %rd826;
	shf.l.wrap.b32 	%r27, %r26, %r25, 12;
	shf.l.wrap.b32 	%r28, %r25, %r26, 12;
	mov.b64 	%rd856, {%r28, %r27};
	mov.b64 	{%r29, %r30}, %rd852;
	shf.l.wrap.b32 	%r31, %r29, %r30, 20;
	shf.l.wrap.b32 	%r32, %r30, %r29, 20;
	mov.b64 	%rd857, {%r32, %r31};
	mov.b64 	{%r33, %r34}, %rd837;
	shf.l.wrap.b32 	%r35, %r34, %r33, 29;
	shf.l.wrap.b32 	%r36, %r33, %r34, 29;
	mov.b64 	%rd858, {%r36, %r35};
	mov.b64 	{%r37, %r38}, %rd853;
	shf.l.wrap.b32 	%r39, %r38, %r37, 7;
	shf.l.wrap.b32 	%r40, %r37, %r38, 7;
	mov.b64 	%rd859, {%r40, %r39};
	mov.b64 	{%r41, %r42}, %rd822;
	shf.l.wrap.b32 	%r43, %r41, %r42, 18;
	shf.l.wrap.b32 	%r44, %r42, %r41, 18;
	mov.b64 	%rd860, {%r44, %r43};
	mov.b64 	{%r45, %r46}, %rd832;
	shf.l.wrap.b32 	%r47, %r46, %r45, 30;
	shf.l.wrap.b32 	%r48, %r45, %r46, 30;
	mov.b64 	%rd861, {%r48, %r47};
	mov.b64 	{%r49, %r50}, %rd834;
	shf.l.wrap.b32 	%r51, %r50, %r49, 11;
	shf.l.wrap.b32 	%r52, %r49, %r50, 11;
	mov.b64 	%rd862, {%r52, %r51};
	mov.b64 	{%r53, %r54}, %rd844;
	shf.l.wrap.b32 	%r55, %r53, %r54, 25;
	shf.l.wrap.b32 	%r56, %r54, %r53, 25;
	mov.b64 	%rd863, {%r56, %r55};
	mov.b64 	{%r57, %r58}, %rd854;
	shf.l.wrap.b32 	%r59, %r57, %r58, 8;
	shf.l.wrap.b32 	%r60, %r58, %r57, 8;
	mov.b64 	%rd864, {%r60, %r59};
	mov.b64 	{%r61, %r62}, %rd848;
	shf.l.wrap.b32 	%r63, %r62, %r61, 24;
	shf.l.wrap.b32 	%r64, %r61, %r62, 24;
	mov.b64 	%rd865, {%r64, %r63};
	mov.b64 	{%r65, %r66}, %rd821;
	shf.l.wrap.b32 	%r67, %r66, %r65, 9;
	shf.l.wrap.b32 	%r68, %r65, %r66, 9;
	mov.b64 	%rd866, {%r68, %r67};
	mov.b64 	{%r69, %r70}, %rd851;
	shf.l.wrap.b32 	%r71, %r69, %r70, 27;
	shf.l.wrap.b32 	%r72, %r70, %r69, 27;
	mov.b64 	%rd867, {%r72, %r71};
	mov.b64 	{%r73, %r74}, %rd855;
	shf.l.wrap.b32 	%r75, %r73, %r74, 14;
	shf.l.wrap.b32 	%r76, %r74, %r73, 14;
	mov.b64 	%rd868, {%r76, %r75};
	mov.b64 	{%r77, %r78}, %rd829;
	shf.l.wrap.b32 	%r79, %r77, %r78, 2;
	shf.l.wrap.b32 	%r80, %r78, %r77, 2;
	mov.b64 	%rd869, {%r80, %r79};
	mov.b64 	{%r81, %r82}, %rd842;
	shf.l.wrap.b32 	%r83, %r82, %r81, 23;
	shf.l.wrap.b32 	%r84, %r81, %r82, 23;
	mov.b64 	%rd870, {%r84, %r83};
	mov.b64 	{%r85, %r86}, %rd828;
	shf.l.wrap.b32 	%r87, %r86, %r85, 13;
	shf.l.wrap.b32 	%r88, %r85, %r86, 13;
	mov.b64 	%rd871, {%r88, %r87};
	mov.b64 	{%r89, %r90}, %rd818;
	shf.l.wrap.b32 	%r91, %r90, %r89, 4;
	shf.l.wrap.b32 	%r92, %r89, %r90, 4;
	mov.b64 	%rd872, {%r92, %r91};
	mov.b64 	{%r93, %r94}, %rd840;
	shf.l.wrap.b32 	%r95, %r93, %r94, 28;
	shf.l.wrap.b32 	%r96, %r94, %r93, 28;
	mov.b64 	%rd873, {%r96, %r95};
	mov.b64 	{%r97, %r98}, %rd846;
	shf.l.wrap.b32 	%r99, %r97, %r98, 21;
	shf.l.wrap.b32 	%r100, %r98, %r97, 21;
	mov.b64 	%rd874, {%r100, %r99};
	mov.b64 	{%r101, %r102}, %rd835;
	shf.l.wrap.b32 	%r103, %r101, %r102, 15;
	shf.l.wrap.b32 	%r104, %r102, %r101, 15;
	mov.b64 	%rd875, {%r104, %r103};
	mov.b64 	{%r105, %r106}, %rd827;
	shf.l.wrap.b32 	%r107, %r105, %r106, 10;
	shf.l.wrap.b32 	%r108, %r106, %r105, 10;
	mov.b64 	%rd876, {%r108, %r107};
	mov.b64 	{%r109, %r110}, %rd833;
	shf.l.wrap.b32 	%r111, %r109, %r110, 6;
	shf.l.wrap.b32 	%r112, %r110, %r109, 6;
	mov.b64 	%rd877, {%r112, %r111};
	mov.b64 	{%r113, %r114}, %rd819;
	shf.l.wrap.b32 	%r115, %r113, %r114, 3;
	shf.l.wrap.b32 	%r116, %r114, %r113, 3;
	mov.b64 	%rd878, {%r116, %r115};
	mov.b64 	{%r117, %r118}, %rd825;
	shf.l.wrap.b32 	%r119, %r117, %r118, 1;
	shf.l.wrap.b32 	%r120, %r118, %r117, 1;
	mov.b64 	%rd879, {%r120, %r119};
	not.b64 	%rd880, %rd856;
	and.b64  	%rd881, %rd862, %rd880;
	not.b64 	%rd882, %rd862;
	and.b64  	%rd883, %rd874, %rd882;
	xor.b64  	%rd40, %rd883, %rd856;
	not.b64 	%rd884, %rd874;
	and.b64  	%rd885, %rd868, %rd884;
	xor.b64  	%rd46, %rd885, %rd862;
	not.b64 	%rd886, %rd868;
	and.b64  	%rd887, %rd817, %rd886;
	xor.b64  	%rd52, %rd874, %rd887;
	not.b64 	%rd888, %rd817;
	and.b64  	%rd889, %rd856, %rd888;
	xor.b64  	%rd58, %rd868, %rd889;
	not.b64 	%rd890, %rd857;
	and.b64  	%rd891, %rd878, %rd890;
	xor.b64  	%rd35, %rd873, %rd891;
	not.b64 	%rd892, %rd878;
	and.b64  	%rd893, %rd871, %rd892;
	xor.b64  	%rd41, %rd893, %rd857;
	not.b64 	%rd894, %rd871;
	and.b64  	%rd895, %rd858, %rd894;
	xor.b64  	%rd47, %rd895, %rd878;
	not.b64 	%rd896, %rd858;
	and.b64  	%rd897, %rd873, %rd896;
	xor.b64  	%rd53, %rd897, %rd871;
	not.b64 	%rd898, %rd873;
	and.b64  	%rd899, %rd857, %rd898;
	xor.b64  	%rd59, %rd899, %rd858;
	not.b64 	%rd900, %rd877;
	and.b64  	%rd901, %rd863, %rd900;
	xor.b64  	%rd36, %rd901, %rd879;
	not.b64 	%rd902, %rd863;
	and.b64  	%rd903, %rd864, %rd902;
	xor.b64  	%rd42, %rd903, %rd877;
	not.b64 	%rd904, %rd864;
	and.b64  	%rd905, %rd860, %rd904;
	xor.b64  	%rd48, %rd863, %rd905;
	not.b64 	%rd906, %rd860;
	and.b64  	%rd907, %rd879, %rd906;
	xor.b64  	%rd54, %rd907, %rd864;
	not.b64 	%rd908, %rd879;
	and.b64  	%rd909, %rd877, %rd908;
	xor.b64  	%rd60, %rd909, %rd860;
	not.b64 	%rd910, %rd872;
	and.b64  	%rd911, %rd876, %rd910;
	xor.b64  	%rd37, %rd911, %rd867;
	not.b64 	%rd912, %rd876;
	and.b64  	%rd913, %rd875, %rd912;
	xor.b64  	%rd43, %rd913, %rd872;
	not.b64 	%rd914, %rd875;
	and.b64  	%rd915, %rd865, %rd914;
	xor.b64  	%rd49, %rd915, %rd876;
	not.b64 	%rd916, %rd865;
	and.b64  	%rd917, %rd867, %rd916;
	xor.b64  	%rd55, %rd917, %rd875;
	not.b64 	%rd918, %rd867;
	and.b64  	%rd919, %rd872, %rd918;
	xor.b64  	%rd61, %rd865, %rd919;
	not.b64 	%rd920, %rd870;
	and.b64  	%rd921, %rd859, %rd920;
	xor.b64  	%rd38, %rd921, %rd861;
	not.b64 	%rd922, %rd859;
	and.b64  	%rd923, %rd866, %rd922;
	xor.b64  	%rd44, %rd870, %rd923;
	not.b64 	%rd924, %rd866;
	and.b64  	%rd925, %rd869, %rd924;
	xor.b64  	%rd50, %rd925, %rd859;
	not.b64 	%rd926, %rd869;
	and.b64  	%rd927, %rd861, %rd926;
	xor.b64  	%rd56, %rd927, %rd866;
	not.b64 	%rd928, %rd861;
	and.b64  	%rd929, %rd870, %rd928;
	xor.b64  	%rd62, %rd929, %rd869;
	xor.b64  	%rd930, %rd817, %rd881;
	xor.b64  	%rd34, %rd930, 32898;
	// begin inline asm
	{  xor.b64 %rd33, %rd34, %rd35;  xor.b64 %rd33, %rd33, %rd36;  xor.b64 %rd33, %rd33, %rd37;  xor.b64 %rd33, %rd33, %rd38;}
	// end inline asm
	// begin inline asm
	{  xor.b64 %rd39, %rd40, %rd41;  xor.b64 %rd39, %rd39, %rd42;  xor.b64 %rd39, %rd39, %rd43;  xor.b64 %rd39, %rd39, %rd44;}
	// end inline asm
	// begin inline asm
	{  xor.b64 %rd45, %rd46, %rd47;  xor.b64 %rd45, %rd45, %rd48;  xor.b64 %rd45, %rd45, %rd49;  xor.b64 %rd45, %rd45, %rd50;}
	// end inline asm
	// begin inline asm
	{  xor.b64 %rd51, %rd52, %rd53;  xor.b64 %rd51, %rd51, %rd54;  xor.b64 %rd51, %rd51, %rd55;  xor.b64 %rd51, %rd51, %rd56;}
	// end inline asm
	// begin inline asm
	{  xor.b64 %rd57, %rd58, %rd59;  xor.b64 %rd57, %rd57, %rd60;  xor.b64 %rd57, %rd57, %rd61;  xor.b64 %rd57, %rd57, %rd62;}
	// end inline asm
	mov.b64 	{%r121, %r122}, %rd39;
	shf.l.wrap.b32 	%r123, %r121, %r122, 1;
	shf.l.wrap.b32 	%r124, %r122, %r121, 1;
	mov.b64 	%rd931, {%r124, %r123};
	xor.b64  	%rd932, %rd57, %rd931;
	xor.b64  	%rd933, %rd932, %rd34;
	xor.b64  	%rd934, %rd932, %rd35;
	xor.b64  	%rd935, %rd932, %rd36;
	xor.b64  	%rd936, %rd932, %rd37;
	xor.b64  	%rd937, %rd932, %rd38;
	mov.b64 	{%r125, %r126}, %rd45;
	shf.l.wrap.b32 	%r127, %r125, %r126, 1;
	shf.l.wrap.b32 	%r128, %r126, %r125, 1;
	mov.b64 	%rd938, {%r128, %r127};
	xor.b64  	%rd939, %rd938, %rd33;
	xor.b64  	%rd940, %rd939, %rd40;
	xor.b64  	%rd941, %rd939, %rd41;
	xor.b64  	%rd942, %rd939, %rd42;
	xor.b64  	%rd943, %rd939, %rd43;
	xor.b64  	%rd944, %rd939, %rd44;
	mov.b64 	{%r129, %r130}, %rd51;
	shf.l.wrap.b32 	%r131, %r129, %r130, 1;
	shf.l.wrap.b32 	%r132, %r130, %r129, 1;
	mov.b64 	%rd945, {%r132, %r131};
	xor.b64  	%rd946, %rd945, %rd39;
	xor.b64  	%rd947, %rd946, %rd46;
	xor.b64  	%rd948, %rd946, %rd47;
	xor.b64  	%rd949, %rd946, %rd48;
	xor.b64  	%rd950, %rd946, %rd49;
	xor.b64  	%rd951, %rd946, %rd50;
	mov.b64 	{%r133, %r134}, %rd57;
	shf.l.wrap.b32 	%r135, %r133, %r134, 1;
	shf.l.wrap.b32 	%r136, %r134, %r133, 1;
	mov.b64 	%rd952, {%r136, %r135};
	xor.b64  	%rd953, %rd952, %rd45;
	xor.b64  	%rd954, %rd953, %rd52;
	xor.b64  	%rd955, %rd953, %rd53;
	xor.b64  	%rd956, %rd953, %rd54;
	xor.b64  	%rd957, %rd953, %rd55;
	xor.b64  	%rd958, %rd953, %rd56;
	mov.b64 	{%r137, %r138}, %rd33;
	shf.l.wrap.b32 	%r139, %r137, %r138, 1;
	shf.l.wrap.b32 	%r140, %r138, %r137, 1;
	mov.b64 	%rd959, {%r140, %r139};
	xor.b64  	%rd960, %rd51, %rd959;
	xor.b64  	%rd961, %rd960, %rd58;
	xor.b64  	%rd962, %rd960, %rd59;
	xor.b64  	%rd963, %rd960, %rd60;
	xor.b64  	%rd964, %rd960, %rd61;
	xor.b64  	%rd965, %rd960, %rd62;
	mov.b64 	{%r141, %r142}, %rd941;
	shf.l.wrap.b32 	%r143, %r142, %r141, 12;
	shf.l.wrap.b32 	%r144, %r141, %r142, 12;
	mov.b64 	%rd966, {%r144, %r143};
	mov.b64 	{%r145, %r146}, %rd962;
	shf.l.wrap.b32 	%r147, %r145, %r146, 20;
	shf.l.wrap.b32 	%r148, %r146, %r145, 20;
	mov.b64 	%rd967, {%r148, %r147};
	mov.b64 	{%r149, %r150}, %rd951;
	shf.l.wrap.b32 	%r151, %r150, %r149, 29;
	shf.l.wrap.b32 	%r152, %r149, %r150, 29;
	mov.b64 	%rd968, {%r152, %r151};
	mov.b64 	{%r153, %r154}, %rd963;
	shf.l.wrap.b32 	%r155, %r154, %r153, 7;
	shf.l.wrap.b32 	%r156, %r153, %r154, 7;
	mov.b64 	%rd969, {%r156, %r155};
	mov.b64 	{%r157, %r158}, %rd937;
	shf.l.wrap.b32 	%r159, %r157, %r158, 18;
	shf.l.wrap.b32 	%r160, %r158, %r157, 18;
	mov.b64 	%rd970, {%r160, %r159};
	mov.b64 	{%r161, %r162}, %rd947;
	shf.l.wrap.b32 	%r163, %r162, %r161, 30;
	shf.l.wrap.b32 	%r164, %r161, %r162, 30;
	mov.b64 	%rd971, {%r164, %r163};
	mov.b64 	{%r165, %r166}, %rd949;
	shf.l.wrap.b32 	%r167, %r166, %r165, 11;
	shf.l.wrap.b32 	%r168, %r165, %r166, 11;
	mov.b64 	%rd972, {%r168, %r167};
	mov.b64 	{%r169, %r170}, %rd956;
	shf.l.wrap.b32 	%r171, %r169, %r170, 25;
	shf.l.wrap.b32 	%r172, %r170, %r169, 25;
	mov.b64 	%rd973, {%r172, %r171};
	mov.b64 	{%r173, %r174}, %rd964;
	shf.l.wrap.b32 	%r175, %r173, %r174, 8;
	shf.l.wrap.b32 	%r176, %r174, %r173, 8;
	mov.b64 	%rd974, {%r176, %r175};
	mov.b64 	{%r177, %r178}, %rd958;
	shf.l.wrap.b32 	%r179, %r178, %r177, 24;
	shf.l.wrap.b32 	%r180, %r177, %r178, 24;
	mov.b64 	%rd975, {%r180, %r179};
	mov.b64 	{%r181, %r182}, %rd936;
	shf.l.wrap.b32 	%r183, %r182, %r181, 9;
	shf.l.wrap.b32 	%r184, %r181, %r182, 9;
	mov.b64 	%rd976, {%r184, %r183};
	mov.b64 	{%r185, %r186}, %rd961;
	shf.l.wrap.b32 	%r187, %r185, %r186, 27;
	shf.l.wrap.b32 	%r188, %r186, %r185, 27;
	mov.b64 	%rd977, {%r188, %r187};
	mov.b64 	{%r189, %r190}, %rd965;
	shf.l.wrap.b32 	%r191, %r189, %r190, 14;
	shf.l.wrap.b32 	%r192, %r190, %r189, 14;
	mov.b64 	%rd978, {%r192, %r191};
	mov.b64 	{%r193, %r194}, %rd944;
	shf.l.wrap.b32 	%r195, %r193, %r194, 2;
	shf.l.wrap.b32 	%r196, %r194, %r193, 2;
	mov.b64 	%rd979, {%r196, %r195};
	mov.b64 	{%r197, %r198}, %rd955;
	shf.l.wrap.b32 	%r199, %r198, %r197, 23;
	shf.l.wrap.b32 	%r200, %r197, %r198, 23;
	mov.b64 	%rd980, {%r200, %r199};
	mov.b64 	{%r201, %r202}, %rd943;
	shf.l.wrap.b32 	%r203, %r202, %r201, 13;
	shf.l.wrap.b32 	%r204, %r201, %r202, 13;
	mov.b64 	%rd981, {%r204, %r203};
	mov.b64 	{%r205, %r206}, %rd934;
	shf.l.wrap.b32 	%r207, %r206, %r205, 4;
	shf.l.wrap.b32 	%r208, %r205, %r206, 4;
	mov.b64 	%rd982, {%r208, %r207};
	mov.b64 	{%r209, %r210}, %rd954;
	shf.l.wrap.b32 	%r211, %r209, %r210, 28;
	shf.l.wrap.b32 	%r212, %r210, %r209, 28;
	mov.b64 	%rd983, {%r212, %r211};
	mov.b64 	{%r213, %r214}, %rd957;
	shf.l.wrap.b32 	%r215, %r213, %r214, 21;
	shf.l.wrap.b32 	%r216, %r214, %r213, 21;
	mov.b64 	%rd984, {%r216, %r215};
	mov.b64 	{%r217, %r218}, %rd950;
	shf.l.wrap.b32 	%r219, %r217, %r218, 15;
	shf.l.wrap.b32 	%r220, %r218, %r217, 15;
	mov.b64 	%rd985, {%r220, %r219};
	mov.b64 	{%r221, %r222}, %rd942;
	shf.l.wrap.b32 	%r223, %r221, %r222, 10;
	shf.l.wrap.b32 	%r224, %r222, %r221, 10;
	mov.b64 	%rd986, {%r224, %r223};
	mov.b64 	{%r225, %r226}, %rd948;
	shf.l.wrap.b32 	%r227, %r225, %r226, 6;
	shf.l.wrap.b32 	%r228, %r226, %r225, 6;
	mov.b64 	%rd987, {%r228, %r227};
	mov.b64 	{%r229, %r230}, %rd935;
	shf.l.wrap.b32 	%r231, %r229, %r230, 3;
	shf.l.wrap.b32 	%r232, %r230, %r229, 3;
	mov.b64 	%rd988, {%r232, %r231};
	mov.b64 	{%r233, %r234}, %rd940;
	shf.l.wrap.b32 	%r235, %r233, %r234, 1;
	shf.l.wrap.b32 	%r236, %r234, %r233, 1;
	mov.b64 	%rd989, {%r236, %r235};
	not.b64 	%rd990, %rd966;
	and.b64  	%rd991, %rd972, %rd990;
	not.b64 	%rd992, %rd972;
	and.b64  	%rd993, %rd984, %rd992;
	xor.b64  	%rd70, %rd993, %rd966;
	not.b64 	%rd994, %rd984;
	and.b64  	%rd995, %rd978, %rd994;
	xor.b64  	%rd76, %rd995, %rd972;
	not.b64 	%rd996, %rd978;
	and.b64  	%rd997, %rd933, %rd996;
	xor.b64  	%rd82, %rd997, %rd984;
	not.b64 	%rd998, %rd933;
	and.b64  	%rd999, %rd966, %rd998;
	xor.b64  	%rd88, %rd978, %rd999;
	not.b64 	%rd1000, %rd967;
	and.b64  	%rd1001, %rd988, %rd1000;
	xor.b64  	%rd65, %rd1001, %rd983;
	not.b64 	%rd1002, %rd988;
	and.b64  	%rd1003, %rd981, %rd1002;
	xor.b64  	%rd71, %rd1003, %rd967;
	not.b64 	%rd1004, %rd981;
	and.b64  	%rd1005, %rd968, %rd1004;
	xor.b64  	%rd77, %rd988, %rd1005;
	not.b64 	%rd1006, %rd968;
	and.b64  	%rd1007, %rd983, %rd1006;
	xor.b64  	%rd83, %rd1007, %rd981;
	not.b64 	%rd1008, %rd983;
	and.b64  	%rd1009, %rd967, %rd1008;
	xor.b64  	%rd89, %rd1009, %rd968;
	not.b64 	%rd1010, %rd987;
	and.b64  	%rd1011, %rd973, %rd1010;
	xor.b64  	%rd66, %rd989, %rd1011;
	not.b64 	%rd1012, %rd973;
	and.b64  	%rd1013, %rd974, %rd1012;
	xor.b64  	%rd72, %rd1013, %rd987;
	not.b64 	%rd1014, %rd974;
	and.b64  	%rd1015, %rd970, %rd1014;
	xor.b64  	%rd78, %rd1015, %rd973;
	not.b64 	%rd1016, %rd970;
	and.b64  	%rd1017, %rd989, %rd1016;
	xor.b64  	%rd84, %rd1017, %rd974;
	not.b64 	%rd1018, %rd989;
	and.b64  	%rd1019, %rd987, %rd1018;
	xor.b64  	%rd90, %rd1019, %rd970;
	not.b64 	%rd1020, %rd982;
	and.b64  	%rd1021, %rd986, %rd1020;
	xor.b64  	%rd67, %rd1021, %rd977;
	not.b64 	%rd1022, %rd986;
	and.b64  	%rd1023, %rd985, %rd1022;
	xor.b64  	%rd73, %rd1023, %rd982;
	not.b64 	%rd1024, %rd985;
	and.b64  	%rd1025, %rd975, %rd1024;
	xor.b64  	%rd79, %rd1025, %rd986;
	not.b64 	%rd1026, %rd975;
	and.b64  	%rd1027, %rd977, %rd1026;
	xor.b64  	%rd85, %rd985, %rd1027;
	not.b64 	%rd1028, %rd977;
	and.b64  	%rd1029, %rd982, %rd1028;
	xor.b64  	%rd91, %rd1029, %rd975;
	not.b64 	%rd1030, %rd980;
	and.b64  	%rd1031, %rd969, %rd1030;
	xor.b64  	%rd68, %rd1031, %rd971;
	not.b64 	%rd1032, %rd969;
	and.b64  	%rd1033, %rd976, %rd1032;
	xor.b64  	%rd74, %rd980, %rd1033;
	not.b64 	%rd1034, %rd976;
	and.b64  	%rd1035, %rd979, %rd1034;
	xor.b64  	%rd80, %rd1035, %rd969;
	not.b64 	%rd1036, %rd979;
	and.b64  	%rd1037, %rd971, %rd1036;
	xor.b64  	%rd86, %rd1037, %rd976;
	not.b64 	%rd1038, %rd971;
	and.b64  	%rd1039, %rd980, %rd1038;
	xor.b64  	%rd92, %rd1039, %rd979;
	xor.b64  	%rd1040, %rd933, %rd991;
	xor.b64  	%rd64, %rd1040, -9223372036854742902;
	// begin inline asm
	{  xor.b64 %rd63, %rd64, %rd65;  xor.b64 %rd63, %rd63, %rd66;  xor.b64 %rd63, %rd63, %rd67;  xor.b64 %rd63, %rd63, %rd68;}
	// end inline asm
	// begin inline asm
	{  xor.b64 %rd69, %rd70, %rd71;  xor.b64 %rd69, %rd69, %rd72;  xor.b64 %rd69, %rd69, %rd73;  xor.b64 %rd69, %rd69, %rd74;}
	// end inline asm
	// begin inline asm
	{  xor.b64 %rd75, %rd76, %rd77;  xor.b64 %rd75, %rd75, %rd78;  xor.b64 %rd75, %rd75, %rd79;  xor.b64 %rd75, %rd75, %rd80;}
	// end inline asm
	// begin inline asm
	{  xor.b64 %rd81, %rd82, %rd83;  xor.b64 %rd81, %rd81, %rd84;  xor.b64 %rd81, %rd81, %rd85;  xor.b64 %rd81, %rd81, %rd86;}
	// end inline asm
	// begin inline asm
	{  xor.b64 %rd87, %rd88, %rd89;  xor.b64 %rd87, %rd87, %rd90;  xor.b64 %rd87, %rd87, %rd91;  xor.b64 %rd87, %rd87, %rd92;}
	// end inline asm
	mov.b64 	{%r237, %r238}, %rd69;
	shf.l.wrap.b32 	%r239, %r237, %r238, 1;
	shf.l.wrap.b32 	%r240, %r238, %r237, 1;
	mov.b64 	%rd1041, {%r240, %r239};
	xor.b64  	%rd1042, %rd87, %rd1041;
	xor.b64  	%rd1043, %rd1042, %rd64;
	xor.b64  	%rd1044, %rd1042, %rd65;
	xor.b64  	%rd1045, %rd1042, %rd66;
	xor.b64  	%rd1046, %rd1042, %rd67;
	xor.b64  	%rd1047, %rd1042, %rd68;
	mov.b64 	{%r241, %r242}, %rd75;
	shf.l.wrap.b32 	%r243, %r241, %r242, 1;
	shf.l.wrap.b32 	%r244, %r242, %r241, 1;
	mov.b64 	%rd1048, {%r244, %r243};
	xor.b64  	%rd1049, %rd1048, %rd63;
	xor.b64  	%rd1050, %rd1049, %rd70;
	xor.b64  	%rd1051, %rd1049, %rd71;
	xor.b64  	%rd1052, %rd1049, %rd72;
	xor.b64  	%rd1053, %rd1049, %rd73;
	xor.b64  	%rd1054, %rd1049, %rd74;
	mov.b64 	{%r245, %r246}, %rd81;
	shf.l.wrap.b32 	%r247, %r245, %r246, 1;
	shf.l.wrap.b32 	%r248, %r246, %r245, 1;
	mov.b64 	%rd1055, {%r248, %r247};
	xor.b64  	%rd1056, %rd1055, %rd69;
	xor.b64  	%rd1057, %rd1056, %rd76;
	xor.b64  	%rd1058, %rd1056, %rd77;
	xor.b64  	%rd1059, %rd1056, %rd78;
	xor.b64  	%rd1060, %rd1056, %rd79;
	xor.b64  	%rd1061, %rd1056, %rd80;
	mov.b64 	{%r249, %r250}, %rd87;
	shf.l.wrap.b32 	%r251, %r249, %r250, 1;
	shf.l.wrap.b32 	%r252, %r250, %r249, 1;
	mov.b64 	%rd1062, {%r252, %r251};
	xor.b64  	%rd1063, %rd1062, %rd75;
	xor.b64  	%rd1064, %rd1063, %rd82;
	xor.b64  	%rd1065, %rd1063, %rd83;
	xor.b64  	%rd1066, %rd1063, %rd84;
	xor.b64  	%rd1067, %rd1063, %rd85;
	xor.b64  	%rd1068, %rd1063, %rd86;
	mov.b64 	{%r253, %r254}, %rd63;
	shf.l.wrap.b32 	%r255, %r253, %r254, 1;
	shf.l.wrap.b32 	%r256, %r254, %r253, 1;
	mov.b64 	%rd1069, {%r256, %r255};
	xor.b64  	%rd1070, %rd81, %rd1069;
	xor.b64  	%rd1071, %rd1070, %rd88;
	xor.b64  	%rd1072, %rd1070, %rd89;
	xor.b64  	%rd1073, %rd1070, %rd90;
	xor.b64  	%rd1074, %rd1070, %rd91;
	xor.b64  	%rd1075, %rd1070, %rd92;
	mov.b64 	{%r257, %r258}, %rd1051;
	shf.l.wrap.b32 	%r259, %r258, %r257, 12;
	shf.l.wrap.b32 	%r260, %r257, %r258, 12;
	mov.b64 	%rd1076, {%r260, %r259};
	mov.b64 	{%r261, %r262}, %rd1072;
	shf.l.wrap.b32 	%r263, %r261, %r262, 20;
	shf.l.wrap.b32 	%r264, %r262, %r261, 20;
	mov.b64 	%rd1077, {%r264, %r263};
	mov.b64 	{%r265, %r266}, %rd1061;
	shf.l.wrap.b32 	%r267, %r266, %r265, 29;
	shf.l.wrap.b32 	%r268, %r265, %r266, 29;
	mov.b64 	%rd1078, {%r268, %r267};
	mov.b64 	{%r269, %r270}, %rd1073;
	shf.l.wrap.b32 	%r271, %r270, %r269, 7;
	shf.l.wrap.b32 	%r272, %r269, %r270, 7;
	mov.b64 	%rd1079, {%r272, %r271};
	mov.b64 	{%r273, %r274}, %rd1047;
	shf.l.wrap.b32 	%r275, %r273, %r274, 18;
	shf.l.wrap.b32 	%r276, %r274, %r273, 18;
	mov.b64 	%rd1080, {%r276, %r275};
	mov.b64 	{%r277, %r278}, %rd1057;
	shf.l.wrap.b32 	%r279, %r278, %r277, 30;
	shf.l.wrap.b32 	%r280, %r277, %r278, 30;
	mov.b64 	%rd1081, {%r280, %r279};
	mov.b64 	{%r281, %r282}, %rd1059;
	shf.l.wrap.b32 	%r283, %r282, %r281, 11;
	shf.l.wrap.b32 	%r284, %r281, %r282, 11;
	mov.b64 	%rd1082, {%r284, %r283};
	mov.b64 	{%r285, %r286}, %rd1066;
	shf.l.wrap.b32 	%r287, %r285, %r286, 25;
	shf.l.wrap.b32 	%r288, %r286, %r285, 25;
	mov.b64 	%rd1083, {%r288, %r287};
	mov.b64 	{%r289, %r290}, %rd1074;
	shf.l.wrap.b32 	%r291, %r289, %r290, 8;
	shf.l.wrap.b32 	%r292, %r290, %r289, 8;
	mov.b64 	%rd1084, {%r292, %r291};
	mov.b64 	{%r293, %r294}, %rd1068;
	shf.l.wrap.b32 	%r295, %r294, %r293, 24;
	shf.l.wrap.b32 	%r296, %r293, %r294, 24;
	mov.b64 	%rd1085, {%r296, %r295};
	mov.b64 	{%r297, %r298}, %rd1046;
	shf.l.wrap.b32 	%r299, %r298, %r297, 9;
	shf.l.wrap.b32 	%r300, %r297, %r298, 9;
	mov.b64 	%rd1086, {%r300, %r299};
	mov.b64 	{%r301, %r302}, %rd1071;
	shf.l.wrap.b32 	%r303, %r301, %r302, 27;
	shf.l.wrap.b32 	%r304, %r302, %r301, 27;
	mov.b64 	%rd1087, {%r304, %r303};
	mov.b64 	{%r305, %r306}, %rd1075;
	shf.l.wrap.b32 	%r307, %r305, %r306, 14;
	shf.l.wrap.b32 	%r308, %r306, %r305, 14;
	mov.b64 	%rd1088, {%r308, %r307};
	mov.b64 	{%r309, %r310}, %rd1054;
	shf.l.wrap.b32 	%r311, %r309, %r310, 2;
	shf.l.wrap.b32 	%r312, %r310, %r309, 2;
	mov.b64 	%rd1089, {%r312, %r311};
	mov.b64 	{%r313, %r314}, %rd1065;
	shf.l.wrap.b32 	%r315, %r314, %r313, 23;
	shf.l.wrap.b32 	%r316, %r313, %r314, 23;
	mov.b64 	%rd1090, {%r316, %r315};
	mov.b64 	{%r317, %r318}, %rd1053;
	shf.l.wrap.b32 	%r319, %r318, %r317, 13;
	shf.l.wrap.b32 	%r320, %r317, %r318, 13;
	mov.b64 	%rd1091, {%r320, %r319};
	mov.b64 	{%r321, %r322}, %rd1044;
	shf.l.wrap.b32 	%r323, %r322, %r321, 4;
	shf.l.wrap.b32 	%r324, %r321, %r322, 4;
	mov.b64 	%rd1092, {%r324, %r323};
	mov.b64 	{%r325, %r326}, %rd1064;
	shf.l.wrap.b32 	%r327, %r325, %r326, 28;
	shf.l.wrap.b32 	%r328, %r326, %r325, 28;
	mov.b64 	%rd1093, {%r328, %r327};
	mov.b64 	{%r329, %r330}, %rd1067;
	shf.l.wrap.b32 	%r331, %r329, %r330, 21;
	shf.l.wrap.b32 	%r332, %r330, %r329, 21;
	mov.b64 	%rd1094, {%r332, %r331};
	mov.b64 	{%r333, %r334}, %rd1060;
	shf.l.wrap.b32 	%r335, %r333, %r334, 15;
	shf.l.wrap.b32 	%r336, %r334, %r333, 15;
	mov.b64 	%rd1095, {%r336, %r335};
	mov.b64 	{%r337, %r338}, %rd1052;
	shf.l.wrap.b32 	%r339, %r337, %r338, 10;
	shf.l.wrap.b32 	%r340, %r338, %r337, 10;
	mov.b64 	%rd1096, {%r340, %r339};
	mov.b64 	{%r341, %r342}, %rd1058;
	shf.l.wrap.b32 	%r343, %r341, %r342, 6;
	shf.l.wrap.b32 	%r344, %r342, %r341, 6;
	mov.b64 	%rd1097, {%r344, %r343};
	mov.b64 	{%r345, %r346}, %rd1045;
	shf.l.wrap.b32 	%r347, %r345, %r346, 3;
	shf.l.wrap.b32 	%r348, %r346, %r345, 3;
	mov.b64 	%rd1098, {%r348, %r347};
	mov.b64 	{%r349, %r350}, %rd1050;
	shf.l.wrap.b32 	%r351, %r349, %r350, 1;
	shf.l.wrap.b32 	%r352, %r350, %r349, 1;
	mov.b64 	%rd1099, {%r352, %r351};
	not.b64 	%rd1100, %rd1076;
	and.b64  	%rd1101, %rd1082, %rd1100;
	not.b64 	%rd1102, %rd1082;
	and.b64  	%rd1103, %rd1094, %rd1102;
	xor.b64  	%rd100, %rd1103, %rd1076;
	not.b64 	%rd1104, %rd1094;
	and.b64  	%rd1105, %rd1088, %rd1104;
	xor.b64  	%rd106, %rd1105, %rd1082;
	not.b64 	%rd1106, %rd1088;
	and.b64  	%rd1107, %rd1043, %rd1106;
	xor.b64  	%rd112, %rd1107, %rd1094;
	not.b64 	%rd1108, %rd1043;
	and.b64  	%rd1109, %rd1076, %rd1108;
	xor.b64  	%rd118, %rd1109, %rd1088;
	not.b64 	%rd1110, %rd1077;
	and.b64  	%rd1111, %rd1098, %rd1110;
	xor.b64  	%rd95, %rd1111, %rd1093;
	not.b64 	%rd1112, %rd1098;
	and.b64  	%rd1113, %rd1091, %rd1112;
	xor.b64  	%rd101, %rd1113, %rd1077;
	not.b64 	%rd1114, %rd1091;
	and.b64  	%rd1115, %rd1078, %rd1114;
	xor.b64  	%rd107, %rd1115, %rd1098;
	not.b64 	%rd1116, %rd1078;
	and.b64  	%rd1117, %rd1093, %rd1116;
	xor.b64  	%rd113, %rd1117, %rd1091;
	not.b64 	%rd1118, %rd1093;
	and.b64  	%rd1119, %rd1077, %rd1118;
	xor.b64  	%rd119, %rd1119, %rd1078;
	not.b64 	%rd1120, %rd1097;
	and.b64  	%rd1121, %rd1083, %rd1120;
	xor.b64  	%rd96, %rd1121, %rd1099;
	not.b64 	%rd1122, %rd1083;
	and.b64  	%rd1123, %rd1084, %rd1122;
	xor.b64  	%rd102, %rd1123, %rd1097;
	not.b64 	%rd1124, %rd1084;
	and.b64  	%rd1125, %rd1080, %rd1124;
	xor.b64  	%rd108, %rd1125, %rd1083;
	not.b64 	%rd1126, %rd1080;
	and.b64  	%rd1127, %rd1099, %rd1126;
	xor.b64  	%rd114, %rd1127, %rd1084;
	not.b64 	%rd1128, %rd1099;
	and.b64  	%rd1129, %rd1097, %rd1128;
	xor.b64  	%rd120, %rd1129, %rd1080;
	not.b64 	%rd1130, %rd1092;
	and.b64  	%rd1131, %rd1096, %rd1130;
	xor.b64  	%rd97, %rd1131, %rd1087;
	not.b64 	%rd1132, %rd1096;
	and.b64  	%rd1133, %rd1095, %rd1132;
	xor.b64  	%rd103, %rd1133, %rd1092;
	not.b64 	%rd1134, %rd1095;
	and.b64  	%rd1135, %rd1085, %rd1134;
	xor.b64  	%rd109, %rd1135, %rd1096;
	not.b64 	%rd1136, %rd1085;
	and.b64  	%rd1137, %rd1087, %rd1136;
	xor.b64  	%rd115, %rd1137, %rd1095;
	not.b64 	%rd1138, %rd1087;
	and.b64  	%rd1139, %rd1092, %rd1138;
	xor.b64  	%rd121, %rd1139, %rd1085;
	not.b64 	%rd1140, %rd1090;
	and.b64  	%rd1141, %rd1079, %rd1140;
	xor.b64  	%rd98, %rd1141, %rd1081;
	not.b64 	%rd1142, %rd1079;
	and.b64  	%rd1143, %rd1086, %rd1142;
	xor.b64  	%rd104, %rd1143, %rd1090;
	not.b64 	%rd1144, %rd1086;
	and.b64  	%rd1145, %rd1089, %rd1144;
	xor.b64  	%rd110, %rd1145, %rd1079;
	not.b64 	%rd1146, %rd1089;
	and.b64  	%rd1147, %rd1081, %rd1146;
	xor.b64  	%rd116, %rd1147, %rd1086;
	not.b64 	%rd1148, %rd1081;
	and.b64  	%rd1149, %rd1090, %rd1148;
	xor.b64  	%rd122, %rd1149, %rd1089;
	xor.b64  	%rd1150, %rd1043, %rd1101;
	xor.b64  	%rd94, %rd1150, -9223372034707259392;
	// begin inline asm
	{  xor.b64 %rd93, %rd94, %rd95;  xor.b64 %rd93, %rd93, %rd96;  xor.b64 %rd93, %rd93, %rd97;  xor.b64 %rd93, %rd93, %rd98;}
	// end inline asm
	// begin inline asm
	{  xor.b64 %rd99, %rd100, %rd101;  xor.b64 %rd99, %rd99, %rd102;  xor.b64 %rd99, %rd99, %rd103;  xor.b64 %rd99, %rd99, %rd104;}
	// end inline asm
	// begin inline asm
	{  xor.b64 %rd105, %rd106, %rd107;  xor.b64 %rd105, %rd105, %rd108;  xor.b64 %rd105, %rd105, %rd109;  xor.b64 %rd105, %rd105, %rd110;}
	// end inline asm
	// begin inline asm
	{  xor.b64 %rd111, %rd112, %rd113;  xor.b64 %rd111, %rd111, %rd114;  xor.b64 %rd111, %rd111, %rd115;  xor.b64 %rd111, %rd111, %rd116;}
	// end inline asm
	// begin inline asm
	{  xor.b64 %rd117, %rd118, %rd119;  xor.b64 %rd117, %rd117, %rd120;  xor.b64 %rd117, %rd117, %rd121;  xor.b64 %rd117, %rd117, %rd122;}
	// end inline asm
	mov.b64 	{%r353, %r354}, %rd99;
	shf.l.wrap.b32 	%r355, %r353, %r354, 1;
	shf.l.wrap.b32 	%r356, %r354, %r353, 1;
	mov.b64 	%rd1151, {%r356, %r355};
	xor.b64  	%rd1152, %rd117, %rd1151;
	xor.b64  	%rd1153, %rd1152, %rd94;
	xor.b64  	%rd1154, %rd1152, %rd95;
	xor.b64  	%rd1155, %rd1152, %rd96;
	xor.b64  	%rd1156, %rd1152, %rd97;
	xor.b64  	%rd1157, %rd1152, %rd98;
	mov.b64 	{%r357, %r358}, %rd105;
	shf.l.wrap.b32 	%r359, %r357, %r358, 1;
	shf.l.wrap.b32 	%r360, %r358, %r357, 1;
	mov.b64 	%rd1158, {%r360, %r359};
	xor.b64  	%rd1159, %rd1158, %rd93;
	xor.b64  	%rd1160, %rd1159, %rd100;
	xor.b64  	%rd1161, %rd1159, %rd101;
	xor.b64  	%rd1162, %rd1159, %rd102;
	xor.b64  	%rd1163, %rd1159, %rd103;
	xor.b64  	%rd1164, %rd1159, %rd104;
	mov.b64 	{%r361, %r362}, %rd111;
	shf.l.wrap.b32 	%r363, %r361, %r362, 1;
	shf.l.wrap.b32 	%r364, %r362, %r361, 1;
	mov.b64 	%rd1165, {%r364, %r363};
	xor.b64  	%rd1166, %rd1165, %rd99;
	xor.b64  	%rd1167, %rd1166, %rd106;
	xor.b64  	%rd1168, %rd1166, %rd107;
	xor.b64  	%rd1169, %rd1166, %rd108;
	xor.b64  	%rd1170, %rd1166, %rd109;
	xor.b64  	%rd1171, %rd1166, %rd110;
	mov.b64 	{%r365, %r366}, %rd117;
	shf.l.wrap.b32 	%r367, %r365, %r366, 1;
	shf.l.wrap.b32 	%r368, %r366, %r365, 1;
	mov.b64 	%rd1172, {%r368, %r367};
	xor.b64  	%rd1173, %rd1172, %rd105;
	xor.b64  	%rd1174, %rd1173, %rd112;
	xor.b64  	%rd1175, %rd1173, %rd113;
	xor.b64  	%rd1176, %rd1173, %rd114;
	xor.b64  	%rd1177, %rd1173, %rd115;
	xor.b64  	%rd1178, %rd1173, %rd116;
	mov.b64 	{%r369, %r370}, %rd93;
	shf.l.wrap.b32 	%r371, %r369, %r370, 1;
	shf.l.wrap.b32 	%r372, %r370, %r369, 1;
	mov.b64 	%rd1179, {%r372, %r371};
	xor.b64  	%rd1180, %rd111, %rd1179;
	xor.b64  	%rd1181, %rd1180, %rd118;
	xor.b64  	%rd1182, %rd1180, %rd119;
	xor.b64  	%rd1183, %rd1180, %rd120;
	xor.b64  	%rd1184, %rd1180, %rd121;
	xor.b64  	%rd1185, %rd1180, %rd122;
	mov.b64 	{%r373, %r374}, %rd1161;
	shf.l.wrap.b32 	%r375, %r374, %r373, 12;
	shf.l.wrap.b32 	%r376, %r373, %r374, 12;
	mov.b64 	%rd1186, {%r376, %r375};
	mov.b64 	{%r377, %r378}, %rd1182;
	shf.l.wrap.b32 	%r379, %r377, %r378, 20;
	shf.l.wrap.b32 	%r380, %r378, %r377, 20;
	mov.b64 	%rd1187, {%r380, %r379};
	mov.b64 	{%r381, %r382}, %rd1171;
	shf.l.wrap.b32 	%r383, %r382, %r381, 29;
	shf.l.wrap.b32 	%r384, %r381, %r382, 29;
	mov.b64 	%rd1188, {%r384, %r383};
	mov.b64 	{%r385, %r386}, %rd1183;
	shf.l.wrap.b32 	%r387, %r386, %r385, 7;
	shf.l.wrap.b32 	%r388, %r385, %r386, 7;
	mov.b64 	%rd1189, {%r388, %r387};
	mov.b64 	{%r389, %r390}, %rd1157;
	shf.l.wrap.b32 	%r391, %r389, %r390, 18;
	shf.l.wrap.b32 	%r392, %r390, %r389, 18;
	mov.b64 	%rd1190, {%r392, %r391};
	mov.b64 	{%r393, %r394}, %rd1167;
	shf.l.wrap.b32 	%r395, %r394, %r393, 30;
	shf.l.wrap.b32 	%r396, %r393, %r394, 30;
	mov.b64 	%rd1191, {%r396, %r395};
	mov.b64 	{%r397, %r398}, %rd1169;
	shf.l.wrap.b32 	%r399, %r398, %r397, 11;
	shf.l.wrap.b32 	%r400, %r397, %r398, 11;
	mov.b64 	%rd1192, {%r400, %r399};
	mov.b64 	{%r401, %r402}, %rd1176;
	shf.l.wrap.b32 	%r403, %r401, %r402, 25;
	shf.l.wrap.b32 	%r404, %r402, %r401, 25;
	mov.b64 	%rd1193, {%r404, %r403};
	mov.b64 	{%r405, %r406}, %rd1184;
	shf.l.wrap.b32 	%r407, %r405, %r406, 8;
	shf.l.wrap.b32 	%r408, %r406, %r405, 8;
	mov.b64 	%rd1194, {%r408, %r407};
	mov.b64 	{%r409, %r410}, %rd1178;
	shf.l.wrap.b32 	%r411, %r410, %r409, 24;
	shf.l.wrap.b32 	%r412, %r409, %r410, 24;
	mov.b64 	%rd1195, {%r412, %r411};
	mov.b64 	{%r413, %r414}, %rd1156;
	shf.l.wrap.b32 	%r415, %r414, %r413, 9;
	shf.l.wrap.b32 	%r416, %r413, %r414, 9;
	mov.b64 	%rd1196, {%r416, %r415};
	mov.b64 	{%r417, %r418}, %rd1181;
	shf.l.wrap.b32 	%r419, %r417, %r418, 27;
	shf.l.wrap.b32 	%r420, %r418, %r417, 27;
	mov.b64 	%rd1197, {%r420, %r419};
	mov.b64 	{%r421, %r422}, %rd1185;
	shf.l.wrap.b32 	%r423, %r421, %r422, 14;
	shf.l.wrap.b32 	%r424, %r422, %r421, 14;
	mov.b64 	%rd1198, {%r424, %r423};
	mov.b64 	{%r425, %r426}, %rd1164;
	shf.l.wrap.b32 	%r427, %r425, %r426, 2;
	shf.l.wrap.b32 	%r428, %r426, %r425, 2;
	mov.b64 	%rd1199, {%r428, %r427};
	mov.b64 	{%r429, %r430}, %rd1175;
	shf.l.wrap.b32 	%r431, %r430, %r429, 23;
	shf.l.wrap.b32 	%r432, %r429, %r430, 23;
	mov.b64 	%rd1200, {%r432, %r431};
	mov.b64 	{%r433, %r434}, %rd1163;
	shf.l.wrap.b32 	%r435, %r434, %r433, 13;
	shf.l.wrap.b32 	%r436, %r433, %r434, 13;
	mov.b64 	%rd1201, {%r436, %r435};
	mov.b64 	{%r437, %r438}, %rd1154;
	shf.l.wrap.b32 	%r439, %r438, %r437, 4;
	shf.l.wrap.b32 	%r440, %r437, %r438, 4;
	mov.b64 	%rd1202, {%r440, %r439};
	mov.b64 	{%r441, %r442}, %rd1174;
	shf.l.wrap.b32 	%r443, %r441, %r442, 28;
	shf.l.wrap.b32 	%r444, %r442, %r441, 28;
	mov.b64 	%rd1203, {%r444, %r443};
	mov.b64 	{%r445, %r446}, %rd1177;
	shf.l.wrap.b32 	%r447, %r445, %r446, 21;
	shf.l.wrap.b32 	%r448, %r446, %r445, 21;
	mov.b64 	%rd1204, {%r448, %r447};
	mov.b64 	{%r449, %r450}, %rd1170;
	shf.l.wrap.b32 	%r451, %r449, %r450, 15;
	shf.l.wrap.b32 	%r452, %r450, %r449, 15;
	mov.b64 	%rd1205, {%r452, %r451};
	mov.b64 	{%r453, %r454}, %rd1162;
	shf.l.wrap.b32 	%r455, %r453, %r454, 10;
	shf.l.wrap.b32 	%r456, %r454, %r453, 10;
	mov.b64 	%rd1206, {%r456, %r455};
	mov.b64 	{%r457, %r458}, %rd1168;
	shf.l.wrap.b32 	%r459, %r457, %r458, 6;
	shf.l.wrap.b32 	%r460, %r458, %r457, 6;
	mov.b64 	%rd1207, {%r460, %r459};
	mov.b64 	{%r461, %r462}, %rd1155;
	shf.l.wrap.b32 	%r463, %r461, %r462, 3;
	shf.l.wrap.b32 	%r464, %r462, %r461, 3;
	mov.b64 	%rd1208, {%r464, %r463};
	mov.b64 	{%r465, %r466}, %rd1160;
	shf.l.wrap.b32 	%r467, %r465, %r466, 1;
	shf.l.wrap.b32 	%r468, %r466, %r465, 1;
	mov.b64 	%rd1209, {%r468, %r467};
	not.b64 	%rd1210, %rd1186;
	and.b64  	%rd1211, %rd1192, %rd1210;
	not.b64 	%rd1212, %rd1192;
	and.b64  	%rd1213, %rd1204, %rd1212;
	xor.b64  	%rd130, %rd1213, %rd1186;
	not.b64 	%rd1214, %rd1204;
	and.b64  	%rd1215, %rd1198, %rd1214;
	xor.b64  	%rd136, %rd1215, %rd1192;
	not.b64 	%rd1216, %rd1198;
	and.b64  	%rd1217, %rd1153, %rd1216;
	xor.b64  	%rd142, %rd1217, %rd1204;
	not.b64 	%rd1218, %rd1153;
	and.b64  	%rd1219, %rd1186, %rd1218;
	xor.b64  	%rd148, %rd1219, %rd1198;
	not.b64 	%rd1220, %rd1187;
	and.b64  	%rd1221, %rd1208, %rd1220;
	xor.b64  	%rd125, %rd1221, %rd1203;
	not.b64 	%rd1222, %rd1208;
	and.b64  	%rd1223, %rd1201, %rd1222;
	xor.b64  	%rd131, %rd1223, %rd1187;
	not.b64 	%rd1224, %rd1201;
	and.b64  	%rd1225, %rd1188, %rd1224;
	xor.b64  	%rd137, %rd1225, %rd1208;
	not.b64 	%rd1226, %rd1188;
	and.b64  	%rd1227, %rd1203, %rd1226;
	xor.b64  	%rd143, %rd1227, %rd1201;
	not.b64 	%rd1228, %rd1203;
	and.b64  	%rd1229, %rd1187, %rd1228;
	xor.b64  	%rd149, %rd1229, %rd1188;
	not.b64 	%rd1230, %rd1207;
	and.b64  	%rd1231, %rd1193, %rd1230;
	xor.b64  	%rd126, %rd1231, %rd1209;
	not.b64 	%rd1232, %rd1193;
	and.b64  	%rd1233, %rd1194, %rd1232;
	xor.b64  	%rd132, %rd1233, %rd1207;
	not.b64 	%rd1234, %rd1194;
	and.b64  	%rd1235, %rd1190, %rd1234;
	xor.b64  	%rd138, %rd1235, %rd1193;
	not.b64 	%rd1236, %rd1190;
	and.b64  	%rd1237, %rd1209, %rd1236;
	xor.b64  	%rd144, %rd1237, %rd1194;
	not.b64 	%rd1238, %rd1209;
	and.b64  	%rd1239, %rd1207, %rd1238;
	xor.b64  	%rd150, %rd1239, %rd1190;
	not.b64 	%rd1240, %rd1202;
	and.b64  	%rd1241, %rd1206, %rd1240;
	xor.b64  	%rd127, %rd1241, %rd1197;
	not.b64 	%rd1242, %rd1206;
	and.b64  	%rd1243, %rd1205, %rd1242;
	xor.b64  	%rd133, %rd1243, %rd1202;
	not.b64 	%rd1244, %rd1205;
	and.b64  	%rd1245, %rd1195, %rd1244;
	xor.b64  	%rd139, %rd1245, %rd1206;
	not.b64 	%rd1246, %rd1195;
	and.b64  	%rd1247, %rd1197, %rd1246;
	xor.b64  	%rd145, %rd1247, %rd1205;
	not.b64 	%rd1248, %rd1197;
	and.b64  	%rd1249, %rd1202, %rd1248;
	xor.b64  	%rd151, %rd1249, %rd1195;
	not.b64 	%rd1250, %rd1200;
	and.b64  	%rd1251, %rd1189, %rd1250;
	xor.b64  	%rd128, %rd1251, %rd1191;
	not.b64 	%rd1252, %rd1189;
	and.b64  	%rd1253, %rd1196, %rd1252;
	xor.b64  	%rd134, %rd1253, %rd1200;
	not.b64 	%rd1254, %rd1196;
	and.b64  	%rd1255, %rd1199, %rd1254;
	xor.b64  	%rd140, %rd1255, %rd1189;
	not.b64 	%rd1256, %rd1199;
	and.b64  	%rd1257, %rd1191, %rd1256;
	xor.b64  	%rd146, %rd1257, %rd1196;
	not.b64 	%rd1258, %rd1191;
	and.b64  	%rd1259, %rd1200, %rd1258;
	xor.b64  	%rd152, %rd1259, %rd1199;
	xor.b64  	%rd1260, %rd1153, %rd1211;
	xor.b64  	%rd124, %rd1260, 32907;
	// begin inline asm
	{  xor.b64 %rd123, %rd124, %rd125;  xor.b64 %rd123, %rd123, %rd126;  xor.b64 %rd123, %rd123, %rd127;  xor.b64 %rd123, %rd123, %rd128;}
	// end inline asm
	// begin inline asm
	{  xor.b64 %rd129, %rd130, %rd131;  xor.b64 %rd129, %rd129, %rd132;  xor.b64 %rd129, %rd129, %rd133;  xor.b64 %rd129, %rd129, %rd134;}
	// end inline asm
	// begin inline asm
	{  xor.b64 %rd135, %rd136, %rd137;  xor.b64 %rd135, %rd135, %rd138;  xor.b64 %rd135, %rd135, %rd139;  xor.b64 %rd135, %rd135, %rd140;}
	// end inline asm
	// begin inline asm
	{  xor.b64 %rd141, %rd142, %rd143;  xor.b64 %rd141, %rd141, %rd144;  xor.b64 %rd141, %rd141, %rd145;  xor.b64 %rd141, %rd141, %rd146;}
	// end inline asm
	// begin inline asm
	{  xor.b64 %rd147, %rd148, %rd149;  xor.b64 %rd147, %rd147, %rd150;  xor.b64 %rd147, %rd147, %rd151;  xor.b64 %rd147, %rd147, %rd152;}
	// end inline asm
	mov.b64 	{%r469, %r470}, %rd129;
	shf.l.wrap.b32 	%r471, %r469, %r470, 1;
	shf.l.wrap.b32 	%r472, %r470, %r469, 1;
	mov.b64 	%rd1261, {%r472, %r471};
	xor.b64  	%rd1262, %rd147, %rd1261;
	xor.b64  	%rd1263, %rd1262, %rd124;
	xor.b64  	%rd1264, %rd1262, %rd125;
	xor.b64  	%rd1265, %rd1262, %rd126;
	xor.b64  	%rd1266, %rd1262, %rd127;
	xor.b64  	%rd1267, %rd1262, %rd128;
	mov.b64 	{%r473, %r474}, %rd135;
	shf.l.wrap.b32 	%r475, %r473, %r474, 1;
	shf.l.wrap.b32 	%r476, %r474, %r473, 1;
	mov.b64 	%rd1268, {%r476, %r475};
	xor.b64  	%rd1269, %rd1268, %rd123;
	xor.b64  	%rd1270, %rd1269, %rd130;
	xor.b64  	%rd1271, %rd1269, %rd131;
	xor.b64  	%rd1272, %rd1269, %rd132;
	xor.b64  	%rd1273, %rd1269, %rd133;
	xor.b64  	%rd1274, %rd1269, %rd134;
	mov.b64 	{%r477, %r478}, %rd141;
	shf.l.wrap.b32 	%r479, %r477, %r478, 1;
	shf.l.wrap.b32 	%r480, %r478, %r477, 1;
	mov.b64 	%rd1275, {%r480, %r479};
	xor.b64  	%rd1276, %rd1275, %rd129;
	xor.b64  	%rd1277, %rd1276, %rd136;
	xor.b64  	%rd1278, %rd1276, %rd137;
	xor.b64  	%rd1279, %rd1276, %rd138;
	xor.b64  	%rd1280, %rd1276, %rd139;
	xor.b64  	%rd1281, %rd1276, %rd140;
	mov.b64 	{%r481, %r482}, %rd147;
	shf.l.wrap.b32 	%r483, %r481, %r482, 1;
	shf.l.wrap.b32 	%r484, %r482, %r481, 1;
	mov.b64 	%rd1282, {%r484, %r483};
	xor.b64  	%rd1283, %rd1282, %rd135;
	xor.b64  	%rd1284, %rd1283, %rd142;
	xor.b64  	%rd1285, %rd1283, %rd143;
	xor.b64  	%rd1286, %rd1283, %rd144;
	xor.b64  	%rd1287, %rd1283, %rd145;
	xor.b64  	%rd1288, %rd1283, %rd146;
	mov.b64 	{%r485, %r486}, %rd123;
	shf.l.wrap.b32 	%r487, %r485, %r486, 1;
	shf.l.wrap.b32 	%r488, %r486, %r485, 1;
	mov.b64 	%rd1289, {%r488, %r487};
	xor.b64  	%rd1290, %rd141, %rd1289;
	xor.b64  	%rd1291, %rd1290, %rd148;
	xor.b64  	%rd1292, %rd1290, %rd149;
	xor.b64  	%rd1293, %rd1290, %rd150;
	xor.b64  	%rd1294, %rd1290, %rd151;
	xor.b64  	%rd1295, %rd1290, %rd152;
	mov.b64 	{%r489, %r490}, %rd1271;
	shf.l.wrap.b32 	%r491, %r490, %r489, 12;
	shf.l.wrap.b32 	%r492, %r489, %r490, 12;
	mov.b64 	%rd1296, {%r492, %r491};
	mov.b64 	{%r493, %r494}, %rd1292;
	shf.l.wrap.b32 	%r495, %r493, %r494, 20;
	shf.l.wrap.b32 	%r496, %r494, %r493, 20;
	mov.b64 	%rd1297, {%r496, %r495};
	mov.b64 	{%r497, %r498}, %rd1281;
	shf.l.wrap.b32 	%r499, %r498, %r497, 29;
	shf.l.wrap.b32 	%r500, %r497, %r498, 29;
	mov.b64 	%rd1298, {%r500, %r499};
	mov.b64 	{%r501, %r502}, %rd1293;
	shf.l.wrap.b32 	%r503, %r502, %r501, 7;
	shf.l.wrap.b32 	%r504, %r501, %r502, 7;
	mov.b64 	%rd1299, {%r504, %r503};
	mov.b64 	{%r505, %r506}, %rd1267;
	shf.l.wrap.b32 	%r507, %r505, %r506, 18;
	shf.l.wrap.b32 	%r508, %r506, %r505, 18;
	mov.b64 	%rd1300, {%r508, %r507};
	mov.b64 	{%r509, %r510}, %rd1277;
	shf.l.wrap.b32 	%r511, %r510, %r509, 30;
	shf.l.wrap.b32 	%r512, %r509, %r510, 30;
	mov.b64 	%rd1301, {%r512, %r511};
	mov.b64 	{%r513, %r514}, %rd1279;
	shf.l.wrap.b32 	%r515, %r514, %r513, 11;
	shf.l.wrap.b32 	%r516, %r513, %r514, 11;
	mov.b64 	%rd1302, {%r516, %r515};
	mov.b64 	{%r517, %r518}, %rd1286;
	shf.l.wrap.b32 	%r519, %r517, %r518, 25;
	shf.l.wrap.b32 	%r520, %r518, %r517, 25;
	mov.b64 	%rd1303, {%r520, %r519};
	mov.b64 	{%r521, %r522}, %rd1294;
	shf.l.wrap.b32 	%r523, %r521, %r522, 8;
	shf.l.wrap.b32 	%r524, %r522, %r521, 8;
	mov.b64 	%rd1304, {%r524, %r523};
	mov.b64 	{%r525, %r526}, %rd1288;
	shf.l.wrap.b32 	%r527, %r526, %r525, 24;
	shf.l.wrap.b32 	%r528, %r525, %r526, 24;
	mov.b64 	%rd1305, {%r528, %r527};
	mov.b64 	{%r529, %r530}, %rd1266;
	shf.l.wrap.b32 	%r531, %r530, %r529, 9;
	shf.l.wrap.b32 	%r532, %r529, %r530, 9;
	mov.b64 	%rd1306, {%r532, %r531};
	mov.b64 	{%r533, %r534}, %rd1291;
	shf.l.wrap.b32 	%r535, %r533, %r534, 27;
	shf.l.wrap.b32 	%r536, %r534, %r533, 27;
	mov.b64 	%rd1307, {%r536, %r535};
	mov.b64 	{%r537, %r538}, %rd1295;
	shf.l.wrap.b32 	%r539, %r537, %r538, 14;
	shf.l.wrap.b32 	%r540, %r538, %r537, 14;
	mov.b64 	%rd1308, {%r540, %r539};
	mov.b64 	{%r541, %r542}, %rd1274;
	shf.l.wrap.b32 	%r543, %r541, %r542, 2;
	shf.l.wrap.b32 	%r544, %r542, %r541, 2;
	mov.b64 	%rd1309, {%r544, %r543};
	mov.b64 	{%r545, %r546}, %rd1285;
	shf.l.wrap.b32 	%r547, %r546, %r545, 23;
	shf.l.wrap.b32 	%r548, %r545, %r546, 23;
	mov.b64 	%rd1310, {%r548, %r547};
	mov.b64 	{%r549, %r550}, %rd1273;
	shf.l.wrap.b32 	%r551, %r550, %r549, 13;
	shf.l.wrap.b32 	%r552, %r549, %r550, 13;
	mov.b64 	%rd1311, {%r552, %r551};
	mov.b64 	{%r553, %r554}, %rd1264;
	shf.l.wrap.b32 	%r555, %r554, %r553, 4;
	shf.l.wrap.b32 	%r556, %r553, %r554, 4;
	mov.b64 	%rd1312, {%r556, %r555};
	mov.b64 	{%r557, %r558}, %rd1284;
	shf.l.wrap.b32 	%r559, %r557, %r558, 28;
	shf.l.wrap.b32 	%r560, %r558, %r557, 28;
	mov.b64 	%rd1313, {%r560, %r559};
	mov.b64 	{%r561, %r562}, %rd1287;
	shf.l.wrap.b32 	%r563, %r561, %r562, 21;
	shf.l.wrap.b32 	%r564, %r562, %r561, 21;
	mov.b64 	%rd1314, {%r564, %r563};
	mov.b64 	{%r565, %r566}, %rd1280;
	shf.l.wrap.b32 	%r567, %r565, %r566, 15;
	shf.l.wrap.b32 	%r568, %r566, %r565, 15;
	mov.b64 	%rd1315, {%r568, %r567};
	mov.b64 	{%r569, %r570}, %rd1272;
	shf.l.wrap.b32 	%r571, %r569, %r570, 10;
	shf.l.wrap.b32 	%r572, %r570, %r569, 10;
	mov.b64 	%rd1316, {%r572, %r571};
	mov.b64 	{%r573, %r574}, %rd1278;
	shf.l.wrap.b32 	%r575, %r573, %r574, 6;
	shf.l.wrap.b32 	%r576, %r574, %r573, 6;
	mov.b64 	%rd1317, {%r576, %r575};
	mov.b64 	{%r577, %r578}, %rd1265;
	shf.l.wrap.b32 	%r579, %r577, %r578, 3;
	shf.l.wrap.b32 	%r580, %r578, %r577, 3;
	mov.b64 	%rd1318, {%r580, %r579};
	mov.b64 	{%r581, %r582}, %rd1270;
	shf.l.wrap.b32 	%r583, %r581, %r582, 1;
	shf.l.wrap.b32 	%r584, %r582, %r581, 1;
	mov.b64 	%rd1319, {%r584, %r583};
	not.b64 	%rd1320, %rd1296;
	and.b64  	%rd1321, %rd1302, %rd1320;
	not.b64 	%rd1322, %rd1302;
	and.b64  	%rd1323, %rd1314, %rd1322;
	xor.b64  	%rd160, %rd1323, %rd1296;
	not.b64 	%rd1324, %rd1314;
	and.b64  	%rd1325, %rd1308, %rd1324;
	xor.b64  	%rd166, %rd1325, %rd1302;
	not.b64 	%rd1326, %rd1308;
	and.b64  	%rd1327, %rd1263, %rd1326;
	xor.b64  	%rd172, %rd1327, %rd1314;
	not.b64 	%rd1328, %rd1263;
	and.b64  	%rd1329, %rd1296, %rd1328;
	xor.b64  	%rd178, %rd1329, %rd1308;
	not.b64 	%rd1330, %rd1297;
	and.b64  	%rd1331, %rd1318, %rd1330;
	xor.b64  	%rd155, %rd1331, %rd1313;
	not.b64 	%rd1332, %rd1318;
	and.b64  	%rd1333, %rd1311, %rd1332;
	xor.b64  	%rd161, %rd1333, %rd1297;
	not.b64 	%rd1334, %rd1311;
	and.b64  	%rd1335, %rd1298, %rd1334;
	xor.b64  	%rd167, %rd1335, %rd1318;
	not.b64 	%rd1336, %rd1298;
	and.b64  	%rd1337, %rd1313, %rd1336;
	xor.b64  	%rd173, %rd1337, %rd1311;
	not.b64 	%rd1338, %rd1313;
	and.b64  	%rd1339, %rd1297, %rd1338;
	xor.b64  	%rd179, %rd1339, %rd1298;
	not.b64 	%rd1340, %rd1317;
	and.b64  	%rd1341, %rd1303, %rd1340;
	xor.b64  	%rd156, %rd1341, %rd1319;
	not.b64 	%rd1342, %rd1303;
	and.b64  	%rd1343, %rd1304, %rd1342;
	xor.b64  	%rd162, %rd1343, %rd1317;
	not.b64 	%rd1344, %rd1304;
	and.b64  	%rd1345, %rd1300, %rd1344;
	xor.b64  	%rd168, %rd1345, %rd1303;
	not.b64 	%rd1346, %rd1300;
	and.b64  	%rd1347, %rd1319, %rd1346;
	xor.b64  	%rd174, %rd1347, %rd1304;
	not.b64 	%rd1348, %rd1319;
	and.b64  	%rd1349, %rd1317, %rd1348;
	xor.b64  	%rd180, %rd1349, %rd1300;
	not.b64 	%rd1350, %rd1312;
	and.b64  	%rd1351, %rd1316, %rd1350;
	xor.b64  	%rd157, %rd1351, %rd1307;
	not.b64 	%rd1352, %rd1316;
	and.b64  	%rd1353, %rd1315, %rd1352;
	xor.b64  	%rd163, %rd1353, %rd1312;
	not.b64 	%rd1354, %rd1315;
	and.b64  	%rd1355, %rd1305, %rd1354;
	xor.b64  	%rd169, %rd1355, %rd1316;
	not.b64 	%rd1356, %rd1305;
	and.b64  	%rd1357, %rd1307, %rd1356;
	xor.b64  	%rd175, %rd1357, %rd1315;
	not.b64 	%rd1358, %rd1307;
	and.b64  	%rd1359, %rd1312, %rd1358;
	xor.b64  	%rd181, %rd1359, %rd1305;
	not.b64 	%rd1360, %rd1310;
	and.b64  	%rd1361, %rd1299, %rd1360;
	xor.b64  	%rd158, %rd1361, %rd1301;
	not.b64 	%rd1362, %rd1299;
	and.b64  	%rd1363, %rd1306, %rd1362;
	xor.b64  	%rd164, %rd1363, %rd1310;
	not.b64 	%rd1364, %rd1306;
	and.b64  	%rd1365, %rd1309, %rd1364;
	xor.b64  	%rd170, %rd1365, %rd1299;
	not.b64 	%rd1366, %rd1309;
	and.b64  	%rd1367, %rd1301, %rd1366;
	xor.b64  	%rd176, %rd1367, %rd1306;
	not.b64 	%rd1368, %rd1301;
	and.b64  	%rd1369, %rd1310, %rd1368;
	xor.b64  	%rd182, %rd1369, %rd1309;
	xor.b64  	%rd1370, %rd1263, %rd1321;
	xor.b64  	%rd154, %rd1370, 2147483649;
	// begin inline asm
	{  xor.b64 %rd153, %rd154, %rd155;  xor.b64 %rd153, %rd153, %rd156;  xor.b64 %rd153, %rd153, %rd157;  xor.b64 %rd153, %rd153, %rd158;}
	// end inline asm
	// begin inline asm
	{  xor.b64 %rd159, %rd160, %rd161;  xor.b64 %rd159, %rd159, %rd162;  xor.b64 %rd159, %rd159, %rd163;  xor.b64 %rd159, %rd159, %rd164;}
	// end inline asm
	// begin inline asm
	{  xor.b64 %rd165, %rd166, %rd167;  xor.b64 %rd165, %rd165, %rd168;  xor.b64 %rd165, %rd165, %rd169;  xor.b64 %rd165, %rd165, %rd170;}
	// end inline asm
	// begin inline asm
	{  xor.b64 %rd171, %rd172, %rd173;  xor.b64 %rd171, %rd171, %rd174;  xor.b64 %rd171, %rd171, %rd175;  xor.b64 %rd171, %rd171, %rd176;}
	// end inline asm
	// begin inline asm
	{  xor.b64 %rd177, %rd178, %rd179;  xor.b64 %rd177, %rd177, %rd180;  xor.b64 %rd177, %rd177, %rd181;  xor.b64 %rd177, %rd177, %rd182;}
	// end inline asm
	mov.b64 	{%r585, %r586}, %rd159;
	shf.l.wrap.b32 	%r587, %r585, %r586, 1;
	shf.l.wrap.b32 	%r588, %r586, %r585, 1;
	mov.b64 	%rd1371, {%r588, %r587};
	xor.b64  	%rd1372, %rd177, %rd1371;
	xor.b64  	%rd1373, %rd1372, %rd154;
	xor.b64  	%rd1374, %rd1372, %rd155;
	xor.b64  	%rd1375, %rd1372, %rd156;
	xor.b64  	%rd1376, %rd1372, %rd157;
	xor.b64  	%rd1377, %rd1372, %rd158;
	mov.b64 	{%r589, %r590}, %rd165;
	shf.l.wrap.b32 	%r591, %r589, %r590, 1;
	shf.l.wrap.b32 	%r592, %r590, %r589, 1;
	mov.b64 	%rd1378, {%r592, %r591};
	xor.b64  	%rd1379, %rd1378, %rd153;
	xor.b64  	%rd1380, %rd1379, %rd160;
	xor.b64  	%rd1381, %rd1379, %rd161;
	xor.b64  	%rd1382, %rd1379, %rd162;
	xor.b64  	%rd1383, %rd1379, %rd163;
	xor.b64  	%rd1384, %rd1379, %rd164;
	mov.b64 	{%r593, %r594}, %rd171;
	shf.l.wrap.b32 	%r595, %r593, %r594, 1;
	shf.l.wrap.b32 	%r596, %r594, %r593, 1;
	mov.b64 	%rd1385, {%r596, %r595};
	xor.b64  	%rd1386, %rd1385, %rd159;
	xor.b64  	%rd1387, %rd1386, %rd166;
	xor.b64  	%rd1388, %rd1386, %rd167;
	xor.b64  	%rd1389, %rd1386, %rd168;
	xor.b64  	%rd1390, %rd1386, %rd169;
	xor.b64  	%rd1391, %rd1386, %rd170;
	mov.b64 	{%r597, %r598}, %rd177;
	shf.l.wrap.b32 	%r599, %r597, %r598, 1;
	shf.l.wrap.b32 	%r600, %r598, %r597, 1;
	mov.b64 	%rd1392, {%r600, %r599};
	xor.b64  	%rd1393, %rd1392, %rd165;
	xor.b64  	%rd1394, %rd1393, %rd172;
	xor.b64  	%rd1395, %rd1393, %rd173;
	xor.b64  	%rd1396, %rd1393, %rd174;
	xor.b64  	%rd1397, %rd1393, %rd175;
	xor.b64  	%rd1398, %rd1393, %rd176;
	mov.b64 	{%r601, %r602}, %rd153;
	shf.l.wrap.b32 	%r603, %r601, %r602, 1;
	shf.l.wrap.b32 	%r604, %r602, %r601, 1;
	mov.b64 	%rd1399, {%r604, %r603};
	xor.b64  	%rd1400, %rd171, %rd1399;
	xor.b64  	%rd1401, %rd1400, %rd178;
	xor.b64  	%rd1402, %rd1400, %rd179;
	xor.b64  	%rd1403, %rd1400, %rd180;
	xor.b64  	%rd1404, %rd1400, %rd181;
	xor.b64  	%rd1405, %rd1400, %rd182;
	mov.b64 	{%r605, %r606}, %rd1381;
	shf.l.wrap.b32 	%r607, %r606, %r605, 12;
	shf.l.wrap.b32 	%r608, %r605, %r606, 12;
	mov.b64 	%rd1406, {%r608, %r607};
	mov.b64 	{%r609, %r610}, %rd1402;
	shf.l.wrap.b32 	%r611, %r609, %r610, 20;
	shf.l.wrap.b32 	%r612, %r610, %r609, 20;
	mov.b64 	%rd1407, {%r612, %r611};
	mov.b64 	{%r613, %r614}, %rd1391;
	shf.l.wrap.b32 	%r615, %r614, %r613, 29;
	shf.l.wrap.b32 	%r616, %r613, %r614, 29;
	mov.b64 	%rd1408, {%r616, %r615};
	mov.b64 	{%r617, %r618}, %rd1403;
	shf.l.wrap.b32 	%r619, %r618, %r617, 7;
	shf.l.wrap.b32 	%r620, %r617, %r618, 7;
	mov.b64 	%rd1409, {%r620, %r619};
	mov.b64 	{%r621, %r622}, %rd1377;
	shf.l.wrap.b32 	%r623, %r621, %r622, 18;
	shf.l.wrap.b32 	%r624, %r622, %r621, 18;
	mov.b64 	%rd1410, {%r624, %r623};
	mov.b64 	{%r625, %r626}, %rd1387;
	shf.l.wrap.b32 	%r627, %r626, %r625, 30;
	shf.l.wrap.b32 	%r628, %r625, %r626, 30;
	mov.b64 	%rd1411, {%r628, %r627};
	mov.b64 	{%r629, %r630}, %rd1389;
	shf.l.wrap.b32 	%r631, %r630, %r629, 11;
	shf.l.wrap.b32 	%r632, %r629, %r630, 11;
	mov.b64 	%rd1412, {%r632, %r631};
	mov.b64 	{%r633, %r634}, %rd1396;
	shf.l.wrap.b32 	%r635, %r633, %r634, 25;
	shf.l.wrap.b32 	%r636, %r634, %r633, 25;
	mov.b64 	%rd1413, {%r636, %r635};
	mov.b64 	{%r637, %r638}, %rd1404;
	shf.l.wrap.b32 	%r639, %r637, %r638, 8;
	shf.l.wrap.b32 	%r640, %r638, %r637, 8;
	mov.b64 	%rd1414, {%r640, %r639};
	mov.b64 	{%r641, %r642}, %rd1398;
	shf.l.wrap.b32 	%r643, %r642, %r641, 24;
	shf.l.wrap.b32 	%r644, %r641, %r642, 24;
	mov.b64 	%rd1415, {%r644, %r643};
	mov.b64 	{%r645, %r646}, %rd1376;
	shf.l.wrap.b32 	%r647, %r646, %r645, 9;
	shf.l.wrap.b32 	%r648, %r645, %r646, 9;
	mov.b64 	%rd1416, {%r648, %r647};
	mov.b64 	{%r649, %r650}, %rd1401;
	shf.l.wrap.b32 	%r651, %r649, %r650, 27;
	shf.l.wrap.b32 	%r652, %r650, %r649, 27;
	mov.b64 	%rd1417, {%r652, %r651};
	mov.b64 	{%r653, %r654}, %rd1405;
	shf.l.wrap.b32 	%r655, %r653, %r654, 14;
	shf.l.wrap.b32 	%r656, %r654, %r653, 14;
	mov.b64 	%rd1418, {%r656, %r655};
	mov.b64 	{%r657, %r658}, %rd1384;
	shf.l.wrap.b32 	%r659, %r657, %r658, 2;
	shf.l.wrap.b32 	%r660, %r658, %r657, 2;
	mov.b64 	%rd1419, {%r660, %r659};
	mov.b64 	{%r661, %r662}, %rd1395;
	shf.l.wrap.b32 	%r663, %r662, %r661, 23;
	shf.l.wrap.b32 	%r664, %r661, %r662, 23;
	mov.b64 	%rd1420, {%r664, %r663};
	mov.b64 	{%r665, %r666}, %rd1383;
	shf.l.wrap.b32 	%r667, %r666, %r665, 13;
	shf.l.wrap.b32 	%r668, %r665, %r666, 13;
	mov.b64 	%rd1421, {%r668, %r667};
	mov.b64 	{%r669, %r670}, %rd1374;
	shf.l.wrap.b32 	%r671, %r670, %r669, 4;
	shf.l.wrap.b32 	%r672, %r669, %r670, 4;
	mov.b64 	%rd1422, {%r672, %r671};
	mov.b64 	{%r673, %r674}, %rd1394;
	shf.l.wrap.b32 	%r675, %r673, %r674, 28;
	shf.l.wrap.b32 	%r676, %r674, %r673, 28;
	mov.b64 	%rd1423, {%r676, %r675};
	mov.b64 	{%r677, %r678}, %rd1397;
	shf.l.wrap.b32 	%r679, %r677, %r678, 21;
	shf.l.wrap.b32 	%r680, %r678, %r677, 21;
	mov.b64 	%rd1424, {%r680, %r679};
	mov.b64 	{%r681, %r682}, %rd1390;
	shf.l.wrap.b32 	%r683, %r681, %r682, 15;
	shf.l.wrap.b32 	%r684, %r682, %r681, 15;
	mov.b64 	%rd1425, {%r684, %r683};
	mov.b64 	{%r685, %r686}, %rd1382;
	shf.l.wrap.b32 	%r687, %r685, %r686, 10;
	shf.l.wrap.b32 	%r688, %r686, %r685, 10;
	mov.b64 	%rd1426, {%r688, %r687};
	mov.b64 	{%r689, %r690}, %rd1388;
	shf.l.wrap.b32 	%r691, %r689, %r690, 6;
	shf.l.wrap.b32 	%r692, %r690, %r689, 6;
	mov.b64 	%rd1427, {%r692, %r691};
	mov.b64 	{%r693, %r694}, %rd1375;
	shf.l.wrap.b32 	%r695, %r693, %r694, 3;
	shf.l.wrap.b32 	%r696, %r694, %r693, 3;
	mov.b64 	%rd1428, {%r696, %r695};
	mov.b64 	{%r697, %r698}, %rd1380;
	shf.l.wrap.b32 	%r699, %r697, %r698, 1;
	shf.l.wrap.b32 	%r700, %r698, %r697, 1;
	mov.b64 	%rd1429, {%r700, %r699};
	not.b64 	%rd1430, %rd1406;
	and.b64  	%rd1431, %rd1412, %rd1430;
	not.b64 	%rd1432, %rd1412;
	and.b64  	%rd1433, %rd1424, %rd1432;
	xor.b64  	%rd190, %rd1433, %rd1406;
	not.b64 	%rd1434, %rd1424;
	and.b64  	%rd1435, %rd1418, %rd1434;
	xor.b64  	%rd196, %rd1435, %rd1412;
	not.b64 	%rd1436, %rd1418;
	and.b64  	%rd1437, %rd1373, %rd1436;
	xor.b64  	%rd202, %rd1437, %rd1424;
	not.b64 	%rd1438, %rd1373;
	and.b64  	%rd1439, %rd1406, %rd1438;
	xor.b64  	%rd208, %rd1439, %rd1418;
	not.b64 	%rd1440, %rd1407;
	and.b64  	%rd1441, %rd1428, %rd1440;
	xor.b64  	%rd185, %rd1441, %rd1423;
	not.b64 	%rd1442, %rd1428;
	and.b64  	%rd1443, %rd1421, %rd1442;
	xor.b64  	%rd191, %rd1443, %rd1407;
	not.b64 	%rd1444, %rd1421;
	and.b64  	%rd1445, %rd1408, %rd1444;
	xor.b64  	%rd197, %rd1445, %rd1428;
	not.b64 	%rd1446, %rd1408;
	and.b64  	%rd1447, %rd1423, %rd1446;
	xor.b64  	%rd203, %rd1447, %rd1421;
	not.b64 	%rd1448, %rd1423;
	and.b64  	%rd1449, %rd1407, %rd1448;
	xor.b64  	%rd209, %rd1449, %rd1408;
	not.b64 	%rd1450, %rd1427;
	and.b64  	%rd1451, %rd1413, %rd1450;
	xor.b64  	%rd186, %rd1451, %rd1429;
	not.b64 	%rd1452, %rd1413;
	and.b64  	%rd1453, %rd1414, %rd1452;
	xor.b64  	%rd192, %rd1453, %rd1427;
	not.b64 	%rd1454, %rd1414;
	and.b64  	%rd1455, %rd1410, %rd1454;
	xor.b64  	%rd198, %rd1455, %rd1413;
	not.b64 	%rd1456, %rd1410;
	and.b64  	%rd1457, %rd1429, %rd1456;
	xor.b64  	%rd204, %rd1457, %rd1414;
	not.b64 	%rd1458, %rd1429;
	and.b64  	%rd1459, %rd1427, %rd1458;
	xor.b64  	%rd210, %rd1459, %rd1410;
	not.b64 	%rd1460, %rd1422;
	and.b64  	%rd1461, %rd1426, %rd1460;
	xor.b64  	%rd187, %rd1461, %rd1417;
	not.b64 	%rd1462, %rd1426;
	and.b64  	%rd1463, %rd1425, %rd1462;
	xor.b64  	%rd193, %rd1463, %rd1422;
	not.b64 	%rd1464, %rd1425;
	and.b64  	%rd1465, %rd1415, %rd1464;
	xor.b64  	%rd199, %rd1465, %rd1426;
	not.b64 	%rd1466, %rd1415;
	and.b64  	%rd1467, %rd1417, %rd1466;
	xor.b64  	%rd205, %rd1467, %rd1425;
	not.b64 	%rd1468, %rd1417;
	and.b64  	%rd1469, %rd1422, %rd1468;
	xor.b64  	%rd211, %rd1469, %rd1415;
	not.b64 	%rd1470, %rd1420;
	and.b64  	%rd1471, %rd1409, %rd1470;
	xor.b64  	%rd188, %rd1471, %rd1411;
	not.b64 	%rd1472, %rd1409;
	and.b64  	%rd1473, %rd1416, %rd1472;
	xor.b64  	%rd194, %rd1473, %rd1420;
	not.b64 	%rd1474, %rd1416;
	and.b64  	%rd1475, %rd1419, %rd1474;
	xor.b64  	%rd200, %rd1475, %rd1409;
	not.b64 	%rd1476, %rd1419;
	and.b64  	%rd1477, %rd1411, %rd1476;
	xor.b64  	%rd206, %rd1477, %rd1416;
	not.b64 	%rd1478, %rd1411;
	and.b64  	%rd1479, %rd1420, %rd1478;
	xor.b64  	%rd212, %rd1479, %rd1419;
	xor.b64  	%rd1480, %rd1373, %rd1431;
	xor.b64  	%rd184, %rd1480, -9223372034707259263;
	// begin inline asm
	{  xor.b64 %rd183, %rd184, %rd185;  xor.b64 %rd183, %rd183, %rd186;  xor.b64 %rd183, %rd183, %rd187;  xor.b64 %rd183, %rd183, %rd188;}
	// end inline asm
	// begin inline asm
	{  xor.b64 %rd189, %rd190, %rd191;  xor.b64 %rd189, %rd189, %rd192;  xor.b64 %rd189, %rd189, %rd193;  xor.b64 %rd189, %rd189, %rd194;}
	// end inline asm
	// begin inline asm
	{  xor.b64 %rd195, %rd196, %rd197;  xor.b64 %rd195, %rd195, %rd198;  xor.b64 %rd195, %rd195, %rd199;  xor.b64 %rd195, %rd195, %rd200;}
	// end inline asm
	// begin inline asm
	{  xor.b64 %rd201, %rd202, %rd203;  xor.b64 %rd201, %rd201, %rd204;  xor.b64 %rd201, %rd201, %rd205;  xor.b64 %rd201, %rd201, %rd206;}
	// end inline asm
	// begin inline asm
	{  xor.b64 %rd207, %rd208, %rd209;  xor.b64 %rd207, %rd207, %rd210;  xor.b64 %rd207, %rd207, %rd211;  xor.b64 %rd207, %rd207, %rd212;}
	// end inline asm
	mov.b64 	{%r701, %r702}, %rd189;
	shf.l.wrap.b32 	%r703, %r701, %r702, 1;
	shf.l.wrap.b32 	%r704, %r702, %r701, 1;
	mov.b64 	%rd1481, {%r704, %r703};
	xor.b64  	%rd1482, %rd207, %rd1481;
	xor.b64  	%rd1483, %rd1482, %rd184;
	xor.b64  	%rd1484, %rd1482, %rd185;
	xor.b64  	%rd1485, %rd1482, %rd186;
	xor.b64  	%rd1486, %rd1482, %rd187;
	xor.b64  	%rd1487, %rd1482, %rd188;
	mov.b64 	{%r705, %r706}, %rd195;
	shf.l.wrap.b32 	%r707, %r705, %r706, 1;
	shf.l.wrap.b32 	%r708, %r706, %r705, 1;
	mov.b64 	%rd1488, {%r708, %r707};
	xor.b64  	%rd1489, %rd1488, %rd183;
	xor.b64  	%rd1490, %rd1489, %rd190;
	xor.b64  	%rd1491, %rd1489, %rd191;
	xor.b64  	%rd1492, %rd1489, %rd192;
	xor.b64  	%rd1493, %rd1489, %rd193;
	xor.b64  	%rd1494, %rd1489, %rd194;
	mov.b64 	{%r709, %r710}, %rd201;
	shf.l.wrap.b32 	%r711, %r709, %r710, 1;
	shf.l.wrap.b32 	%r712, %r710, %r709, 1;
	mov.b64 	%rd1495, {%r712, %r711};
	xor.b64  	%rd1496, %rd1495, %rd189;
	xor.b64  	%rd1497, %rd1496, %rd196;
	xor.b64  	%rd1498, %rd1496, %rd197;
	xor.b64  	%rd1499, %rd1496, %rd198;
	xor.b64  	%rd1500, %rd1496, %rd199;
	xor.b64  	%rd1501, %rd1496, %rd200;
	mov.b64 	{%r713, %r714}, %rd207;
	shf.l.wrap.b32 	%r715, %r713, %r714, 1;
	shf.l.wrap.b32 	%r716, %r714, %r713, 1;
	mov.b64 	%rd1502, {%r716, %r715};
	xor.b64  	%rd1503, %rd1502, %rd195;
	xor.b64  	%rd1504, %rd1503, %rd202;
	xor.b64  	%rd1505, %rd1503, %rd203;
	xor.b64  	%rd1506, %rd1503, %rd204;
	xor.b64  	%rd1507, %rd1503, %rd205;
	xor.b64  	%rd1508, %rd1503, %rd206;
	mov.b64 	{%r717, %r718}, %rd183;
	shf.l.wrap.b32 	%r719, %r717, %r718, 1;
	shf.l.wrap.b32 	%r720, %r718, %r717, 1;
	mov.b64 	%rd1509, {%r720, %r719};
	xor.b64  	%rd1510, %rd201, %rd1509;
	xor.b64  	%rd1511, %rd1510, %rd208;
	xor.b64  	%rd1512, %rd1510, %rd209;
	xor.b64  	%rd1513, %rd1510, %rd210;
	xor.b64  	%rd1514, %rd1510, %rd211;
	xor.b64  	%rd1515, %rd1510, %rd212;
	mov.b64 	{%r721, %r722}, %rd1491;
	shf.l.wrap.b32 	%r723, %r722, %r721, 12;
	shf.l.wrap.b32 	%r724, %r721, %r722, 12;
	mov.b64 	%rd1516, {%r724, %r723};
	mov.b64 	{%r725, %r726}, %rd1512;
	shf.l.wrap.b32 	%r727, %r725, %r726, 20;
	shf.l.wrap.b32 	%r728, %r726, %r725, 20;
	mov.b64 	%rd1517, {%r728, %r727};
	mov.b64 	{%r729, %r730}, %rd1501;
	shf.l.wrap.b32 	%r731, %r730, %r729, 29;
	shf.l.wrap.b32 	%r732, %r729, %r730, 29;
	mov.b64 	%rd1518, {%r732, %r731};
	mov.b64 	{%r733, %r734}, %rd1513;
	shf.l.wrap.b32 	%r735, %r734, %r733, 7;
	shf.l.wrap.b32 	%r736, %r733, %r734, 7;
	mov.b64 	%rd1519, {%r736, %r735};
	mov.b64 	{%r737, %r738}, %rd1487;
	shf.l.wrap.b32 	%r739, %r737, %r738, 18;
	shf.l.wrap.b32 	%r740, %r738, %r737, 18;
	mov.b64 	%rd1520, {%r740, %r739};
	mov.b64 	{%r741, %r742}, %rd1497;
	shf.l.wrap.b32 	%r743, %r742, %r741, 30;
	shf.l.wrap.b32 	%r744, %r741, %r742, 30;
	mov.b64 	%rd1521, {%r744, %r743};
	mov.b64 	{%r745, %r746}, %rd1499;
	shf.l.wrap.b32 	%r747, %r746, %r745, 11;
	shf.l.wrap.b32 	%r748, %r745, %r746, 11;
	mov.b64 	%rd1522, {%r748, %r747};
	mov.b64 	{%r749, %r750}, %rd1506;
	shf.l.wrap.b32 	%r751, %r749, %r750, 25;
	shf.l.wrap.b32 	%r752, %r750, %r749, 25;
	mov.b64 	%rd1523, {%r752, %r751};
	mov.b64 	{%r753, %r754}, %rd1514;
	shf.l.wrap.b32 	%r755, %r753, %r754, 8;
	shf.l.wrap.b32 	%r756, %r754, %r753, 8;
	mov.b64 	%rd1524, {%r756, %r755};
	mov.b64 	{%r757, %r758}, %rd1508;
	shf.l.wrap.b32 	%r759, %r758, %r757, 24;
	shf.l.wrap.b32 	%r760, %r757, %r758, 24;
	mov.b64 	%rd1525, {%r760, %r759};
	mov.b64 	{%r761, %r762}, %rd1486;
	shf.l.wrap.b32 	%r763, %r762, %r761, 9;
	shf.l.wrap.b32 	%r764, %r761, %r762, 9;
	mov.b64 	%rd1526, {%r764, %r763};
	mov.b64 	{%r765, %r766}, %rd1511;
	shf.l.wrap.b32 	%r767, %r765, %r766, 27;
	shf.l.wrap.b32 	%r768, %r766, %r765, 27;
	mov.b64 	%rd1527, {%r768, %r767};
	mov.b64 	{%r769, %r770}, %rd1515;
	shf.l.wrap.b32 	%r771, %r769, %r770, 14;
	shf.l.wrap.b32 	%r772, %r770, %r769, 14;
	mov.b64 	%rd1528, {%r772, %r771};
	mov.b64 	{%r773, %r774}, %rd1494;
	shf.l.wrap.b32 	%r775, %r773, %r774, 2;
	shf.l.wrap.b32 	%r776, %r774, %r773, 2;
	mov.b64 	%rd1529, {%r776, %r775};
	mov.b64 	{%r777, %r778}, %rd1505;
	shf.l.wrap.b32 	%r779, %r778, %r777, 23;
	shf.l.wrap.b32 	%r780, %r777, %r778, 23;
	mov.b64 	%rd1530, {%r780, %r779};
	mov.b64 	{%r781, %r782}, %rd1493;
	shf.l.wrap.b32 	%r783, %r782, %r781, 13;
	shf.l.wrap.b32 	%r784, %r781, %r782, 13;
	mov.b64 	%rd1531, {%r784, %r783};
	mov.b64 	{%r785, %r786}, %rd1484;
	shf.l.wrap.b32 	%r787, %r786, %r785, 4;
	shf.l.wrap.b32 	%r788, %r785, %r786, 4;
	mov.b64 	%rd1532, {%r788, %r787};
	mov.b64 	{%r789, %r790}, %rd1504;
	shf.l.wrap.b32 	%r791, %r789, %r790, 28;
	shf.l.wrap.b32 	%r792, %r790, %r789, 28;
	mov.b64 	%rd1533, {%r792, %r791};
	mov.b64 	{%r793, %r794}, %rd1507;
	shf.l.wrap.b32 	%r795, %r793, %r794, 21;
	shf.l.wrap.b32 	%r796, %r794, %r793, 21;
	mov.b64 	%rd1534, {%r796, %r795};
	mov.b64 	{%r797, %r798}, %rd1500;
	shf.l.wrap.b32 	%r799, %r797, %r798, 15;
	shf.l.wrap.b32 	%r800, %r798, %r797, 15;
	mov.b64 	%rd1535, {%r800, %r799};
	mov.b64 	{%r801, %r802}, %rd1492;
	shf.l.wrap.b32 	%r803, %r801, %r802, 10;
	shf.l.wrap.b32 	%r804, %r802, %r801, 10;
	mov.b64 	%rd1536, {%r804, %r803};
	mov.b64 	{%r805, %r806}, %rd1498;
	shf.l.wrap.b32 	%r807, %r805, %r806, 6;
	shf.l.wrap.b32 	%r808, %r806, %r805, 6;
	mov.b64 	%rd1537, {%r808, %r807};
	mov.b64 	{%r809, %r810}, %rd1485;
	shf.l.wrap.b32 	%r811, %r809, %r810, 3;
	shf.l.wrap.b32 	%r812, %r810, %r809, 3;
	mov.b64 	%rd1538, {%r812, %r811};
	mov.b64 	{%r813, %r814}, %rd1490;
	shf.l.wrap.b32 	%r815, %r813, %r814, 1;
	shf.l.wrap.b32 	%r816, %r814, %r813, 1;
	mov.b64 	%rd1539, {%r816, %r815};
	not.b64 	%rd1540, %rd1516;
	and.b64  	%rd1541, %rd1522, %rd1540;
	not.b64 	%rd1542, %rd1522;
	and.b64  	%rd1543, %rd1534, %rd1542;
	xor.b64  	%rd220, %rd1543, %rd1516;
	not.b64 	%rd1544, %rd1534;
	and.b64  	%rd1545, %rd1528, %rd1544;
	xor.b64  	%rd226, %rd1545, %rd1522;
	not.b64 	%rd1546, %rd1528;
	and.b64  	%rd1547, %rd1483, %rd1546;
	xor.b64  	%rd232, %rd1547, %rd1534;
	not.b64 	%rd1548, %rd1483;
	and.b64  	%rd1549, %rd1516, %rd1548;
	xor.b64  	%rd238, %rd1549, %rd1528;
	not.b64 	%rd1550, %rd1517;
	and.b64  	%rd1551, %rd1538, %rd1550;
	xor.b64  	%rd215, %rd1551, %rd1533;
	not.b64 	%rd1552, %rd1538;
	and.b64  	%rd1553, %rd1531, %rd1552;
	xor.b64  	%rd221, %rd1553, %rd1517;
	not.b64 	%rd1554, %rd1531;
	and.b64  	%rd1555, %rd1518, %rd1554;
	xor.b64  	%rd227, %rd1555, %rd1538;
	not.b64 	%rd1556, %rd1518;
	and.b64  	%rd1557, %rd1533, %rd1556;
	xor.b64  	%rd233, %rd1557, %rd1531;
	not.b64 	%rd1558, %rd1533;
	and.b64  	%rd1559, %rd1517, %rd1558;
	xor.b64  	%rd239, %rd1559, %rd1518;
	not.b64 	%rd1560, %rd1537;
	and.b64  	%rd1561, %rd1523, %rd1560;
	xor.b64  	%rd216, %rd1561, %rd1539;
	not.b64 	%rd1562, %rd1523;
	and.b64  	%rd1563, %rd1524, %rd1562;
	xor.b64  	%rd222, %rd1563, %rd1537;
	not.b64 	%rd1564, %rd1524;
	and.b64  	%rd1565, %rd1520, %rd1564;
	xor.b64  	%rd228, %rd1565, %rd1523;
	not.b64 	%rd1566, %rd1520;
	and.b64  	%rd1567, %rd1539, %rd1566;
	xor.b64  	%rd234, %rd1567, %rd1524;
	not.b64 	%rd1568, %rd1539;
	and.b64  	%rd1569, %rd1537, %rd1568;
	xor.b64  	%rd240, %rd1569, %rd1520;
	not.b64 	%rd1570, %rd1532;
	and.b64  	%rd1571, %rd1536, %rd1570;
	xor.b64  	%rd217, %rd1571, %rd1527;
	not.b64 	%rd1572, %rd1536;
	and.b64  	%rd1573, %rd1535, %rd1572;
	xor.b64  	%rd223, %rd1573, %rd1532;
	not.b64 	%rd1574, %rd1535;
	and.b64  	%rd1575, %rd1525, %rd1574;
	xor.b64  	%rd229, %rd1575, %rd1536;
	not.b64 	%rd1576, %rd1525;
	and.b64  	%rd1577, %rd1527, %rd1576;
	xor.b64  	%rd235, %rd1577, %rd1535;
	not.b64 	%rd1578, %rd1527;
	and.b64  	%rd1579, %rd1532, %rd1578;
	xor.b64  	%rd241, %rd1579, %rd1525;
	not.b64 	%rd1580, %rd1530;
	and.b64  	%rd1581, %rd1519, %rd1580;
	xor.b64  	%rd218, %rd1581, %rd1521;
	not.b64 	%rd1582, %rd1519;
	and.b64  	%rd1583, %rd1526, %rd1582;
	xor.b64  	%rd224, %rd1583, %rd1530;
	not.b64 	%rd1584, %rd1526;
	and.b64  	%rd1585, %rd1529, %rd1584;
	xor.b64  	%rd230, %rd1585, %rd1519;
	not.b64 	%rd1586, %rd1529;
	and.b64  	%rd1587, %rd1521, %rd1586;
	xor.b64  	%rd236, %rd1587, %rd1526;
	not.b64 	%rd1588, %rd1521;
	and.b64  	%rd1589, %rd1530, %rd1588;
	xor.b64  	%rd242, %rd1589, %rd1529;
	xor.b64  	%rd1590, %rd1483, %rd1541;
	xor.b64  	%rd214, %rd1590, -9223372036854743031;
	// begin inline asm
	{  xor.b64 %rd213, %rd214, %rd215;  xor.b64 %rd213, %rd213, %rd216;  xor.b64 %rd213, %rd213, %rd217;  xor.b64 %rd213, %rd213, %rd218;}
	// end inline asm
	// begin inline asm
	{  xor.b64 %rd219, %rd220, %rd221;  xor.b64 %rd219, %rd219, %rd222;  xor.b64 %rd219, %rd219, %rd223;  xor.b64 %rd219, %rd219, %rd224;}
	// end inline asm
	// begin inline asm
	{  xor.b64 %rd225, %rd226, %rd227;  xor.b64 %rd225, %rd225, %rd228;  xor.b64 %rd225, %rd225, %rd229;  xor.b64 %rd225, %rd225, %rd230;}
	// end inline asm
	// begin inline asm
	{  xor.b64 %rd231, %rd232, %rd233;  xor.b64 %rd231, %rd231, %rd234;  xor.b64 %rd231, %rd231, %rd235;  xor.b64 %rd231, %rd231, %rd236;}
	// end inline asm
	// begin inline asm
	{  xor.b64 %rd237, %rd238, %rd239;  xor.b64 %rd237, %rd237, %rd240;  xor.b64 %rd237, %rd237, %rd241;  xor.b64 %rd237, %rd237, %rd242;}
	// end inline asm
	mov.b64 	{%r817, %r818}, %rd219;
	shf.l.wrap.b32 	%r819, %r817, %r818, 1;
	shf.l.wrap.b32 	%r820, %r818, %r817, 1;
	mov.b64 	%rd1591, {%r820, %r819};
	xor.b64  	%rd1592, %rd237, %rd1591;
	xor.b64  	%rd1593, %rd1592, %rd214;
	xor.b64  	%rd1594, %rd1592, %rd215;
	xor.b64  	%rd1595, %rd1592, %rd216;
	xor.b64  	%rd1596, %rd1592, %rd217;
	xor.b64  	%rd1597, %rd1592, %rd218;
	mov.b64 	{%r821, %r822}, %rd225;
	shf.l.wrap.b32 	%r823, %r821, %r822, 1;
	shf.l.wrap.b32 	%r824, %r822, %r821, 1;
	mov.b64 	%rd1598, {%r824, %r823};
	xor.b64  	%rd1599, %rd1598, %rd213;
	xor.b64  	%rd1600, %rd1599, %rd220;
	xor.b64  	%rd1601, %rd1599, %rd221;
	xor.b64  	%rd1602, %rd1599, %rd222;
	xor.b64  	%rd1603, %rd1599, %rd223;
	xor.b64  	%rd1604, %rd1599, %rd224;
	mov.b64 	{%r825, %r826}, %rd231;
	shf.l.wrap.b32 	%r827, %r825, %r826, 1;
	shf.l.wrap.b32 	%r828, %r826, %r825, 1;
	mov.b64 	%rd1605, {%r828, %r827};
	xor.b64  	%rd1606, %rd1605, %rd219;
	xor.b64  	%rd1607, %rd1606, %rd226;
	xor.b64  	%rd1608, %rd1606, %rd227;
	xor.b64  	%rd1609, %rd1606, %rd228;
	xor.b64  	%rd1610, %rd1606, %rd229;
	xor.b64  	%rd1611, %rd1606, %rd230;
	mov.b64 	{%r829, %r830}, %rd237;
	shf.l.wrap.b32 	%r831, %r829, %r830, 1;
	shf.l.wrap.b32 	%r832, %r830, %r829, 1;
	mov.b64 	%rd1612, {%r832, %r831};
	xor.b64  	%rd1613, %rd1612, %rd225;
	xor.b64  	%rd1614, %rd1613, %rd232;
	xor.b64  	%rd1615, %rd1613, %rd233;
	xor.b64  	%rd1616, %rd1613, %rd234;
	xor.b64  	%rd1617, %rd1613, %rd235;
	xor.b64  	%rd1618, %rd1613, %rd236;
	mov.b64 	{%r833, %r834}, %rd213;
	shf.l.wrap.b32 	%r835, %r833, %r834, 1;
	shf.l.wrap.b32 	%r836, %r834, %r833, 1;
	mov.b64 	%rd1619, {%r836, %r835};
	xor.b64  	%rd1620, %rd231, %rd1619;
	xor.b64  	%rd1621, %rd1620, %rd238;
	xor.b64  	%rd1622, %rd1620, %rd239;
	xor.b64  	%rd1623, %rd1620, %rd240;
	xor.b64  	%rd1624, %rd1620, %rd241;
	xor.b64  	%rd1625, %rd1620, %rd242;
	mov.b64 	{%r837, %r838}, %rd1601;
	shf.l.wrap.b32 	%r839, %r838, %r837, 12;
	shf.l.wrap.b32 	%r840, %r837, %r838, 12;
	mov.b64 	%rd1626, {%r840, %r839};
	mov.b64 	{%r841, %r842}, %rd1622;
	shf.l.wrap.b32 	%r843, %r841, %r842, 20;
	shf.l.wrap.b32 	%r844, %r842, %r841, 20;
	mov.b64 	%rd1627, {%r844, %r843};
	mov.b64 	{%r845, %r846}, %rd1611;
	shf.l.wrap.b32 	%r847, %r846, %r845, 29;
	shf.l.wrap.b32 	%r848, %r845, %r846, 29;
	mov.b64 	%rd1628, {%r848, %r847};
	mov.b64 	{%r849, %r850}, %rd1623;
	shf.l.wrap.b32 	%r851, %r850, %r849, 7;
	shf.l.wrap.b32 	%r852, %r849, %r850, 7;
	mov.b64 	%rd1629, {%r852, %r851};
	mov.b64 	{%r853, %r854}, %rd1597;
	shf.l.wrap.b32 	%r855, %r853, %r854, 18;
	shf.l.wrap.b32 	%r856, %r854, %r853, 18;
	mov.b64 	%rd1630, {%r856, %r855};
	mov.b64 	{%r857, %r858}, %rd1607;
	shf.l.wrap.b32 	%r859, %r858, %r857, 30;
	shf.l.wrap.b32 	%r860, %r857, %r858, 30;
	mov.b64 	%rd1631, {%r860, %r859};
	mov.b64 	{%r861, %r862}, %rd1609;
	shf.l.wrap.b32 	%r863, %r862, %r861, 11;
	shf.l.wrap.b32 	%r864, %r861, %r862, 11;
	mov.b64 	%rd1632, {%r864, %r863};
	mov.b64 	{%r865, %r866}, %rd1616;
	shf.l.wrap.b32 	%r867, %r865, %r866, 25;
	shf.l.wrap.b32 	%r868, %r866, %r865, 25;
	mov.b64 	%rd1633, {%r868, %r867};
	mov.b64 	{%r869, %r870}, %rd1624;
	shf.l.wrap.b32 	%r871, %r869, %r870, 8;
	shf.l.wrap.b32 	%r872, %r870, %r869, 8;
	mov.b64 	%rd1634, {%r872, %r871};
	mov.b64 	{%r873, %r874}, %rd1618;
	shf.l.wrap.b32 	%r875, %r874, %r873, 24;
	shf.l.wrap.b32 	%r876, %r873, %r874, 24;
	mov.b64 	%rd1635, {%r876, %r875};
	mov.b64 	{%r877, %r878}, %rd1596;
	shf.l.wrap.b32 	%r879, %r878, %r877, 9;
	shf.l.wrap.b32 	%r880, %r877, %r878, 9;
	mov.b64 	%rd1636, {%r880, %r879};
	mov.b64 	{%r881, %r882}, %rd1621;
	shf.l.wrap.b32 	%r883, %r881, %r882, 27;
	shf.l.wrap.b32 	%r884, %r882, %r881, 27;
	mov.b64 	%rd1637, {%r884, %r883};
	mov.b64 	{%r885, %r886}, %rd1625;
	shf.l.wrap.b32 	%r887, %r885, %r886, 14;
	shf.l.wrap.b32 	%r888, %r886, %r885, 14;
	mov.b64 	%rd1638, {%r888, %r887};
	mov.b64 	{%r889, %r890}, %rd1604;
	shf.l.wrap.b32 	%r891, %r889, %r890, 2;
	shf.l.wrap.b32 	%r892, %r890, %r889, 2;
	mov.b64 	%rd1639, {%r892, %r891};
	mov.b64 	{%r893, %r894}, %rd1615;
	shf.l.wrap.b32 	%r895, %r894, %r893, 23;
	shf.l.wrap.b32 	%r896, %r893, %r894, 23;
	mov.b64 	%rd1640, {%r896, %r895};
	mov.b64 	{%r897, %r898}, %rd1603;
	shf.l.wrap.b32 	%r899, %r898, %r897, 13;
	shf.l.wrap.b32 	%r900, %r897, %r898, 13;
	mov.b64 	%rd1641, {%r900, %r899};
	mov.b64 	{%r901, %r902}, %rd1594;
	shf.l.wrap.b32 	%r903, %r902, %r901, 4;
	shf.l.wrap.b32 	%r904, %r901, %r902, 4;
	mov.b64 	%rd1642, {%r904, %r903};
	mov.b64 	{%r905, %r906}, %rd1614;
	shf.l.wrap.b32 	%r907, %r905, %r906, 28;
	shf.l.wrap.b32 	%r908, %r906, %r905, 28;
	mov.b64 	%rd1643, {%r908, %r907};
	mov.b64 	{%r909, %r910}, %rd1617;
	shf.l.wrap.b32 	%r911, %r909, %r910, 21;
	shf.l.wrap.b32 	%r912, %r910, %r909, 21;
	mov.b64 	%rd1644, {%r912, %r911};
	mov.b64 	{%r913, %r914}, %rd1610;
	shf.l.wrap.b32 	%r915, %r913, %r914, 15;
	shf.l.wrap.b32 	%r916, %r914, %r913, 15;
	mov.b64 	%rd1645, {%r916, %r915};
	mov.b64 	{%r917, %r918}, %rd1602;
	shf.l.wrap.b32 	%r919, %r917, %r918, 10;
	shf.l.wrap.b32 	%r920, %r918, %r917, 10;
	mov.b64 	%rd1646, {%r920, %r919};
	mov.b64 	{%r921, %r922}, %rd1608;
	shf.l.wrap.b32 	%r923, %r921, %r922, 6;
	shf.l.wrap.b32 	%r924, %r922, %r921, 6;
	mov.b64 	%rd1647, {%r924, %r923};
	mov.b64 	{%r925, %r926}, %rd1595;
	shf.l.wrap.b32 	%r927, %r925, %r926, 3;
	shf.l.wrap.b32 	%r928, %r926, %r925, 3;
	mov.b64 	%rd1648, {%r928, %r927};
	mov.b64 	{%r929, %r930}, %rd1600;
	shf.l.wrap.b32 	%r931, %r929, %r930, 1;
	shf.l.wrap.b32 	%r932, %r930, %r929, 1;
	mov.b64 	%rd1649, {%r932, %r931};
	not.b64 	%rd1650, %rd1626;
	and.b64  	%rd1651, %rd1632, %rd1650;
	not.b64 	%rd1652, %rd1632;
	and.b64  	%rd1653, %rd1644, %rd1652;
	xor.b64  	%rd250, %rd1653, %rd1626;
	not.b64 	%rd1654, %rd1644;
	and.b64  	%rd1655, %rd1638, %rd1654;
	xor.b64  	%rd256, %rd1655, %rd1632;
	not.b64 	%rd1656, %rd1638;
	and.b64  	%rd1657, %rd1593, %rd1656;
	xor.b64  	%rd262, %rd1657, %rd1644;
	not.b64 	%rd1658, %rd1593;
	and.b64  	%rd1659, %rd1626, %rd1658;
	xor.b64  	%rd268, %rd1659, %rd1638;
	not.b64 	%rd1660, %rd1627;
	and.b64  	%rd1661, %rd1648, %rd1660;
	xor.b64  	%rd245, %rd1661, %rd1643;
	not.b64 	%rd1662, %rd1648;
	and.b64  	%rd1663, %rd1641, %rd1662;
	xor.b64  	%rd251, %rd1663, %rd1627;
	not.b64 	%rd1664, %rd1641;
	and.b64  	%rd1665, %rd1628, %rd1664;
	xor.b64  	%rd257, %rd1665, %rd1648;
	not.b64 	%rd1666, %rd1628;
	and.b64  	%rd1667, %rd1643, %rd1666;
	xor.b64  	%rd263, %rd1667, %rd1641;
	not.b64 	%rd1668, %rd1643;
	and.b64  	%rd1669, %rd1627, %rd1668;
	xor.b64  	%rd269, %rd1669, %rd1628;
	not.b64 	%rd1670, %rd1647;
	and.b64  	%rd1671, %rd1633, %rd1670;
	xor.b64  	%rd246, %rd1671, %rd1649;
	not.b64 	%rd1672, %rd1633;
	and.b64  	%rd1673, %rd1634, %rd1672;
	xor.b64  	%rd252, %rd1673, %rd1647;
	not.b64 	%rd1674, %rd1634;
	and.b64  	%rd1675, %rd1630, %rd1674;
	xor.b64  	%rd258, %rd1675, %rd1633;
	not.b64 	%rd1676, %rd1630;
	and.b64  	%rd1677, %rd1649, %rd1676;
	xor.b64  	%rd264, %rd1677, %rd1634;
	not.b64 	%rd1678, %rd1649;
	and.b64  	%rd1679, %rd1647, %rd1678;
	xor.b64  	%rd270, %rd1679, %rd1630;
	not.b64 	%rd1680, %rd1642;
	and.b64  	%rd1681, %rd1646, %rd1680;
	xor.b64  	%rd247, %rd1681, %rd1637;
	not.b64 	%rd1682, %rd1646;
	and.b64  	%rd1683, %rd1645, %rd1682;
	xor.b64  	%rd253, %rd1683, %rd1642;
	not.b64 	%rd1684, %rd1645;
	and.b64  	%rd1685, %rd1635, %rd1684;
	xor.b64  	%rd259, %rd1685, %rd1646;
	not.b64 	%rd1686, %rd1635;
	and.b64  	%rd1687, %rd1637, %rd1686;
	xor.b64  	%rd265, %rd1687, %rd1645;
	not.b64 	%rd1688, %rd1637;
	and.b64  	%rd1689, %rd1642, %rd1688;
	xor.b64  	%rd271, %rd1689, %rd1635;
	not.b64 	%rd1690, %rd1640;
	and.b64  	%rd1691, %rd1629, %rd1690;
	xor.b64  	%rd248, %rd1691, %rd1631;
	not.b64 	%rd1692, %rd1629;
	and.b64  	%rd1693, %rd1636, %rd1692;
	xor.b64  	%rd254, %rd1693, %rd1640;
	not.b64 	%rd1694, %rd1636;
	and.b64  	%rd1695, %rd1639, %rd1694;
	xor.b64  	%rd260, %rd1695, %rd1629;
	not.b64 	%rd1696, %rd1639;
	and.b64  	%rd1697, %rd1631, %rd1696;
	xor.b64  	%rd266, %rd1697, %rd1636;
	not.b64 	%rd1698, %rd1631;
	and.b64  	%rd1699, %rd1640, %rd1698;
	xor.b64  	%rd272, %rd1699, %rd1639;
	xor.b64  	%rd1700, %rd1593, %rd1651;
	xor.b64  	%rd244, %rd1700, 138;
	// begin inline asm
	{  xor.b64 %rd243, %rd244, %rd245;  xor.b64 %rd243, %rd243, %rd246;  xor.b64 %rd243, %rd243, %rd247;  xor.b64 %rd243, %rd243, %rd248;}
	// end inline asm
	// begin inline asm
	{  xor.b64 %rd249, %rd250, %rd251;  xor.b64 %rd249, %rd249, %rd252;  xor.b64 %rd249, %rd249, %rd253;  xor.b64 %rd249, %rd249, %rd254;}
	// end inline asm
	// begin inline asm
	{  xor.b64 %rd255, %rd256, %rd257;  xor.b64 %rd255, %rd255, %rd258;  xor.b64 %rd255, %rd255, %rd259;  xor.b64 %rd255, %rd255, %rd260;}
	// end inline asm
	// begin inline asm
	{  xor.b64 %rd261, %rd262, %rd263;  xor.b64 %rd261, %rd261, %rd264;  xor.b64 %rd261, %rd261, %rd265;  xor.b64 %rd261, %rd261, %rd266;}
	// end inline asm
	// begin inline asm
	{  xor.b64 %rd267, %rd268, %rd269;  xor.b64 %rd267, %rd267, %rd270;  xor.b64 %rd267, %rd267, %rd271;  xor.b64 %rd267, %rd267, %rd272;}
	// end inline asm
	mov.b64 	{%r933, %r934}, %rd249;
	shf.l.wrap.b32 	%r935, %r933, %r934, 1;
	shf.l.wrap.b32 	%r936, %r934, %r933, 1;
	mov.b64 	%rd1701, {%r936, %r935};
	xor.b64  	%rd1702, %rd267, %rd1701;
	xor.b64  	%rd1703, %rd1702, %rd244;
	xor.b64  	%rd1704, %rd1702, %rd245;
	xor.b64  	%rd1705, %rd1702, %rd246;
	xor.b64  	%rd1706, %rd1702, %rd247;
	xor.b64  	%rd1707, %rd1702, %rd248;
	mov.b64 	{%r937, %r938}, %rd255;
	shf.l.wrap.b32 	%r939, %r937, %r938, 1;
	shf.l.wrap.b32 	%r940, %r938, %r937, 1;
	mov.b64 	%rd1708, {%r940, %r939};
	xor.b64  	%rd1709, %rd1708, %rd243;
	xor.b64  	%rd1710, %rd1709, %rd250;
	xor.b64  	%rd1711, %rd1709, %rd251;
	xor.b64  	%rd1712, %rd1709, %rd252;
	xor.b64  	%rd1713, %rd1709, %rd253;
	xor.b64  	%rd1714, %rd1709, %rd254;
	mov.b64 	{%r941, %r942}, %rd261;
	shf.l.wrap.b32 	%r943, %r941, %r942, 1;
	shf.l.wrap.b32 	%r944, %r942, %r941, 1;
	mov.b64 	%rd1715, {%r944, %r943};
	xor.b64  	%rd1716, %rd1715, %rd249;
	xor.b64  	%rd1717, %rd1716, %rd256;
	xor.b64  	%rd1718, %rd1716, %rd257;
	xor.b64  	%rd1719, %rd1716, %rd258;
	xor.b64  	%rd1720, %rd1716, %rd259;
	xor.b64  	%rd1721, %rd1716, %rd260;
	mov.b64 	{%r945, %r946}, %rd267;
	shf.l.wrap.b32 	%r947, %r945, %r946, 1;
	shf.l.wrap.b32 	%r948, %r946, %r945, 1;
	mov.b64 	%rd1722, {%r948, %r947};
	xor.b64  	%rd1723, %rd1722, %rd255;
	xor.b64  	%rd1724, %rd1723, %rd262;
	xor.b64  	%rd1725, %rd1723, %rd263;
	xor.b64  	%rd1726, %rd1723, %rd264;
	xor.b64  	%rd1727, %rd1723, %rd265;
	xor.b64  	%rd1728, %rd1723, %rd266;
	mov.b64 	{%r949, %r950}, %rd243;
	shf.l.wrap.b32 	%r951, %r949, %r950, 1;
	shf.l.wrap.b32 	%r952, %r950, %r949, 1;
	mov.b64 	%rd1729, {%r952, %r951};
	xor.b64  	%rd1730, %rd261, %rd1729;
	xor.b64  	%rd1731, %rd1730, %rd268;
	xor.b64  	%rd1732, %rd1730, %rd269;
	xor.b64  	%rd1733, %rd1730, %rd270;
	xor.b64  	%rd1734, %rd1730, %rd271;
	xor.b64  	%rd1735, %rd1730, %rd272;
	mov.b64 	{%r953, %r954}, %rd1711;
	shf.l.wrap.b32 	%r955, %r954, %r953, 12;
	shf.l.wrap.b32 	%r956, %r953, %r954, 12;
	mov.b64 	%rd1736, {%r956, %r955};
	mov.b64 	{%r957, %r958}, %rd1732;
	shf.l.wrap.b32 	%r959, %r957, %r958, 20;
	shf.l.wrap.b32 	%r960, %r958, %r957, 20;
	mov.b64 	%rd1737, {%r960, %r959};
	mov.b64 	{%r961, %r962}, %rd1721;
	shf.l.wrap.b32 	%r963, %r962, %r961, 29;
	shf.l.wrap.b32 	%r964, %r961, %r962, 29;
	mov.b64 	%rd1738, {%r964, %r963};
	mov.b64 	{%r965, %r966}, %rd1733;
	shf.l.wrap.b32 	%r967, %r966, %r965, 7;
	shf.l.wrap.b32 	%r968, %r965, %r966, 7;
	mov.b64 	%rd1739, {%r968, %r967};
	mov.b64 	{%r969, %r970}, %rd1707;
	shf.l.wrap.b32 	%r971, %r969, %r970, 18;
	shf.l.wrap.b32 	%r972, %r970, %r969, 18;
	mov.b64 	%rd1740, {%r972, %r971};
	mov.b64 	{%r973, %r974}, %rd1717;
	shf.l.wrap.b32 	%r975, %r974, %r973, 30;
	shf.l.wrap.b32 	%r976, %r973, %r974, 30;
	mov.b64 	%rd1741, {%r976, %r975};
	mov.b64 	{%r977, %r978}, %rd1719;
	shf.l.wrap.b32 	%r979, %r978, %r977, 11;
	shf.l.wrap.b32 	%r980, %r977, %r978, 11;
	mov.b64 	%rd1742, {%r980, %r979};
	mov.b64 	{%r981, %r982}, %rd1726;
	shf.l.wrap.b32 	%r983, %r981, %r982, 25;
	shf.l.wrap.b32 	%r984, %r982, %r981, 25;
	mov.b64 	%rd1743, {%r984, %r983};
	mov.b64 	{%r985, %r986}, %rd1734;
	shf.l.wrap.b32 	%r987, %r985, %r986, 8;
	shf.l.wrap.b32 	%r988, %r986, %r985, 8;
	mov.b64 	%rd1744, {%r988, %r987};
	mov.b64 	{%r989, %r990}, %rd1728;
	shf.l.wrap.b32 	%r991, %r990, %r989, 24;
	shf.l.wrap.b32 	%r992, %r989, %r990, 24;
	mov.b64 	%rd1745, {%r992, %r991};
	mov.b64 	{%r993, %r994}, %rd1706;
	shf.l.wrap.b32 	%r995, %r994, %r993, 9;
	shf.l.wrap.b32 	%r996, %r993, %r994, 9;
	mov.b64 	%rd1746, {%r996, %r995};
	mov.b64 	{%r997, %r998}, %rd1731;
	shf.l.wrap.b32 	%r999, %r997, %r998, 27;
	shf.l.wrap.b32 	%r1000, %r998, %r997, 27;
	mov.b64 	%rd1747, {%r1000, %r999};
	mov.b64 	{%r1001, %r1002}, %rd1735;
	shf.l.wrap.b32 	%r1003, %r1001, %r1002, 14;
	shf.l.wrap.b32 	%r1004, %r1002, %r1001, 14;
	mov.b64 	%rd1748, {%r1004, %r1003};
	mov.b64 	{%r1005, %r1006}, %rd1714;
	shf.l.wrap.b32 	%r1007, %r1005, %r1006, 2;
	shf.l.wrap.b32 	%r1008, %r1006, %r1005, 2;
	mov.b64 	%rd1749, {%r1008, %r1007};
	mov.b64 	{%r1009, %r1010}, %rd1725;
	shf.l.wrap.b32 	%r1011, %r1010, %r1009, 23;
	shf.l.wrap.b32 	%r1012, %r1009, %r1010, 23;
	mov.b64 	%rd1750, {%r1012, %r1011};
	mov.b64 	{%r1013, %r1014}, %rd1713;
	shf.l.wrap.b32 	%r1015, %r1014, %r1013, 13;
	shf.l.wrap.b32 	%r1016, %r1013, %r1014, 13;
	mov.b64 	%rd1751, {%r1016, %r1015};
	mov.b64 	{%r1017, %r1018}, %rd1704;
	shf.l.wrap.b32 	%r1019, %r1018, %r1017, 4;
	shf.l.wrap.b32 	%r1020, %r1017, %r1018, 4;
	mov.b64 	%rd1752, {%r1020, %r1019};
	mov.b64 	{%r1021, %r1022}, %rd1724;
	shf.l.wrap.b32 	%r1023, %r1021, %r1022, 28;
	shf.l.wrap.b32 	%r1024, %r1022, %r1021, 28;
	mov.b64 	%rd1753, {%r1024, %r1023};
	mov.b64 	{%r1025, %r1026}, %rd1727;
	shf.l.wrap.b32 	%r1027, %r1025, %r1026, 21;
	shf.l.wrap.b32 	%r1028, %r1026, %r1025, 21;
	mov.b64 	%rd1754, {%r1028, %r1027};
	mov.b64 	{%r1029, %r1030}, %rd1720;
	shf.l.wrap.b32 	%r1031, %r1029, %r1030, 15;
	shf.l.wrap.b32 	%r1032, %r1030, %r1029, 15;
	mov.b64 	%rd1755, {%r1032, %r1031};
	mov.b64 	{%r1033, %r1034}, %rd1712;
	shf.l.wrap.b32 	%r1035, %r1033, %r1034, 10;
	shf.l.wrap.b32 	%r1036, %r1034, %r1033, 10;
	mov.b64 	%rd1756, {%r1036, %r1035};
	mov.b64 	{%r1037, %r1038}, %rd1718;
	shf.l.wrap.b32 	%r1039, %r1037, %r1038, 6;
	shf.l.wrap.b32 	%r1040, %r1038, %r1037, 6;
	mov.b64 	%rd1757, {%r1040, %r1039};
	mov.b64 	{%r1041, %r1042}, %rd1705;
	shf.l.wrap.b32 	%r1043, %r1041, %r1042, 3;
	shf.l.wrap.b32 	%r1044, %r1042, %r1041, 3;
	mov.b64 	%rd1758, {%r1044, %r1043};
	mov.b64 	{%r1045, %r1046}, %rd1710;
	shf.l.wrap.b32 	%r1047, %r1045, %r1046, 1;
	shf.l.wrap.b32 	%r1048, %r1046, %r1045, 1;
	mov.b64 	%rd1759, {%r1048, %r1047};
	not.b64 	%rd1760, %rd1736;
	and.b64  	%rd1761, %rd1742, %rd1760;
	not.b64 	%rd1762, %rd1742;
	and.b64  	%rd1763, %rd1754, %rd1762;
	xor.b64  	%rd280, %rd1763, %rd1736;
	not.b64 	%rd1764, %rd1754;
	and.b64  	%rd1765, %rd1748, %rd1764;
	xor.b64  	%rd286, %rd1765, %rd1742;
	not.b64 	%rd1766, %rd1748;
	and.b64  	%rd1767, %rd1703, %rd1766;
	xor.b64  	%rd292, %rd1767, %rd1754;
	not.b64 	%rd1768, %rd1703;
	and.b64  	%rd1769, %rd1736, %rd1768;
	xor.b64  	%rd298, %rd1769, %rd1748;
	not.b64 	%rd1770, %rd1737;
	and.b64  	%rd1771, %rd1758, %rd1770;
	xor.b64  	%rd275, %rd1771, %rd1753;
	not.b64 	%rd1772, %rd1758;
	and.b64  	%rd1773, %rd1751, %rd1772;
	xor.b64  	%rd281, %rd1773, %rd1737;
	not.b64 	%rd1774, %rd1751;
	and.b64  	%rd1775, %rd1738, %rd1774;
	xor.b64  	%rd287, %rd1775, %rd1758;
	not.b64 	%rd1776, %rd1738;
	and.b64  	%rd1777, %rd1753, %rd1776;
	xor.b64  	%rd293, %rd1777, %rd1751;
	not.b64 	%rd1778, %rd1753;
	and.b64  	%rd1779, %rd1737, %rd1778;
	xor.b64  	%rd299, %rd1779, %rd1738;
	not.b64 	%rd1780, %rd1757;
	and.b64  	%rd1781, %rd1743, %rd1780;
	xor.b64  	%rd276, %rd1781, %rd1759;
	not.b64 	%rd1782, %rd1743;
	and.b64  	%rd1783, %rd1744, %rd1782;
	xor.b64  	%rd282, %rd1783, %rd1757;
	not.b64 	%rd1784, %rd1744;
	and.b64  	%rd1785, %rd1740, %rd1784;
	xor.b64  	%rd288, %rd1785, %rd1743;
	not.b64 	%rd1786, %rd1740;
	and.b64  	%rd1787, %rd1759, %rd1786;
	xor.b64  	%rd294, %rd1787, %rd1744;
	not.b64 	%rd1788, %rd1759;
	and.b64  	%rd1789, %rd1757, %rd1788;
	xor.b64  	%rd300, %rd1789, %rd1740;
	not.b64 	%rd1790, %rd1752;
	and.b64  	%rd1791, %rd1756, %rd1790;
	xor.b64  	%rd277, %rd1791, %rd1747;
	not.b64 	%rd1792, %rd1756;
	and.b64  	%rd1793, %rd1755, %rd1792;
	xor.b64  	%rd283, %rd1793, %rd1752;
	not.b64 	%rd1794, %rd1755;
	and.b64  	%rd1795, %rd1745, %rd1794;
	xor.b64  	%rd289, %rd1795, %rd1756;
	not.b64 	%rd1796, %rd1745;
	and.b64  	%rd1797, %rd1747, %rd1796;
	xor.b64  	%rd295, %rd1797, %rd1755;
	not.b64 	%rd1798, %rd1747;
	and.b64  	%rd1799, %rd1752, %rd1798;
	xor.b64  	%rd301, %rd1799, %rd1745;
	not.b64 	%rd1800, %rd1750;
	and.b64  	%rd1801, %rd1739, %rd1800;
	xor.b64  	%rd278, %rd1801, %rd1741;
	not.b64 	%rd1802, %rd1739;
	and.b64  	%rd1803, %rd1746, %rd1802;
	xor.b64  	%rd284, %rd1803, %rd1750;
	not.b64 	%rd1804, %rd1746;
	and.b64  	%rd1805, %rd1749, %rd1804;
	xor.b64  	%rd290, %rd1805, %rd1739;
	not.b64 	%rd1806, %rd1749;
	and.b64  	%rd1807, %rd1741, %rd1806;
	xor.b64  	%rd296, %rd1807, %rd1746;
	not.b64 	%rd1808, %rd1741;
	and.b64  	%rd1809, %rd1750, %rd1808;
	xor.b64  	%rd302, %rd1809, %rd1749;
	xor.b64  	%rd1810, %rd1703, %rd1761;
	xor.b64  	%rd274, %rd1810, 136;
	// begin inline asm
	{  xor.b64 %rd273, %rd274, %rd275;  xor.b64 %rd273, %rd273, %rd276;  xor.b64 %rd273, %rd273, %rd277;  xor.b64 %rd273, %rd273, %rd278;}
	// end inline asm
	// begin inline asm
	{  xor.b64 %rd279, %rd280, %rd281;  xor.b64 %rd279, %rd279, %rd282;  xor.b64 %rd279, %rd279, %rd283;  xor.b64 %rd279, %rd279, %rd284;}
	// end inline asm
	// begin inline asm
	{  xor.b64 %rd285, %rd286, %rd287;  xor.b64 %rd285, %rd285, %rd288;  xor.b64 %rd285, %rd285, %rd289;  xor.b64 %rd285, %rd285, %rd290;}
	// end inline asm
	// begin inline asm
	{  xor.b64 %rd291, %rd292, %rd293;  xor.b64 %rd291, %rd291, %rd294;  xor.b64 %rd291, %rd291, %rd295;  xor.b64 %rd291, %rd291, %rd296;}
	// end inline asm
	// begin inline asm
	{  xor.b64 %rd297, %rd298, %rd299;  xor.b64 %rd297, %rd297, %rd300;  xor.b64 %rd297, %rd297, %rd301;  xor.b64 %rd297, %rd297, %rd302;}
	// end inline asm
	mov.b64 	{%r1049, %r1050}, %rd279;
	shf.l.wrap.b32 	%r1051, %r1049, %r1050, 1;
	shf.l.wrap.b32 	%r1052, %r1050, %r1049, 1;
	mov.b64 	%rd1811, {%r1052, %r1051};
	xor.b64  	%rd1812, %rd297, %rd1811;
	xor.b64  	%rd1813, %rd1812, %rd274;
	xor.b64  	%rd1814, %rd1812, %rd275;
	xor.b64  	%rd1815, %rd1812, %rd276;
	xor.b64  	%rd1816, %rd1812, %rd277;
	xor.b64  	%rd1817, %rd1812, %rd278;
	mov.b64 	{%r1053, %r1054}, %rd285;
	shf.l.wrap.b32 	%r1055, %r1053, %r1054, 1;
	shf.l.wrap.b32 	%r1056, %r1054, %r1053, 1;
	mov.b64 	%rd1818, {%r1056, %r1055};
	xor.b64  	%rd1819, %rd1818, %rd273;
	xor.b64  	%rd1820, %rd1819, %rd280;
	xor.b64  	%rd1821, %rd1819, %rd281;
	xor.b64  	%rd1822, %rd1819, %rd282;
	xor.b64  	%rd1823, %rd1819, %rd283;
	xor.b64  	%rd1824, %rd1819, %rd284;
	mov.b64 	{%r1057, %r1058}, %rd291;
	shf.l.wrap.b32 	%r1059, %r1057, %r1058, 1;
	shf.l.wrap.b32 	%r1060, %r1058, %r1057, 1;
	mov.b64 	%rd1825, {%r1060, %r1059};
	xor.b64  	%rd1826, %rd1825, %rd279;
	xor.b64  	%rd1827, %rd1826, %rd286;
	xor.b64  	%rd1828, %rd1826, %rd287;
	xor.b64  	%rd1829, %rd1826, %rd288;
	xor.b64  	%rd1830, %rd1826, %rd289;
	xor.b64  	%rd1831, %rd1826, %rd290;
	mov.b64 	{%r1061, %r1062}, %rd297;
	shf.l.wrap.b32 	%r1063, %r1061, %r1062, 1;
	shf.l.wrap.b32 	%r1064, %r1062, %r1061, 1;
	mov.b64 	%rd1832, {%r1064, %r1063};
	xor.b64  	%rd1833, %rd1832, %rd285;
	xor.b64  	%rd1834, %rd1833, %rd292;
	xor.b64  	%rd1835, %rd1833, %rd293;
	xor.b64  	%rd1836, %rd1833, %rd294;
	xor.b64  	%rd1837, %rd1833, %rd295;
	xor.b64  	%rd1838, %rd1833, %rd296;
	mov.b64 	{%r1065, %r1066}, %rd273;
	shf.l.wrap.b32 	%r1067, %r1065, %r1066, 1;
	shf.l.wrap.b32 	%r1068, %r1066, %r1065, 1;
	mov.b64 	%rd1839, {%r1068, %r1067};
	xor.b64  	%rd1840, %rd291, %rd1839;
	xor.b64  	%rd1841, %rd1840, %rd298;
	xor.b64  	%rd1842, %rd1840, %rd299;
	xor.b64  	%rd1843, %rd1840, %rd300;
	xor.b64  	%rd1844, %rd1840, %rd301;
	xor.b64  	%rd1845, %rd1840, %rd302;
	mov.b64 	{%r1069, %r1070}, %rd1821;
	shf.l.wrap.b32 	%r1071, %r1070, %r1069, 12;
	shf.l.wrap.b32 	%r1072, %r1069, %r1070, 12;
	mov.b64 	%rd1846, {%r1072, %r1071};
	mov.b64 	{%r1073, %r1074}, %rd1842;
	shf.l.wrap.b32 	%r1075, %r1073, %r1074, 20;
	shf.l.wrap.b32 	%r1076, %r1074, %r1073, 20;
	mov.b64 	%rd1847, {%r1076, %r1075};
	mov.b64 	{%r1077, %r1078}, %rd1831;
	shf.l.wrap.b32 	%r1079, %r1078, %r1077, 29;
	shf.l.wrap.b32 	%r1080, %r1077, %r1078, 29;
	mov.b64 	%rd1848, {%r1080, %r1079};
	mov.b64 	{%r1081, %r1082}, %rd1843;
	shf.l.wrap.b32 	%r1083, %r1082, %r1081, 7;
	shf.l.wrap.b32 	%r1084, %r1081, %r1082, 7;
	mov.b64 	%rd1849, {%r1084, %r1083};
	mov.b64 	{%r1085, %r1086}, %rd1817;
	shf.l.wrap.b32 	%r1087, %r1085, %r1086, 18;
	shf.l.wrap.b32 	%r1088, %r1086, %r1085, 18;
	mov.b64 	%rd1850, {%r1088, %r1087};
	mov.b64 	{%r1089, %r1090}, %rd1827;
	shf.l.wrap.b32 	%r1091, %r1090, %r1089, 30;
	shf.l.wrap.b32 	%r1092, %r1089, %r1090, 30;
	mov.b64 	%rd1851, {%r1092, %r1091};
	mov.b64 	{%r1093, %r1094}, %rd1829;
	shf.l.wrap.b32 	%r1095, %r1094, %r1093, 11;
	shf.l.wrap.b32 	%r1096, %r1093, %r1094, 11;
	mov.b64 	%rd1852, {%r1096, %r1095};
	mov.b64 	{%r1097, %r1098}, %rd1836;
	shf.l.wrap.b32 	%r1099, %r1097, %r1098, 25;
	shf.l.wrap.b32 	%r1100, %r1098, %r1097, 25;
	mov.b64 	%rd1853, {%r1100, %r1099};
	mov.b64 	{%r1101, %r1102}, %rd1844;
	shf.l.wrap.b32 	%r1103, %r1101, %r1102, 8;
	shf.l.wrap.b32 	%r1104, %r1102, %r1101, 8;
	mov.b64 	%rd1854, {%r1104, %r1103};
	mov.b64 	{%r1105, %r1106}, %rd1838;
	shf.l.wrap.b32 	%r1107, %r1106, %r1105, 24;
	shf.l.wrap.b32 	%r1108, %r1105, %r1106, 24;
	mov.b64 	%rd1855, {%r1108, %r1107};
	mov.b64 	{%r1109, %r1110}, %rd1816;
	shf.l.wrap.b32 	%r1111, %r1110, %r1109, 9;
	shf.l.wrap.b32 	%r1112, %r1109, %r1110, 9;
	mov.b64 	%rd1856, {%r1112, %r1111};
	mov.b64 	{%r1113, %r1114}, %rd1841;
	shf.l.wrap.b32 	%r1115, %r1113, %r1114, 27;
	shf.l.wrap.b32 	%r1116, %r1114, %r1113, 27;
	mov.b64 	%rd1857, {%r1116, %r1115};
	mov.b64 	{%r1117, %r1118}, %rd1845;
	shf.l.wrap.b32 	%r1119, %r1117, %r1118, 14;
	shf.l.wrap.b32 	%r1120, %r1118, %r1117, 14;
	mov.b64 	%rd1858, {%r1120, %r1119};
	mov.b64 	{%r1121, %r1122}, %rd1824;
	shf.l.wrap.b32 	%r1123, %r1121, %r1122, 2;
	shf.l.wrap.b32 	%r1124, %r1122, %r1121, 2;
	mov.b64 	%rd1859, {%r1124, %r1123};
	mov.b64 	{%r1125, %r1126}, %rd1835;
	shf.l.wrap.b32 	%r1127, %r1126, %r1125, 23;
	shf.l.wrap.b32 	%r1128, %r1125, %r1126, 23;
	mov.b64 	%rd1860, {%r1128, %r1127};
	mov.b64 	{%r1129, %r1130}, %rd1823;
	shf.l.wrap.b32 	%r1131, %r1130, %r1129, 13;
	shf.l.wrap.b32 	%r1132, %r1129, %r1130, 13;
	mov.b64 	%rd1861, {%r1132, %r1131};
	mov.b64 	{%r1133, %r1134}, %rd1814;
	shf.l.wrap.b32 	%r1135, %r1134, %r1133, 4;
	shf.l.wrap.b32 	%r1136, %r1133, %r1134, 4;
	mov.b64 	%rd1862, {%r1136, %r1135};
	mov.b64 	{%r1137, %r1138}, %rd1834;
	shf.l.wrap.b32 	%r1139, %r1137, %r1138, 28;
	shf.l.wrap.b32 	%r1140, %r1138, %r1137, 28;
	mov.b64 	%rd1863, {%r1140, %r1139};
	mov.b64 	{%r1141, %r1142}, %rd1837;
	shf.l.wrap.b32 	%r1143, %r1141, %r1142, 21;
	shf.l.wrap.b32 	%r1144, %r1142, %r1141, 21;
	mov.b64 	%rd1864, {%r1144, %r1143};
	mov.b64 	{%r1145, %r1146}, %rd1830;
	shf.l.wrap.b32 	%r1147, %r1145, %r1146, 15;
	shf.l.wrap.b32 	%r1148, %r1146, %r1145, 15;
	mov.b64 	%rd1865, {%r1148, %r1147};
	mov.b64 	{%r1149, %r1150}, %rd1822;
	shf.l.wrap.b32 	%r1151, %r1149, %r1150, 10;
	shf.l.wrap.b32 	%r1152, %r1150, %r1149, 10;
	mov.b64 	%rd1866, {%r1152, %r1151};
	mov.b64 	{%r1153, %r1154}, %rd1828;
	shf.l.wrap.b32 	%r1155, %r1153, %r1154, 6;
	shf.l.wrap.b32 	%r1156, %r1154, %r1153, 6;
	mov.b64 	%rd1867, {%r1156, %r1155};
	mov.b64 	{%r1157, %r1158}, %rd1815;
	shf.l.wrap.b32 	%r1159, %r1157, %r1158, 3;
	shf.l.wrap.b32 	%r1160, %r1158, %r1157, 3;
	mov.b64 	%rd1868, {%r1160, %r1159};
	mov.b64 	{%r1161, %r1162}, %rd1820;
	shf.l.wrap.b32 	%r1163, %r1161, %r1162, 1;
	shf.l.wrap.b32 	%r1164, %r1162, %r1161, 1;
	mov.b64 	%rd1869, {%r1164, %r1163};
	not.b64 	%rd1870, %rd1846;
	and.b64  	%rd1871, %rd1852, %rd1870;
	not.b64 	%rd1872, %rd1852;
	and.b64  	%rd1873, %rd1864, %rd1872;
	xor.b64  	%rd310, %rd1873, %rd1846;
	not.b64 	%rd1874, %rd1864;
	and.b64  	%rd1875, %rd1858, %rd1874;
	xor.b64  	%rd316, %rd1875, %rd1852;
	not.b64 	%rd1876, %rd1858;
	and.b64  	%rd1877, %rd1813, %rd1876;
	xor.b64  	%rd322, %rd1877, %rd1864;
	not.b64 	%rd1878, %rd1813;
	and.b64  	%rd1879, %rd1846, %rd1878;
	xor.b64  	%rd328, %rd1879, %rd1858;
	not.b64 	%rd1880, %rd1847;
	and.b64  	%rd1881, %rd1868, %rd1880;
	xor.b64  	%rd305, %rd1881, %rd1863;
	not.b64 	%rd1882, %rd1868;
	and.b64  	%rd1883, %rd1861, %rd1882;
	xor.b64  	%rd311, %rd1883, %rd1847;
	not.b64 	%rd1884, %rd1861;
	and.b64  	%rd1885, %rd1848, %rd1884;
	xor.b64  	%rd317, %rd1885, %rd1868;
	not.b64 	%rd1886, %rd1848;
	and.b64  	%rd1887, %rd1863, %rd1886;
	xor.b64  	%rd323, %rd1887, %rd1861;
	not.b64 	%rd1888, %rd1863;
	and.b64  	%rd1889, %rd1847, %rd1888;
	xor.b64  	%rd329, %rd1889, %rd1848;
	not.b64 	%rd1890, %rd1867;
	and.b64  	%rd1891, %rd1853, %rd1890;
	xor.b64  	%rd306, %rd1891, %rd1869;
	not.b64 	%rd1892, %rd1853;
	and.b64  	%rd1893, %rd1854, %rd1892;
	xor.b64  	%rd312, %rd1893, %rd1867;
	not.b64 	%rd1894, %rd1854;
	and.b64  	%rd1895, %rd1850, %rd1894;
	xor.b64  	%rd318, %rd1895, %rd1853;
	not.b64 	%rd1896, %rd1850;
	and.b64  	%rd1897, %rd1869, %rd1896;
	xor.b64  	%rd324, %rd1897, %rd1854;
	not.b64 	%rd1898, %rd1869;
	and.b64  	%rd1899, %rd1867, %rd1898;
	xor.b64  	%rd330, %rd1899, %rd1850;
	not.b64 	%rd1900, %rd1862;
	and.b64  	%rd1901, %rd1866, %rd1900;
	xor.b64  	%rd307, %rd1901, %rd1857;
	not.b64 	%rd1902, %rd1866;
	and.b64  	%rd1903, %rd1865, %rd1902;
	xor.b64  	%rd313, %rd1903, %rd1862;
	not.b64 	%rd1904, %rd1865;
	and.b64  	%rd1905, %rd1855, %rd1904;
	xor.b64  	%rd319, %rd1905, %rd1866;
	not.b64 	%rd1906, %rd1855;
	and.b64  	%rd1907, %rd1857, %rd1906;
	xor.b64  	%rd325, %rd1907, %rd1865;
	not.b64 	%rd1908, %rd1857;
	and.b64  	%rd1909, %rd1862, %rd1908;
	xor.b64  	%rd331, %rd1909, %rd1855;
	not.b64 	%rd1910, %rd1860;
	and.b64  	%rd1911, %rd1849, %rd1910;
	xor.b64  	%rd308, %rd1911, %rd1851;
	not.b64 	%rd1912, %rd1849;
	and.b64  	%rd1913, %rd1856, %rd1912;
	xor.b64  	%rd314, %rd1913, %rd1860;
	not.b64 	%rd1914, %rd1856;
	and.b64  	%rd1915, %rd1859, %rd1914;
	xor.b64  	%rd320, %rd1915, %rd1849;
	not.b64 	%rd1916, %rd1859;
	and.b64  	%rd1917, %rd1851, %rd1916;
	xor.b64  	%rd326, %rd1917, %rd1856;
	not.b64 	%rd1918, %rd1851;
	and.b64  	%rd1919, %rd1860, %rd1918;
	xor.b64  	%rd332, %rd1919, %rd1859;
	xor.b64  	%rd1920, %rd1813, %rd1871;
	xor.b64  	%rd304, %rd1920, 2147516425;
	// begin inline asm
	{  xor.b64 %rd303, %rd304, %rd305;  xor.b64 %rd303, %rd303, %rd306;  xor.b64 %rd303, %rd303, %rd307;  xor.b64 %rd303, %rd303, %rd308;}
	// end inline asm
	// begin inline asm
	{  xor.b64 %rd309, %rd310, %rd311;  xor.b64 %rd309, %rd309, %rd312;  xor.b64 %rd309, %rd309, %rd313;  xor.b64 %rd309, %rd309, %rd314;}
	// end inline asm
	// begin inline asm
	{  xor.b64 %rd315, %rd316, %rd317;  xor.b64 %rd315, %rd315, %rd318;  xor.b64 %rd315, %rd315, %rd319;  xor.b64 %rd315, %rd315, %rd320;}
	// end inline asm
	// begin inline asm
	{  xor.b64 %rd321, %rd322, %rd323;  xor.b64 %rd321, %rd321, %rd324;  xor.b64 %rd321, %rd321, %rd325;  xor.b64 %rd321, %rd321, %rd326;}
	// end inline asm
	// begin inline asm
	{  xor.b64 %rd327, %rd328, %rd329;  xor.b64 %rd327, %rd327, %rd330;  xor.b64 %rd327, %rd327, %rd331;  xor.b64 %rd327, %rd327, %rd332;}
	// end inline asm
	mov.b64 	{%r1165, %r1166}, %rd309;
	shf.l.wrap.b32 	%r1167, %r1165, %r1166, 1;
	shf.l.wrap.b32 	%r1168, %r1166, %r1165, 1;
	mov.b64 	%rd1921, {%r1168, %r1167};
	xor.b64  	%rd1922, %rd327, %rd1921;
	xor.b64  	%rd1923, %rd1922, %rd304;
	xor.b64  	%rd1924, %rd1922, %rd305;
	xor.b64  	%rd1925, %rd1922, %rd306;
	xor.b64  	%rd1926, %rd1922, %rd307;
	xor.b64  	%rd1927, %rd1922, %rd308;
	mov.b64 	{%r1169, %r1170}, %rd315;
	shf.l.wrap.b32 	%r1171, %r1169, %r1170, 1;
	shf.l.wrap.b32 	%r1172, %r1170, %r1169, 1;
	mov.b64 	%rd1928, {%r1172, %r1171};
	xor.b64  	%rd1929, %rd1928, %rd303;
	xor.b64  	%rd1930, %rd1929, %rd310;
	xor.b64  	%rd1931, %rd1929, %rd311;
	xor.b64  	%rd1932, %rd1929, %rd312;
	xor.b64  	%rd1933, %rd1929, %rd313;
	xor.b64  	%rd1934, %rd1929, %rd314;
	mov.b64 	{%r1173, %r1174}, %rd321;
	shf.l.wrap.b32 	%r1175, %r1173, %r1174, 1;
	shf.l.wrap.b32 	%r1176, %r1174, %r1173, 1;
	mov.b64 	%rd1935, {%r1176, %r1175};
	xor.b64  	%rd1936, %rd1935, %rd309;
	xor.b64  	%rd1937, %rd1936, %rd316;
	xor.b64  	%rd1938, %rd1936, %rd317;
	xor.b64  	%rd1939, %rd1936, %rd318;
	xor.b64  	%rd1940, %rd1936, %rd319;
	xor.b64  	%rd1941, %rd1936, %rd320;
	mov.b64 	{%r1177, %r1178}, %rd327;
	shf.l.wrap.b32 	%r1179, %r1177, %r1178, 1;
	shf.l.wrap.b32 	%r1180, %r1178, %r1177, 1;
	mov.b64 	%rd1942, {%r1180, %r1179};
	xor.b64  	%rd1943, %rd1942, %rd315;
	xor.b64  	%rd1944, %rd1943, %rd322;
	xor.b64  	%rd1945, %rd1943, %rd323;
	xor.b64  	%rd1946, %rd1943, %rd324;
	xor.b64  	%rd1947, %rd1943, %rd325;
	xor.b64  	%rd1948, %rd1943, %rd326;
	mov.b64 	{%r1181, %r1182}, %rd303;
	shf.l.wrap.b32 	%r1183, %r1181, %r1182, 1;
	shf.l.wrap.b32 	%r1184, %r1182, %r1181, 1;
	mov.b64 	%rd1949, {%r1184, %r1183};
	xor.b64  	%rd1950, %rd321, %rd1949;
	xor.b64  	%rd1951, %rd1950, %rd328;
	xor.b64  	%rd1952, %rd1950, %rd329;
	xor.b64  	%rd1953, %rd1950, %rd330;
	xor.b64  	%rd1954, %rd1950, %rd331;
	xor.b64  	%rd1955, %rd1950, %rd332;
	mov.b64 	{%r1185, %r1186}, %rd1931;
	shf.l.wrap.b32 	%r1187, %r1186, %r1185, 12;
	shf.l.wrap.b32 	%r1188, %r1185, %r1186, 12;
	mov.b64 	%rd1956, {%r1188, %r1187};
	mov.b64 	{%r1189, %r1190}, %rd1952;
	shf.l.wrap.b32 	%r1191, %r1189, %r1190, 20;
	shf.l.wrap.b32 	%r1192, %r1190, %r1189, 20;
	mov.b64 	%rd1957, {%r1192, %r1191};
	mov.b64 	{%r1193, %r1194}, %rd1941;
	shf.l.wrap.b32 	%r1195, %r1194, %r1193, 29;
	shf.l.wrap.b32 	%r1196, %r1193, %r1194, 29;
	mov.b64 	%rd1958, {%r1196, %r1195};
	mov.b64 	{%r1197, %r1198}, %rd1953;
	shf.l.wrap.b32 	%r1199, %r1198, %r1197, 7;
	shf.l.wrap.b32 	%r1200, %r1197, %r1198, 7;
	mov.b64 	%rd1959, {%r1200, %r1199};
	mov.b64 	{%r1201, %r1202}, %rd1927;
	shf.l.wrap.b32 	%r1203, %r1201, %r1202, 18;
	shf.l.wrap.b32 	%r1204, %r1202, %r1201, 18;
	mov.b64 	%rd1960, {%r1204, %r1203};
	mov.b64 	{%r1205, %r1206}, %rd1937;
	shf.l.wrap.b32 	%r1207, %r1206, %r1205, 30;
	shf.l.wrap.b32 	%r1208, %r1205, %r1206, 30;
	mov.b64 	%rd1961, {%r1208, %r1207};
	mov.b64 	{%r1209, %r1210}, %rd1939;
	shf.l.wrap.b32 	%r1211, %r1210, %r1209, 11;
	shf.l.wrap.b32 	%r1212, %r1209, %r1210, 11;
	mov.b64 	%rd1962, {%r1212, %r1211};
	mov.b64 	{%r1213, %r1214}, %rd1946;
	shf.l.wrap.b32 	%r1215, %r1213, %r1214, 25;
	shf.l.wrap.b32 	%r1216, %r1214, %r1213, 25;
	mov.b64 	%rd1963, {%r1216, %r1215};
	mov.b64 	{%r1217, %r1218}, %rd1954;
	shf.l.wrap.b32 	%r1219, %r1217, %r1218, 8;
	shf.l.wrap.b32 	%r1220, %r1218, %r1217, 8;
	mov.b64 	%rd1964, {%r1220, %r1219};
	mov.b64 	{%r1221, %r1222}, %rd1948;
	shf.l.wrap.b32 	%r1223, %r1222, %r1221, 24;
	shf.l.wrap.b32 	%r1224, %r1221, %r1222, 24;
	mov.b64 	%rd1965, {%r1224, %r1223};
	mov.b64 	{%r1225, %r1226}, %rd1926;
	shf.l.wrap.b32 	%r1227, %r1226, %r1225, 9;
	shf.l.wrap.b32 	%r1228, %r1225, %r1226, 9;
	mov.b64 	%rd1966, {%r1228, %r1227};
	mov.b64 	{%r1229, %r1230}, %rd1951;
	shf.l.wrap.b32 	%r1231, %r1229, %r1230, 27;
	shf.l.wrap.b32 	%r1232, %r1230, %r1229, 27;
	mov.b64 	%rd1967, {%r1232, %r1231};
	mov.b64 	{%r1233, %r1234}, %rd1955;
	shf.l.wrap.b32 	%r1235, %r1233, %r1234, 14;
	shf.l.wrap.b32 	%r1236, %r1234, %r1233, 14;
	mov.b64 	%rd1968, {%r1236, %r1235};
	mov.b64 	{%r1237, %r1238}, %rd1934;
	shf.l.wrap.b32 	%r1239, %r1237, %r1238, 2;
	shf.l.wrap.b32 	%r1240, %r1238, %r1237, 2;
	mov.b64 	%rd1969, {%r1240, %r1239};
	mov.b64 	{%r1241, %r1242}, %rd1945;
	shf.l.wrap.b32 	%r1243, %r1242, %r1241, 23;
	shf.l.wrap.b32 	%r1244, %r1241, %r1242, 23;
	mov.b64 	%rd1970, {%r1244, %r1243};
	mov.b64 	{%r1245, %r1246}, %rd1933;
	shf.l.wrap.b32 	%r1247, %r1246, %r1245, 13;
	shf.l.wrap.b32 	%r1248, %r1245, %r1246, 13;
	mov.b64 	%rd1971, {%r1248, %r1247};
	mov.b64 	{%r1249, %r1250}, %rd1924;
	shf.l.wrap.b32 	%r1251, %r1250, %r1249, 4;
	shf.l.wrap.b32 	%r1252, %r1249, %r1250, 4;
	mov.b64 	%rd1972, {%r1252, %r1251};
	mov.b64 	{%r1253, %r1254}, %rd1944;
	shf.l.wrap.b32 	%r1255, %r1253, %r1254, 28;
	shf.l.wrap.b32 	%r1256, %r1254, %r1253, 28;
	mov.b64 	%rd1973, {%r1256, %r1255};
	mov.b64 	{%r1257, %r1258}, %rd1947;
	shf.l.wrap.b32 	%r1259, %r1257, %r1258, 21;
	shf.l.wrap.b32 	%r1260, %r1258, %r1257, 21;
	mov.b64 	%rd1974, {%r1260, %r1259};
	mov.b64 	{%r1261, %r1262}, %rd1940;
	shf.l.wrap.b32 	%r1263, %r1261, %r1262, 15;
	shf.l.wrap.b32 	%r1264, %r1262, %r1261, 15;
	mov.b64 	%rd1975, {%r1264, %r1263};
	mov.b64 	{%r1265, %r1266}, %rd1932;
	shf.l.wrap.b32 	%r1267, %r1265, %r1266, 10;
	shf.l.wrap.b32 	%r1268, %r1266, %r1265, 10;
	mov.b64 	%rd1976, {%r1268, %r1267};
	mov.b64 	{%r1269, %r1270}, %rd1938;
	shf.l.wrap.b32 	%r1271, %r1269, %r1270, 6;
	shf.l.wrap.b32 	%r1272, %r1270, %r1269, 6;
	mov.b64 	%rd1977, {%r1272, %r1271};
	mov.b64 	{%r1273, %r1274}, %rd1925;
	shf.l.wrap.b32 	%r1275, %r1273, %r1274, 3;
	shf.l.wrap.b32 	%r1276, %r1274, %r1273, 3;
	mov.b64 	%rd1978, {%r1276, %r1275};
	mov.b64 	{%r1277, %r1278}, %rd1930;
	shf.l.wrap.b32 	%r1279, %r1277, %r1278, 1;
	shf.l.wrap.b32 	%r1280, %r1278, %r1277, 1;
	mov.b64 	%rd1979, {%r1280, %r1279};
	not.b64 	%rd1980, %rd1956;
	and.b64  	%rd1981, %rd1962, %rd1980;
	not.b64 	%rd1982, %rd1962;
	and.b64  	%rd1983, %rd1974, %rd1982;
	xor.b64  	%rd340, %rd1983, %rd1956;
	not.b64 	%rd1984, %rd1974;
	and.b64  	%rd1985, %rd1968, %rd1984;
	xor.b64  	%rd346, %rd1985, %rd1962;
	not.b64 	%rd1986, %rd1968;
	and.b64  	%rd1987, %rd1923, %rd1986;
	xor.b64  	%rd352, %rd1987, %rd1974;
	not.b64 	%rd1988, %rd1923;
	and.b64  	%rd1989, %rd1956, %rd1988;
	xor.b64  	%rd358, %rd1989, %rd1968;
	not.b64 	%rd1990, %rd1957;
	and.b64  	%rd1991, %rd1978, %rd1990;
	xor.b64  	%rd335, %rd1991, %rd1973;
	not.b64 	%rd1992, %rd1978;
	and.b64  	%rd1993, %rd1971, %rd1992;
	xor.b64  	%rd341, %rd1993, %rd1957;
	not.b64 	%rd1994, %rd1971;
	and.b64  	%rd1995, %rd1958, %rd1994;
	xor.b64  	%rd347, %rd1995, %rd1978;
	not.b64 	%rd1996, %rd1958;
	and.b64  	%rd1997, %rd1973, %rd1996;
	xor.b64  	%rd353, %rd1997, %rd1971;
	not.b64 	%rd1998, %rd1973;
	and.b64  	%rd1999, %rd1957, %rd1998;
	xor.b64  	%rd359, %rd1999, %rd1958;
	not.b64 	%rd2000, %rd1977;
	and.b64  	%rd2001, %rd1963, %rd2000;
	xor.b64  	%rd336, %rd2001, %rd1979;
	not.b64 	%rd2002, %rd1963;
	and.b64  	%rd2003, %rd1964, %rd2002;
	xor.b64  	%rd342, %rd2003, %rd1977;
	not.b64 	%rd2004, %rd1964;
	and.b64  	%rd2005, %rd1960, %rd2004;
	xor.b64  	%rd348, %rd2005, %rd1963;
	not.b64 	%rd2006, %rd1960;
	and.b64  	%rd2007, %rd1979, %rd2006;
	xor.b64  	%rd354, %rd2007, %rd1964;
	not.b64 	%rd2008, %rd1979;
	and.b64  	%rd2009, %rd1977, %rd2008;
	xor.b64  	%rd360, %rd2009, %rd1960;
	not.b64 	%rd2010, %rd1972;
	and.b64  	%rd2011, %rd1976, %rd2010;
	xor.b64  	%rd337, %rd2011, %rd1967;
	not.b64 	%rd2012, %rd1976;
	and.b64  	%rd2013, %rd1975, %rd2012;
	xor.b64  	%rd343, %rd2013, %rd1972;
	not.b64 	%rd2014, %rd1975;
	and.b64  	%rd2015, %rd1965, %rd2014;
	xor.b64  	%rd349, %rd2015, %rd1976;
	not.b64 	%rd2016, %rd1965;
	and.b64  	%rd2017, %rd1967, %rd2016;
	xor.b64  	%rd355, %rd2017, %rd1975;
	not.b64 	%rd2018, %rd1967;
	and.b64  	%rd2019, %rd1972, %rd2018;
	xor.b64  	%rd361, %rd2019, %rd1965;
	not.b64 	%rd2020, %rd1970;
	and.b64  	%rd2021, %rd1959, %rd2020;
	xor.b64  	%rd338, %rd2021, %rd1961;
	not.b64 	%rd2022, %rd1959;
	and.b64  	%rd2023, %rd1966, %rd2022;
	xor.b64  	%rd344, %rd2023, %rd1970;
	not.b64 	%rd2024, %rd1966;
	and.b64  	%rd2025, %rd1969, %rd2024;
	xor.b64  	%rd350, %rd2025, %rd1959;
	not.b64 	%rd2026, %rd1969;
	and.b64  	%rd2027, %rd1961, %rd2026;
	xor.b64  	%rd356, %rd2027, %rd1966;
	not.b64 	%rd2028, %rd1961;
	and.b64  	%rd2029, %rd1970, %rd2028;
	xor.b64  	%rd362, %rd2029, %rd1969;
	xor.b64  	%rd2030, %rd1923, %rd1981;
	xor.b64  	%rd334, %rd2030, 2147483658;
	// begin inline asm
	{  xor.b64 %rd333, %rd334, %rd335;  xor.b64 %rd333, %rd333, %rd336;  xor.b64 %rd333, %rd333, %rd337;  xor.b64 %rd333, %rd333, %rd338;}
	// end inline asm
	// begin inline asm
	{  xor.b64 %rd339, %rd340, %rd341;  xor.b64 %rd339, %rd339, %rd342;  xor.b64 %rd339, %rd339, %rd343;  xor.b64 %rd339, %rd339, %rd344;}
	// end inline asm
	// begin inline asm
	{  xor.b64 %rd345, %rd346, %rd347;  xor.b64 %rd345, %rd345, %rd348;  xor.b64 %rd345, %rd345, %rd349;  xor.b64 %rd345, %rd345, %rd350;}
	// end inline asm
	// begin inline asm
	{  xor.b64 %rd351, %rd352, %rd353;  xor.b64 %rd351, %rd351, %rd354;  xor.b64 %rd351, %rd351, %rd355;  xor.b64 %rd351, %rd351, %rd356;}
	// end inline asm
	// begin inline asm
	{  xor.b64 %rd357, %rd358, %rd359;  xor.b64 %rd357, %rd357, %rd360;  xor.b64 %rd357, %rd357, %rd361;  xor.b64 %rd357, %rd357, %rd362;}
	// end inline asm
	mov.b64 	{%r1281, %r1282}, %rd339;
	shf.l.wrap.b32 	%r1283, %r1281, %r1282, 1;
	shf.l.wrap.b32 	%r1284, %r1282, %r1281, 1;
	mov.b64 	%rd2031, {%r1284, %r1283};
	xor.b64  	%rd2032, %rd357, %rd2031;
	xor.b64  	%rd2033, %rd2032, %rd334;
	xor.b64  	%rd2034, %rd2032, %rd335;
	xor.b64  	%rd2035, %rd2032, %rd336;
	xor.b64  	%rd2036, %rd2032, %rd337;
	xor.b64  	%rd2037, %rd2032, %rd338;
	mov.b64 	{%r1285, %r1286}, %rd345;
	shf.l.wrap.b32 	%r1287, %r1285, %r1286, 1;
	shf.l.wrap.b32 	%r1288, %r1286, %r1285, 1;
	mov.b64 	%rd2038, {%r1288, %r1287};
	xor.b64  	%rd2039, %rd2038, %rd333;
	xor.b64  	%rd2040, %rd2039, %rd340;
	xor.b64  	%rd2041, %rd2039, %rd341;
	xor.b64  	%rd2042, %rd2039, %rd342;
	xor.b64  	%rd2043, %rd2039, %rd343;
	xor.b64  	%rd2044, %rd2039, %rd344;
	mov.b64 	{%r1289, %r1290}, %rd351;
	shf.l.wrap.b32 	%r1291, %r1289, %r1290, 1;
	shf.l.wrap.b32 	%r1292, %r1290, %r1289, 1;
	mov.b64 	%rd2045, {%r1292, %r1291};
	xor.b64  	%rd2046, %rd2045, %rd339;
	xor.b64  	%rd2047, %rd2046, %rd346;
	xor.b64  	%rd2048, %rd2046, %rd347;
	xor.b64  	%rd2049, %rd2046, %rd348;
	xor.b64  	%rd2050, %rd2046, %rd349;
	xor.b64  	%rd2051, %rd2046, %rd350;
	mov.b64 	{%r1293, %r1294}, %rd357;
	shf.l.wrap.b32 	%r1295, %r1293, %r1294, 1;
	shf.l.wrap.b32 	%r1296, %r1294, %r1293, 1;
	mov.b64 	%rd2052, {%r1296, %r1295};
	xor.b64  	%rd2053, %rd2052, %rd345;
	xor.b64  	%rd2054, %rd2053, %rd352;
	xor.b64  	%rd2055, %rd2053, %rd353;
	xor.b64  	%rd2056, %rd2053, %rd354;
	xor.b64  	%rd2057, %rd2053, %rd355;
	xor.b64  	%rd2058, %rd2053, %rd356;
	mov.b64 	{%r1297, %r1298}, %rd333;
	shf.l.wrap.b32 	%r1299, %r1297, %r1298, 1;
	shf.l.wrap.b32 	%r1300, %r1298, %r1297, 1;
	mov.b64 	%rd2059, {%r1300, %r1299};
	xor.b64  	%rd2060, %rd351, %rd2059;
	xor.b64  	%rd2061, %rd2060, %rd358;
	xor.b64  	%rd2062, %rd2060, %rd359;
	xor.b64  	%rd2063, %rd2060, %rd360;
	xor.b64  	%rd2064, %rd2060, %rd361;
	xor.b64  	%rd2065, %rd2060, %rd362;
	mov.b64 	{%r1301, %r1302}, %rd2041;
	shf.l.wrap.b32 	%r1303, %r1302, %r1301, 12;
	shf.l.wrap.b32 	%r1304, %r1301, %r1302, 12;
	mov.b64 	%rd2066, {%r1304, %r1303};
	mov.b64 	{%r1305, %r1306}, %rd2062;
	shf.l.wrap.b32 	%r1307, %r1305, %r1306, 20;
	shf.l.wrap.b32 	%r1308, %r1306, %r1305, 20;
	mov.b64 	%rd2067, {%r1308, %r1307};
	mov.b64 	{%r1309, %r1310}, %rd2051;
	shf.l.wrap.b32 	%r1311, %r1310, %r1309, 29;
	shf.l.wrap.b32 	%r1312, %r1309, %r1310, 29;
	mov.b64 	%rd2068, {%r1312, %r1311};
	mov.b64 	{%r1313, %r1314}, %rd2063;
	shf.l.wrap.b32 	%r1315, %r1314, %r1313, 7;
	shf.l.wrap.b32 	%r1316, %r1313, %r1314, 7;
	mov.b64 	%rd2069, {%r1316, %r1315};
	mov.b64 	{%r1317, %r1318}, %rd2037;
	shf.l.wrap.b32 	%r1319, %r1317, %r1318, 18;
	shf.l.wrap.b32 	%r1320, %r1318, %r1317, 18;
	mov.b64 	%rd2070, {%r1320, %r1319};
	mov.b64 	{%r1321, %r1322}, %rd2047;
	shf.l.wrap.b32 	%r1323, %r1322, %r1321, 30;
	shf.l.wrap.b32 	%r1324, %r1321, %r1322, 30;
	mov.b64 	%rd2071, {%r1324, %r1323};
	mov.b64 	{%r1325, %r1326}, %rd2049;
	shf.l.wrap.b32 	%r1327, %r1326, %r1325, 11;
	shf.l.wrap.b32 	%r1328, %r1325, %r1326, 11;
	mov.b64 	%rd2072, {%r1328, %r1327};
	mov.b64 	{%r1329, %r1330}, %rd2056;
	shf.l.wrap.b32 	%r1331, %r1329, %r1330, 25;
	shf.l.wrap.b32 	%r1332, %r1330, %r1329, 25;
	mov.b64 	%rd2073, {%r1332, %r1331};
	mov.b64 	{%r1333, %r1334}, %rd2064;
	shf.l.wrap.b32 	%r1335, %r1333, %r1334, 8;
	shf.l.wrap.b32 	%r1336, %r1334, %r1333, 8;
	mov.b64 	%rd2074, {%r1336, %r1335};
	mov.b64 	{%r1337, %r1338}, %rd2058;
	shf.l.wrap.b32 	%r1339, %r1338, %r1337, 24;
	shf.l.wrap.b32 	%r1340, %r1337, %r1338, 24;
	mov.b64 	%rd2075, {%r1340, %r1339};
	mov.b64 	{%r1341, %r1342}, %rd2036;
	shf.l.wrap.b32 	%r1343, %r1342, %r1341, 9;
	shf.l.wrap.b32 	%r1344, %r1341, %r1342, 9;
	mov.b64 	%rd2076, {%r1344, %r1343};
	mov.b64 	{%r1345, %r1346}, %rd2061;
	shf.l.wrap.b32 	%r1347, %r1345, %r1346, 27;
	shf.l.wrap.b32 	%r1348, %r1346, %r1345, 27;
	mov.b64 	%rd2077, {%r1348, %r1347};
	mov.b64 	{%r1349, %r1350}, %rd2065;
	shf.l.wrap.b32 	%r1351, %r1349, %r1350, 14;
	shf.l.wrap.b32 	%r1352, %r1350, %r1349, 14;
	mov.b64 	%rd2078, {%r1352, %r1351};
	mov.b64 	{%r1353, %r1354}, %rd2044;
	shf.l.wrap.b32 	%r1355, %r1353, %r1354, 2;
	shf.l.wrap.b32 	%r1356, %r1354, %r1353, 2;
	mov.b64 	%rd2079, {%r1356, %r1355};
	mov.b64 	{%r1357, %r1358}, %rd2055;
	shf.l.wrap.b32 	%r1359, %r1358, %r1357, 23;
	shf.l.wrap.b32 	%r1360, %r1357, %r1358, 23;
	mov.b64 	%rd2080, {%r1360, %r1359};
	mov.b64 	{%r1361, %r1362}, %rd2043;
	shf.l.wrap.b32 	%r1363, %r1362, %r1361, 13;
	shf.l.wrap.b32 	%r1364, %r1361, %r1362, 13;
	mov.b64 	%rd2081, {%r1364, %r1363};
	mov.b64 	{%r1365, %r1366}, %rd2034;
	shf.l.wrap.b32 	%r1367, %r1366, %r1365, 4;
	shf.l.wrap.b32 	%r1368, %r1365, %r1366, 4;
	mov.b64 	%rd2082, {%r1368, %r1367};
	mov.b64 	{%r1369, %r1370}, %rd2054;
	shf.l.wrap.b32 	%r1371, %r1369, %r1370, 28;
	shf.l.wrap.b32 	%r1372, %r1370, %r1369, 28;
	mov.b64 	%rd2083, {%r1372, %r1371};
	mov.b64 	{%r1373, %r1374}, %rd2057;
	shf.l.wrap.b32 	%r1375, %r1373, %r1374, 21;
	shf.l.wrap.b32 	%r1376, %r1374, %r1373, 21;
	mov.b64 	%rd2084, {%r1376, %r1375};
	mov.b64 	{%r1377, %r1378}, %rd2050;
	shf.l.wrap.b32 	%r1379, %r1377, %r1378, 15;
	shf.l.wrap.b32 	%r1380, %r1378, %r1377, 15;
	mov.b64 	%rd2085, {%r1380, %r1379};
	mov.b64 	{%r1381, %r1382}, %rd2042;
	shf.l.wrap.b32 	%r1383, %r1381, %r1382, 10;
	shf.l.wrap.b32 	%r1384, %r1382, %r1381, 10;
	mov.b64 	%rd2086, {%r1384, %r1383};
	mov.b64 	{%r1385, %r1386}, %rd2048;
	shf.l.wrap.b32 	%r1387, %r1385, %r1386, 6;
	shf.l.wrap.b32 	%r1388, %r1386, %r1385, 6;
	mov.b64 	%rd2087, {%r1388, %r1387};
	mov.b64 	{%r1389, %r1390}, %rd2035;
	shf.l.wrap.b32 	%r1391, %r1389, %r1390, 3;
	shf.l.wrap.b32 	%r1392, %r1390, %r1389, 3;
	mov.b64 	%rd2088, {%r1392, %r1391};
	mov.b64 	{%r1393, %r1394}, %rd2040;
	shf.l.wrap.b32 	%r1395, %r1393, %r1394, 1;
	shf.l.wrap.b32 	%r1396, %r1394, %r1393, 1;
	mov.b64 	%rd2089, {%r1396, %r1395};
	not.b64 	%rd2090, %rd2066;
	and.b64  	%rd2091, %rd2072, %rd2090;
	not.b64 	%rd2092, %rd2072;
	and.b64  	%rd2093, %rd2084, %rd2092;
	xor.b64  	%rd370, %rd2093, %rd2066;
	not.b64 	%rd2094, %rd2084;
	and.b64  	%rd2095, %rd2078, %rd2094;
	xor.b64  	%rd376, %rd2095, %rd2072;
	not.b64 	%rd2096, %rd2078;
	and.b64  	%rd2097, %rd2033, %rd2096;
	xor.b64  	%rd382, %rd2097, %rd2084;
	not.b64 	%rd2098, %rd2033;
	and.b64  	%rd2099, %rd2066, %rd2098;
	xor.b64  	%rd388, %rd2099, %rd2078;
	not.b64 	%rd2100, %rd2067;
	and.b64  	%rd2101, %rd2088, %rd2100;
	xor.b64  	%rd365, %rd2101, %rd2083;
	not.b64 	%rd2102, %rd2088;
	and.b64  	%rd2103, %rd2081, %rd2102;
	xor.b64  	%rd371, %rd2103, %rd2067;
	not.b64 	%rd2104, %rd2081;
	and.b64  	%rd2105, %rd2068, %rd2104;
	xor.b64  	%rd377, %rd2105, %rd2088;
	not.b64 	%rd2106, %rd2068;
	and.b64  	%rd2107, %rd2083, %rd2106;
	xor.b64  	%rd383, %rd2107, %rd2081;
	not.b64 	%rd2108, %rd2083;
	and.b64  	%rd2109, %rd2067, %rd2108;
	xor.b64  	%rd389, %rd2109, %rd2068;
	not.b64 	%rd2110, %rd2087;
	and.b64  	%rd2111, %rd2073, %rd2110;
	xor.b64  	%rd366, %rd2111, %rd2089;
	not.b64 	%rd2112, %rd2073;
	and.b64  	%rd2113, %rd2074, %rd2112;
	xor.b64  	%rd372, %rd2113, %rd2087;
	not.b64 	%rd2114, %rd2074;
	and.b64  	%rd2115, %rd2070, %rd2114;
	xor.b64  	%rd378, %rd2115, %rd2073;
	not.b64 	%rd2116, %rd2070;
	and.b64  	%rd2117, %rd2089, %rd2116;
	xor.b64  	%rd384, %rd2117, %rd2074;
	not.b64 	%rd2118, %rd2089;
	and.b64  	%rd2119, %rd2087, %rd2118;
	xor.b64  	%rd390, %rd2119, %rd2070;
	not.b64 	%rd2120, %rd2082;
	and.b64  	%rd2121, %rd2086, %rd2120;
	xor.b64  	%rd367, %rd2121, %rd2077;
	not.b64 	%rd2122, %rd2086;
	and.b64  	%rd2123, %rd2085, %rd2122;
	xor.b64  	%rd373, %rd2123, %rd2082;
	not.b64 	%rd2124, %rd2085;
	and.b64  	%rd2125, %rd2075, %rd2124;
	xor.b64  	%rd379, %rd2125, %rd2086;
	not.b64 	%rd2126, %rd2075;
	and.b64  	%rd2127, %rd2077, %rd2126;
	xor.b64  	%rd385, %rd2127, %rd2085;
	not.b64 	%rd2128, %rd2077;
	and.b64  	%rd2129, %rd2082, %rd2128;
	xor.b64  	%rd391, %rd2129, %rd2075;
	not.b64 	%rd2130, %rd2080;
	and.b64  	%rd2131, %rd2069, %rd2130;
	xor.b64  	%rd368, %rd2131, %rd2071;
	not.b64 	%rd2132, %rd2069;
	and.b64  	%rd2133, %rd2076, %rd2132;
	xor.b64  	%rd374, %rd2133, %rd2080;
	not.b64 	%rd2134, %rd2076;
	and.b64  	%rd2135, %rd2079, %rd2134;
	xor.b64  	%rd380, %rd2135, %rd2069;
	not.b64 	%rd2136, %rd2079;
	and.b64  	%rd2137, %rd2071, %rd2136;
	xor.b64  	%rd386, %rd2137, %rd2076;
	not.b64 	%rd2138, %rd2071;
	and.b64  	%rd2139, %rd2080, %rd2138;
	xor.b64  	%rd392, %rd2139, %rd2079;
	xor.b64  	%rd2140, %rd2033, %rd2091;
	xor.b64  	%rd364, %rd2140, 2147516555;
	// begin inline asm
	{  xor.b64 %rd363, %rd364, %rd365;  xor.b64 %rd363, %rd363, %rd366;  xor.b64 %rd363, %rd363, %rd367;  xor.b64 %rd363, %rd363, %rd368;}
	// end inline asm
	// begin inline asm
	{  xor.b64 %rd369, %rd370, %rd371;  xor.b64 %rd369, %rd369, %rd372;  xor.b64 %rd369, %rd369, %rd373;  xor.b64 %rd369, %rd369, %rd374;}
	// end inline asm
	// begin inline asm
	{  xor.b64 %rd375, %rd376, %rd377;  xor.b64 %rd375, %rd375, %rd378;  xor.b64 %rd375, %rd375, %rd379;  xor.b64 %rd375, %rd375, %rd380;}
	// end inline asm
	// begin inline asm
	{  xor.b64 %rd381, %rd382, %rd383;  xor.b64 %rd381, %rd381, %rd384;  xor.b64 %rd381, %rd381, %rd385;  xor.b64 %rd381, %rd381, %rd386;}
	// end inline asm
	// begin inline asm
	{  xor.b64 %rd387, %rd388, %rd389;  xor.b64 %rd387, %rd387, %rd390;  xor.b64 %rd387, %rd387, %rd391;  xor.b64 %rd387, %rd387, %rd392;}
	// end inline asm
	mov.b64 	{%r1397, %r1398}, %rd369;
	shf.l.wrap.b32 	%r1399, %r1397, %r1398, 1;
	shf.l.wrap.b32 	%r1400, %r1398, %r1397, 1;
	mov.b64 	%rd2141, {%r1400, %r1399};
	xor.b64  	%rd2142, %rd387, %rd2141;
	xor.b64  	%rd2143, %rd2142, %rd364;
	xor.b64  	%rd2144, %rd2142, %rd365;
	xor.b64  	%rd2145, %rd2142, %rd366;
	xor.b64  	%rd2146, %rd2142, %rd367;
	xor.b64  	%rd2147, %rd2142, %rd368;
	mov.b64 	{%r1401, %r1402}, %rd375;
	shf.l.wrap.b32 	%r1403, %r1401, %r1402, 1;
	shf.l.wrap.b32 	%r1404, %r1402, %r1401, 1;
	mov.b64 	%rd2148, {%r1404, %r1403};
	xor.b64  	%rd2149, %rd2148, %rd363;
	xor.b64  	%rd2150, %rd2149, %rd370;
	xor.b64  	%rd2151, %rd2149, %rd371;
	xor.b64  	%rd2152, %rd2149, %rd372;
	xor.b64  	%rd2153, %rd2149, %rd373;
	xor.b64  	%rd2154, %rd2149, %rd374;
	mov.b64 	{%r1405, %r1406}, %rd381;
	shf.l.wrap.b32 	%r1407, %r1405, %r1406, 1;
	shf.l.wrap.b32 	%r1408, %r1406, %r1405, 1;
	mov.b64 	%rd2155, {%r1408, %r1407};
	xor.b64  	%rd2156, %rd2155, %rd369;
	xor.b64  	%rd2157, %rd2156, %rd376;
	xor.b64  	%rd2158, %rd2156, %rd377;
	xor.b64  	%rd2159, %rd2156, %rd378;
	xor.b64  	%rd2160, %rd2156, %rd379;
	xor.b64  	%rd2161, %rd2156, %rd380;
	mov.b64 	{%r1409, %r1410}, %rd387;
	shf.l.wrap.b32 	%r1411, %r1409, %r1410, 1;
	shf.l.wrap.b32 	%r1412, %r1410, %r1409, 1;
	mov.b64 	%rd2162, {%r1412, %r1411};
	xor.b64  	%rd2163, %rd2162, %rd375;
	xor.b64  	%rd2164, %rd2163, %rd382;
	xor.b64  	%rd2165, %rd2163, %rd383;
	xor.b64  	%rd2166, %rd2163, %rd384;
	xor.b64  	%rd2167, %rd2163, %rd385;
	xor.b64  	%rd2168, %rd2163, %rd386;
	mov.b64 	{%r1413, %r1414}, %rd363;
	shf.l.wrap.b32 	%r1415, %r1413, %r1414, 1;
	shf.l.wrap.b32 	%r1416, %r1414, %r1413, 1;
	mov.b64 	%rd2169, {%r1416, %r1415};
	xor.b64  	%rd2170, %rd381, %rd2169;
	xor.b64  	%rd2171, %rd2170, %rd388;
	xor.b64  	%rd2172, %rd2170, %rd389;
	xor.b64  	%rd2173, %rd2170, %rd390;
	xor.b64  	%rd2174, %rd2170, %rd391;
	xor.b64  	%rd2175, %rd2170, %rd392;
	mov.b64 	{%r1417, %r1418}, %rd2151;
	shf.l.wrap.b32 	%r1419, %r1418, %r1417, 12;
	shf.l.wrap.b32 	%r1420, %r1417, %r1418, 12;
	mov.b64 	%rd2176, {%r1420, %r1419};
	mov.b64 	{%r1421, %r1422}, %rd2172;
	shf.l.wrap.b32 	%r1423, %r1421, %r1422, 20;
	shf.l.wrap.b32 	%r1424, %r1422, %r1421, 20;
	mov.b64 	%rd2177, {%r1424, %r1423};
	mov.b64 	{%r1425, %r1426}, %rd2161;
	shf.l.wrap.b32 	%r1427, %r1426, %r1425, 29;
	shf.l.wrap.b32 	%r1428, %r1425, %r1426, 29;
	mov.b64 	%rd2178, {%r1428, %r1427};
	mov.b64 	{%r1429, %r1430}, %rd2173;
	shf.l.wrap.b32 	%r1431, %r1430, %r1429, 7;
	shf.l.wrap.b32 	%r1432, %r1429, %r1430, 7;
	mov.b64 	%rd2179, {%r1432, %r1431};
	mov.b64 	{%r1433, %r1434}, %rd2147;
	shf.l.wrap.b32 	%r1435, %r1433, %r1434, 18;
	shf.l.wrap.b32 	%r1436, %r1434, %r1433, 18;
	mov.b64 	%rd2180, {%r1436, %r1435};
	mov.b64 	{%r1437, %r1438}, %rd2157;
	shf.l.wrap.b32 	%r1439, %r1438, %r1437, 30;
	shf.l.wrap.b32 	%r1440, %r1437, %r1438, 30;
	mov.b64 	%rd2181, {%r1440, %r1439};
	mov.b64 	{%r1441, %r1442}, %rd2159;
	shf.l.wrap.b32 	%r1443, %r1442, %r1441, 11;
	shf.l.wrap.b32 	%r1444, %r1441, %r1442, 11;
	mov.b64 	%rd2182, {%r1444, %r1443};
	mov.b64 	{%r1445, %r1446}, %rd2166;
	shf.l.wrap.b32 	%r1447, %r1445, %r1446, 25;
	shf.l.wrap.b32 	%r1448, %r1446, %r1445, 25;
	mov.b64 	%rd2183, {%r1448, %r1447};
	mov.b64 	{%r1449, %r1450}, %rd2174;
	shf.l.wrap.b32 	%r1451, %r1449, %r1450, 8;
	shf.l.wrap.b32 	%r1452, %r1450, %r1449, 8;
	mov.b64 	%rd2184, {%r1452, %r1451};
	mov.b64 	{%r1453, %r1454}, %rd2168;
	shf.l.wrap.b32 	%r1455, %r1454, %r1453, 24;
	shf.l.wrap.b32 	%r1456, %r1453, %r1454, 24;
	mov.b64 	%rd2185, {%r1456, %r1455};
	mov.b64 	{%r1457, %r1458}, %rd2146;
	shf.l.wrap.b32 	%r1459, %r1458, %r1457, 9;
	shf.l.wrap.b32 	%r1460, %r1457, %r1458, 9;
	mov.b64 	%rd2186, {%r1460, %r1459};
	mov.b64 	{%r1461, %r1462}, %rd2171;
	shf.l.wrap.b32 	%r1463, %r1461, %r1462, 27;
	shf.l.wrap.b32 	%r1464, %r1462, %r1461, 27;
	mov.b64 	%rd2187, {%r1464, %r1463};
	mov.b64 	{%r1465, %r1466}, %rd2175;
	shf.l.wrap.b32 	%r1467, %r1465, %r1466, 14;
	shf.l.wrap.b32 	%r1468, %r1466, %r1465, 14;
	mov.b64 	%rd2188, {%r1468, %r1467};
	mov.b64 	{%r1469, %r1470}, %rd2154;
	shf.l.wrap.b32 	%r1471, %r1469, %r1470, 2;
	shf.l.wrap.b32 	%r1472, %r1470, %r1469, 2;
	mov.b64 	%rd2189, {%r1472, %r1471};
	mov.b64 	{%r1473, %r1474}, %rd2165;
	shf.l.wrap.b32 	%r1475, %r1474, %r1473, 23;
	shf.l.wrap.b32 	%r1476, %r1473, %r1474, 23;
	mov.b64 	%rd2190, {%r1476, %r1475};
	mov.b64 	{%r1477, %r1478}, %rd2153;
	shf.l.wrap.b32 	%r1479, %r1478, %r1477, 13;
	shf.l.wrap.b32 	%r1480, %r1477, %r1478, 13;
	mov.b64 	%rd2191, {%r1480, %r1479};
	mov.b64 	{%r1481, %r1482}, %rd2144;
	shf.l.wrap.b32 	%r1483, %r1482, %r1481, 4;
	shf.l.wrap.b32 	%r1484, %r1481, %r1482, 4;
	mov.b64 	%rd2192, {%r1484, %r1483};
	mov.b64 	{%r1485, %r1486}, %rd2164;
	shf.l.wrap.b32 	%r1487, %r1485, %r1486, 28;
	shf.l.wrap.b32 	%r1488, %r1486, %r1485, 28;
	mov.b64 	%rd2193, {%r1488, %r1487};
	mov.b64 	{%r1489, %r1490}, %rd2167;
	shf.l.wrap.b32 	%r1491, %r1489, %r1490, 21;
	shf.l.wrap.b32 	%r1492, %r1490, %r1489, 21;
	mov.b64 	%rd2194, {%r1492, %r1491};
	mov.b64 	{%r1493, %r1494}, %rd2160;
	shf.l.wrap.b32 	%r1495, %r1493, %r1494, 15;
	shf.l.wrap.b32 	%r1496, %r1494, %r1493, 15;
	mov.b64 	%rd2195, {%r1496, %r1495};
	mov.b64 	{%r1497, %r1498}, %rd2152;
	shf.l.wrap.b32 	%r1499, %r1497, %r1498, 10;
	shf.l.wrap.b32 	%r1500, %r1498, %r1497, 10;
	mov.b64 	%rd2196, {%r1500, %r1499};
	mov.b64 	{%r1501, %r1502}, %rd2158;
	shf.l.wrap.b32 	%r1503, %r1501, %r1502, 6;
	shf.l.wrap.b32 	%r1504, %r1502, %r1501, 6;
	mov.b64 	%rd2197, {%r1504, %r1503};
	mov.b64 	{%r1505, %r1506}, %rd2145;
	shf.l.wrap.b32 	%r1507, %r1505, %r1506, 3;
	shf.l.wrap.b32 	%r1508, %r1506, %r1505, 3;
	mov.b64 	%rd2198, {%r1508, %r1507};
	mov.b64 	{%r1509, %r1510}, %rd2150;
	shf.l.wrap.b32 	%r1511, %r1509, %r1510, 1;
	shf.l.wrap.b32 	%r1512, %r1510, %r1509, 1;
	mov.b64 	%rd2199, {%r1512, %r1511};
	not.b64 	%rd2200, %rd2176;
	and.b64  	%rd2201, %rd2182, %rd2200;
	not.b64 	%rd2202, %rd2182;
	and.b64  	%rd2203, %rd2194, %rd2202;
	xor.b64  	%rd400, %rd2203, %rd2176;
	not.b64 	%rd2204, %rd2194;
	and.b64  	%rd2205, %rd2188, %rd2204;
	xor.b64  	%rd406, %rd2205, %rd2182;
	not.b64 	%rd2206, %rd2188;
	and.b64  	%rd2207, %rd2143, %rd2206;
	xor.b64  	%rd412, %rd2207, %rd2194;
	not.b64 	%rd2208, %rd2143;
	and.b64  	%rd2209, %rd2176, %rd2208;
	xor.b64  	%rd418, %rd2209, %rd2188;
	not.b64 	%rd2210, %rd2177;
	and.b64  	%rd2211, %rd2198, %rd2210;
	xor.b64  	%rd395, %rd2211, %rd2193;
	not.b64 	%rd2212, %rd2198;
	and.b64  	%rd2213, %rd2191, %rd2212;
	xor.b64  	%rd401, %rd2213, %rd2177;
	not.b64 	%rd2214, %rd2191;
	and.b64  	%rd2215, %rd2178, %rd2214;
	xor.b64  	%rd407, %rd2215, %rd2198;
	not.b64 	%rd2216, %rd2178;
	and.b64  	%rd2217, %rd2193, %rd2216;
	xor.b64  	%rd413, %rd2217, %rd2191;
	not.b64 	%rd2218, %rd2193;
	and.b64  	%rd2219, %rd2177, %rd2218;
	xor.b64  	%rd419, %rd2219, %rd2178;
	not.b64 	%rd2220, %rd2197;
	and.b64  	%rd2221, %rd2183, %rd2220;
	xor.b64  	%rd396, %rd2221, %rd2199;
	not.b64 	%rd2222, %rd2183;
	and.b64  	%rd2223, %rd2184, %rd2222;
	xor.b64  	%rd402, %rd2223, %rd2197;
	not.b64 	%rd2224, %rd2184;
	and.b64  	%rd2225, %rd2180, %rd2224;
	xor.b64  	%rd408, %rd2225, %rd2183;
	not.b64 	%rd2226, %rd2180;
	and.b64  	%rd2227, %rd2199, %rd2226;
	xor.b64  	%rd414, %rd2227, %rd2184;
	not.b64 	%rd2228, %rd2199;
	and.b64  	%rd2229, %rd2197, %rd2228;
	xor.b64  	%rd420, %rd2229, %rd2180;
	not.b64 	%rd2230, %rd2192;
	and.b64  	%rd2231, %rd2196, %rd2230;
	xor.b64  	%rd397, %rd2231, %rd2187;
	not.b64 	%rd2232, %rd2196;
	and.b64  	%rd2233, %rd2195, %rd2232;
	xor.b64  	%rd403, %rd2233, %rd2192;
	not.b64 	%rd2234, %rd2195;
	and.b64  	%rd2235, %rd2185, %rd2234;
	xor.b64  	%rd409, %rd2235, %rd2196;
	not.b64 	%rd2236, %rd2185;
	and.b64  	%rd2237, %rd2187, %rd2236;
	xor.b64  	%rd415, %rd2237, %rd2195;
	not.b64 	%rd2238, %rd2187;
	and.b64  	%rd2239, %rd2192, %rd2238;
	xor.b64  	%rd421, %rd2239, %rd2185;
	not.b64 	%rd2240, %rd2190;
	and.b64  	%rd2241, %rd2179, %rd2240;
	xor.b64  	%rd398, %rd2241, %rd2181;
	not.b64 	%rd2242, %rd2179;
	and.b64  	%rd2243, %rd2186, %rd2242;
	xor.b64  	%rd404, %rd2243, %rd2190;
	not.b64 	%rd2244, %rd2186;
	and.b64  	%rd2245, %rd2189, %rd2244;
	xor.b64  	%rd410, %rd2245, %rd2179;
	not.b64 	%rd2246, %rd2189;
	and.b64  	%rd2247, %rd2181, %rd2246;
	xor.b64  	%rd416, %rd2247, %rd2186;
	not.b64 	%rd2248, %rd2181;
	and.b64  	%rd2249, %rd2190, %rd2248;
	xor.b64  	%rd422, %rd2249, %rd2189;
	xor.b64  	%rd2250, %rd2143, %rd2201;
	xor.b64  	%rd394, %rd2250, -9223372036854775669;
	// begin inline asm
	{  xor.b64 %rd393, %rd394, %rd395;  xor.b64 %rd393, %rd393, %rd396;  xor.b64 %rd393, %rd393, %rd397;  xor.b64 %rd393, %rd393, %rd398;}
	// end inline asm
	// begin inline asm
	{  xor.b64 %rd399, %rd400, %rd401;  xor.b64 %rd399, %rd399, %rd402;  xor.b64 %rd399, %rd399, %rd403;  xor.b64 %rd399, %rd399, %rd404;}
	// end inline asm
	// begin inline asm
	{  xor.b64 %rd405, %rd406, %rd407;  xor.b64 %rd405, %rd405, %rd408;  xor.b64 %rd405, %rd405, %rd409;  xor.b64 %rd405, %rd405, %rd410;}
	// end inline asm
	// begin inline asm
	{  xor.b64 %rd411, %rd412, %rd413;  xor.b64 %rd411, %rd411, %rd414;  xor.b64 %rd411, %rd411, %rd415;  xor.b64 %rd411, %rd411, %rd416;}
	// end inline asm
	// begin inline asm
	{  xor.b64 %rd417, %rd418, %rd419;  xor.b64 %rd417, %rd417, %rd420;  xor.b64 %rd417, %rd417, %rd421;  xor.b64 %rd417, %rd417, %rd422;}
	// end inline asm
	mov.b64 	{%r1513, %r1514}, %rd399;
	shf.l.wrap.b32 	%r1515, %r1513, %r1514, 1;
	shf.l.wrap.b32 	%r1516, %r1514, %r1513, 1;
	mov.b64 	%rd2251, {%r1516, %r1515};
	xor.b64  	%rd2252, %rd417, %rd2251;
	xor.b64  	%rd2253, %rd2252, %rd394;
	xor.b64  	%rd2254, %rd2252, %rd395;
	xor.b64  	%rd2255, %rd2252, %rd396;
	xor.b64  	%rd2256, %rd2252, %rd397;
	xor.b64  	%rd2257, %rd2252, %rd398;
	mov.b64 	{%r1517, %r1518}, %rd405;
	shf.l.wrap.b32 	%r1519, %r1517, %r1518, 1;
	shf.l.wrap.b32 	%r1520, %r1518, %r1517, 1;
	mov.b64 	%rd2258, {%r1520, %r1519};
	xor.b64  	%rd2259, %rd2258, %rd393;
	xor.b64  	%rd2260, %rd2259, %rd400;
	xor.b64  	%rd2261, %rd2259, %rd401;
	xor.b64  	%rd2262, %rd2259, %rd402;
	xor.b64  	%rd2263, %rd2259, %rd403;
	xor.b64  	%rd2264, %rd2259, %rd404;
	mov.b64 	{%r1521, %r1522}, %rd411;
	shf.l.wrap.b32 	%r1523, %r1521, %r1522, 1;
	shf.l.wrap.b32 	%r1524, %r1522, %r1521, 1;
	mov.b64 	%rd2265, {%r1524, %r1523};
	xor.b64  	%rd2266, %rd2265, %rd399;
	xor.b64  	%rd2267, %rd2266, %rd406;
	xor.b64  	%rd2268, %rd2266, %rd407;
	xor.b64  	%rd2269, %rd2266, %rd408;
	xor.b64  	%rd2270, %rd2266, %rd409;
	xor.b64  	%rd2271, %rd2266, %rd410;
	mov.b64 	{%r1525, %r1526}, %rd417;
	shf.l.wrap.b32 	%r1527, %r1525, %r1526, 1;
	shf.l.wrap.b32 	%r1528, %r1526, %r1525, 1;
	mov.b64 	%rd2272, {%r1528, %r1527};
	xor.b64  	%rd2273, %rd2272, %rd405;
	xor.b64  	%rd2274, %rd2273, %rd412;
	xor.b64  	%rd2275, %rd2273, %rd413;
	xor.b64  	%rd2276, %rd2273, %rd414;
	xor.b64  	%rd2277, %rd2273, %rd415;
	xor.b64  	%rd2278, %rd2273, %rd416;
	mov.b64 	{%r1529, %r1530}, %rd393;
	shf.l.wrap.b32 	%r1531, %r1529, %r1530, 1;
	shf.l.wrap.b32 	%r1532, %r1530, %r1529, 1;
	mov.b64 	%rd2279, {%r1532, %r1531};
	xor.b64  	%rd2280, %rd411, %rd2279;
	xor.b64  	%rd2281, %rd2280, %rd418;
	xor.b64  	%rd2282, %rd2280, %rd419;
	xor.b64  	%rd2283, %rd2280, %rd420;
	xor.b64  	%rd2284, %rd2280, %rd421;
	xor.b64  	%rd2285, %rd2280, %rd422;
	mov.b64 	{%r1533, %r1534}, %rd2261;
	shf.l.wrap.b32 	%r1535, %r1534, %r1533, 12;
	shf.l.wrap.b32 	%r1536, %r1533, %r1534, 12;
	mov.b64 	%rd2286, {%r1536, %r1535};
	mov.b64 	{%r1537, %r1538}, %rd2282;
	shf.l.wrap.b32 	%r1539, %r1537, %r1538, 20;
	shf.l.wrap.b32 	%r1540, %r1538, %r1537, 20;
	mov.b64 	%rd2287, {%r1540, %r1539};
	mov.b64 	{%r1541, %r1542}, %rd2271;
	shf.l.wrap.b32 	%r1543, %r1542, %r1541, 29;
	shf.l.wrap.b32 	%r1544, %r1541, %r1542, 29;
	mov.b64 	%rd2288, {%r1544, %r1543};
	mov.b64 	{%r1545, %r1546}, %rd2283;
	shf.l.wrap.b32 	%r1547, %r1546, %r1545, 7;
	shf.l.wrap.b32 	%r1548, %r1545, %r1546, 7;
	mov.b64 	%rd2289, {%r1548, %r1547};
	mov.b64 	{%r1549, %r1550}, %rd2257;
	shf.l.wrap.b32 	%r1551, %r1549, %r1550, 18;
	shf.l.wrap.b32 	%r1552, %r1550, %r1549, 18;
	mov.b64 	%rd2290, {%r1552, %r1551};
	mov.b64 	{%r1553, %r1554}, %rd2267;
	shf.l.wrap.b32 	%r1555, %r1554, %r1553, 30;
	shf.l.wrap.b32 	%r1556, %r1553, %r1554, 30;
	mov.b64 	%rd2291, {%r1556, %r1555};
	mov.b64 	{%r1557, %r1558}, %rd2269;
	shf.l.wrap.b32 	%r1559, %r1558, %r1557, 11;
	shf.l.wrap.b32 	%r1560, %r1557, %r1558, 11;
	mov.b64 	%rd2292, {%r1560, %r1559};
	mov.b64 	{%r1561, %r1562}, %rd2276;
	shf.l.wrap.b32 	%r1563, %r1561, %r1562, 25;
	shf.l.wrap.b32 	%r1564, %r1562, %r1561, 25;
	mov.b64 	%rd2293, {%r1564, %r1563};
	mov.b64 	{%r1565, %r1566}, %rd2284;
	shf.l.wrap.b32 	%r1567, %r1565, %r1566, 8;
	shf.l.wrap.b32 	%r1568, %r1566, %r1565, 8;
	mov.b64 	%rd2294, {%r1568, %r1567};
	mov.b64 	{%r1569, %r1570}, %rd2278;
	shf.l.wrap.b32 	%r1571, %r1570, %r1569, 24;
	shf.l.wrap.b32 	%r1572, %r1569, %r1570, 24;
	mov.b64 	%rd2295, {%r1572, %r1571};
	mov.b64 	{%r1573, %r1574}, %rd2256;
	shf.l.wrap.b32 	%r1575, %r1574, %r1573, 9;
	shf.l.wrap.b32 	%r1576, %r1573, %r1574, 9;
	mov.b64 	%rd2296, {%r1576, %r1575};
	mov.b64 	{%r1577, %r1578}, %rd2281;
	shf.l.wrap.b32 	%r1579, %r1577, %r1578, 27;
	shf.l.wrap.b32 	%r1580, %r1578, %r1577, 27;
	mov.b64 	%rd2297, {%r1580, %r1579};
	mov.b64 	{%r1581, %r1582}, %rd2285;
	shf.l.wrap.b32 	%r1583, %r1581, %r1582, 14;
	shf.l.wrap.b32 	%r1584, %r1582, %r1581, 14;
	mov.b64 	%rd2298, {%r1584, %r1583};
	mov.b64 	{%r1585, %r1586}, %rd2264;
	shf.l.wrap.b32 	%r1587, %r1585, %r1586, 2;
	shf.l.wrap.b32 	%r1588, %r1586, %r1585, 2;
	mov.b64 	%rd2299, {%r1588, %r1587};
	mov.b64 	{%r1589, %r1590}, %rd2275;
	shf.l.wrap.b32 	%r1591, %r1590, %r1589, 23;
	shf.l.wrap.b32 	%r1592, %r1589, %r1590, 23;
	mov.b64 	%rd2300, {%r1592, %r1591};
	mov.b64 	{%r1593, %r1594}, %rd2263;
	shf.l.wrap.b32 	%r1595, %r1594, %r1593, 13;
	shf.l.wrap.b32 	%r1596, %r1593, %r1594, 13;
	mov.b64 	%rd2301, {%r1596, %r1595};
	mov.b64 	{%r1597, %r1598}, %rd2254;
	shf.l.wrap.b32 	%r1599, %r1598, %r1597, 4;
	shf.l.wrap.b32 	%r1600, %r1597, %r1598, 4;
	mov.b64 	%rd2302, {%r1600, %r1599};
	mov.b64 	{%r1601, %r1602}, %rd2274;
	shf.l.wrap.b32 	%r1603, %r1601, %r1602, 28;
	shf.l.wrap.b32 	%r1604, %r1602, %r1601, 28;
	mov.b64 	%rd2303, {%r1604, %r1603};
	mov.b64 	{%r1605, %r1606}, %rd2277;
	shf.l.wrap.b32 	%r1607, %r1605, %r1606, 21;
	shf.l.wrap.b32 	%r1608, %r1606, %r1605, 21;
	mov.b64 	%rd2304, {%r1608, %r1607};
	mov.b64 	{%r1609, %r1610}, %rd2270;
	shf.l.wrap.b32 	%r1611, %r1609, %r1610, 15;
	shf.l.wrap.b32 	%r1612, %r1610, %r1609, 15;
	mov.b64 	%rd2305, {%r1612, %r1611};
	mov.b64 	{%r1613, %r1614}, %rd2262;
	shf.l.wrap.b32 	%r1615, %r1613, %r1614, 10;
	shf.l.wrap.b32 	%r1616, %r1614, %r1613, 10;
	mov.b64 	%rd2306, {%r1616, %r1615};
	mov.b64 	{%r1617, %r1618}, %rd2268;
	shf.l.wrap.b32 	%r1619, %r1617, %r1618, 6;
	shf.l.wrap.b32 	%r1620, %r1618, %r1617, 6;
	mov.b64 	%rd2307, {%r1620, %r1619};
	mov.b64 	{%r1621, %r1622}, %rd2255;
	shf.l.wrap.b32 	%r1623, %r1621, %r1622, 3;
	shf.l.wrap.b32 	%r1624, %r1622, %r1621, 3;
	mov.b64 	%rd2308, {%r1624, %r1623};
	mov.b64 	{%r1625, %r1626}, %rd2260;
	shf.l.wrap.b32 	%r1627, %r1625, %r1626, 1;
	shf.l.wrap.b32 	%r1628, %r1626, %r1625, 1;
	mov.b64 	%rd2309, {%r1628, %r1627};
	not.b64 	%rd2310, %rd2286;
	and.b64  	%rd2311, %rd2292, %rd2310;
	not.b64 	%rd2312, %rd2292;
	and.b64  	%rd2313, %rd2304, %rd2312;
	xor.b64  	%rd430, %rd2313, %rd2286;
	not.b64 	%rd2314, %rd2304;
	and.b64  	%rd2315, %rd2298, %rd2314;
	xor.b64  	%rd436, %rd2315, %rd2292;
	not.b64 	%rd2316, %rd2298;
	and.b64  	%rd2317, %rd2253, %rd2316;
	xor.b64  	%rd442, %rd2317, %rd2304;
	not.b64 	%rd2318, %rd2253;
	and.b64  	%rd2319, %rd2286, %rd2318;
	xor.b64  	%rd448, %rd2319, %rd2298;
	not.b64 	%rd2320, %rd2287;
	and.b64  	%rd2321, %rd2308, %rd2320;
	xor.b64  	%rd425, %rd2321, %rd2303;
	not.b64 	%rd2322, %rd2308;
	and.b64  	%rd2323, %rd2301, %rd2322;
	xor.b64  	%rd431, %rd2323, %rd2287;
	not.b64 	%rd2324, %rd2301;
	and.b64  	%rd2325, %rd2288, %rd2324;
	xor.b64  	%rd437, %rd2325, %rd2308;
	not.b64 	%rd2326, %rd2288;
	and.b64  	%rd2327, %rd2303, %rd2326;
	xor.b64  	%rd443, %rd2327, %rd2301;
	not.b64 	%rd2328, %rd2303;
	and.b64  	%rd2329, %rd2287, %rd2328;
	xor.b64  	%rd449, %rd2329, %rd2288;
	not.b64 	%rd2330, %rd2307;
	and.b64  	%rd2331, %rd2293, %rd2330;
	xor.b64  	%rd426, %rd2331, %rd2309;
	not.b64 	%rd2332, %rd2293;
	and.b64  	%rd2333, %rd2294, %rd2332;
	xor.b64  	%rd432, %rd2333, %rd2307;
	not.b64 	%rd2334, %rd2294;
	and.b64  	%rd2335, %rd2290, %rd2334;
	xor.b64  	%rd438, %rd2335, %rd2293;
	not.b64 	%rd2336, %rd2290;
	and.b64  	%rd2337, %rd2309, %rd2336;
	xor.b64  	%rd444, %rd2337, %rd2294;
	not.b64 	%rd2338, %rd2309;
	and.b64  	%rd2339, %rd2307, %rd2338;
	xor.b64  	%rd450, %rd2339, %rd2290;
	not.b64 	%rd2340, %rd2302;
	and.b64  	%rd2341, %rd2306, %rd2340;
	xor.b64  	%rd427, %rd2341, %rd2297;
	not.b64 	%rd2342, %rd2306;
	and.b64  	%rd2343, %rd2305, %rd2342;
	xor.b64  	%rd433, %rd2343, %rd2302;
	not.b64 	%rd2344, %rd2305;
	and.b64  	%rd2345, %rd2295, %rd2344;
	xor.b64  	%rd439, %rd2345, %rd2306;
	not.b64 	%rd2346, %rd2295;
	and.b64  	%rd2347, %rd2297, %rd2346;
	xor.b64  	%rd445, %rd2347, %rd2305;
	not.b64 	%rd2348, %rd2297;
	and.b64  	%rd2349, %rd2302, %rd2348;
	xor.b64  	%rd451, %rd2349, %rd2295;
	not.b64 	%rd2350, %rd2300;
	and.b64  	%rd2351, %rd2289, %rd2350;
	xor.b64  	%rd428, %rd2351, %rd2291;
	not.b64 	%rd2352, %rd2289;
	and.b64  	%rd2353, %rd2296, %rd2352;
	xor.b64  	%rd434, %rd2353, %rd2300;
	not.b64 	%rd2354, %rd2296;
	and.b64  	%rd2355, %rd2299, %rd2354;
	xor.b64  	%rd440, %rd2355, %rd2289;
	not.b64 	%rd2356, %rd2299;
	and.b64  	%rd2357, %rd2291, %rd2356;
	xor.b64  	%rd446, %rd2357, %rd2296;
	not.b64 	%rd2358, %rd2291;
	and.b64  	%rd2359, %rd2300, %rd2358;
	xor.b64  	%rd452, %rd2359, %rd2299;
	xor.b64  	%rd2360, %rd2253, %rd2311;
	xor.b64  	%rd424, %rd2360, -9223372036854742903;
	// begin inline asm
	{  xor.b64 %rd423, %rd424, %rd425;  xor.b64 %rd423, %rd423, %rd426;  xor.b64 %rd423, %rd423, %rd427;  xor.b64 %rd423, %rd423, %rd428;}
	// end inline asm
	// begin inline asm
	{  xor.b64 %rd429, %rd430, %rd431;  xor.b64 %rd429, %rd429, %rd432;  xor.b64 %rd429, %rd429, %rd433;  xor.b64 %rd429, %rd429, %rd434;}
	// end inline asm
	// begin inline asm
	{  xor.b64 %rd435, %rd436, %rd437;  xor.b64 %rd435, %rd435, %rd438;  xor.b64 %rd435, %rd435, %rd439;  xor.b64 %rd435, %rd435, %rd440;}
	// end inline asm
	// begin inline asm
	{  xor.b64 %rd441, %rd442, %rd443;  xor.b64 %rd441, %rd441, %rd444;  xor.b64 %rd441, %rd441, %rd445;  xor.b64 %rd441, %rd441, %rd446;}
	// end inline asm
	// begin inline asm
	{  xor.b64 %rd447, %rd448, %rd449;  xor.b64 %rd447, %rd447, %rd450;  xor.b64 %rd447, %rd447, %rd451;  xor.b64 %rd447, %rd447, %rd452;}
	// end inline asm
	mov.b64 	{%r1629, %r1630}, %rd429;
	shf.l.wrap.b32 	%r1631, %r1629, %r1630, 1;
	shf.l.wrap.b32 	%r1632, %r1630, %r1629, 1;
	mov.b64 	%rd2361, {%r1632, %r1631};
	xor.b64  	%rd2362, %rd447, %rd2361;
	xor.b64  	%rd2363, %rd2362, %rd424;
	xor.b64  	%rd2364, %rd2362, %rd425;
	xor.b64  	%rd2365, %rd2362, %rd426;
	xor.b64  	%rd2366, %rd2362, %rd427;
	xor.b64  	%rd2367, %rd2362, %rd428;
	mov.b64 	{%r1633, %r1634}, %rd435;
	shf.l.wrap.b32 	%r1635, %r1633, %r1634, 1;
	shf.l.wrap.b32 	%r1636, %r1634, %r1633, 1;
	mov.b64 	%rd2368, {%r1636, %r1635};
	xor.b64  	%rd2369, %rd2368, %rd423;
	xor.b64  	%rd2370, %rd2369, %rd430;
	xor.b64  	%rd2371, %rd2369, %rd431;
	xor.b64  	%rd2372, %rd2369, %rd432;
	xor.b64  	%rd2373, %rd2369, %rd433;
	xor.b64  	%rd2374, %rd2369, %rd434;
	mov.b64 	{%r1637, %r1638}, %rd441;
	shf.l.wrap.b32 	%r1639, %r1637, %r1638, 1;
	shf.l.wrap.b32 	%r1640, %r1638, %r1637, 1;
	mov.b64 	%rd2375, {%r1640, %r1639};
	xor.b64  	%rd2376, %rd2375, %rd429;
	xor.b64  	%rd2377, %rd2376, %rd436;
	xor.b64  	%rd2378, %rd2376, %rd437;
	xor.b64  	%rd2379, %rd2376, %rd438;
	xor.b64  	%rd2380, %rd2376, %rd439;
	xor.b64  	%rd2381, %rd2376, %rd440;
	mov.b64 	{%r1641, %r1642}, %rd447;
	shf.l.wrap.b32 	%r1643, %r1641, %r1642, 1;
	shf.l.wrap.b32 	%r1644, %r1642, %r1641, 1;
	mov.b64 	%rd2382, {%r1644, %r1643};
	xor.b64  	%rd2383, %rd2382, %rd435;
	xor.b64  	%rd2384, %rd2383, %rd442;
	xor.b64  	%rd2385, %rd2383, %rd443;
	xor.b64  	%rd2386, %rd2383, %rd444;
	xor.b64  	%rd2387, %rd2383, %rd445;
	xor.b64  	%rd2388, %rd2383, %rd446;
	mov.b64 	{%r1645, %r1646}, %rd423;
	shf.l.wrap.b32 	%r1647, %r1645, %r1646, 1;
	shf.l.wrap.b32 	%r1648, %r1646, %r1645, 1;
	mov.b64 	%rd2389, {%r1648, %r1647};
	xor.b64  	%rd2390, %rd441, %rd2389;
	xor.b64  	%rd2391, %rd2390, %rd448;
	xor.b64  	%rd2392, %rd2390, %rd449;
	xor.b64  	%rd2393, %rd2390, %rd450;
	xor.b64  	%rd2394, %rd2390, %rd451;
	xor.b64  	%rd2395, %rd2390, %rd452;
	mov.b64 	{%r1649, %r1650}, %rd2371;
	shf.l.wrap.b32 	%r1651, %r1650, %r1649, 12;
	shf.l.wrap.b32 	%r1652, %r1649, %r1650, 12;
	mov.b64 	%rd2396, {%r1652, %r1651};
	mov.b64 	{%r1653, %r1654}, %rd2392;
	shf.l.wrap.b32 	%r1655, %r1653, %r1654, 20;
	shf.l.wrap.b32 	%r1656, %r1654, %r1653, 20;
	mov.b64 	%rd2397, {%r1656, %r1655};
	mov.b64 	{%r1657, %r1658}, %rd2381;
	shf.l.wrap.b32 	%r1659, %r1658, %r1657, 29;
	shf.l.wrap.b32 	%r1660, %r1657, %r1658, 29;
	mov.b64 	%rd2398, {%r1660, %r1659};
	mov.b64 	{%r1661, %r1662}, %rd2393;
	shf.l.wrap.b32 	%r1663, %r1662, %r1661, 7;
	shf.l.wrap.b32 	%r1664, %r1661, %r1662, 7;
	mov.b64 	%rd2399, {%r1664, %r1663};
	mov.b64 	{%r1665, %r1666}, %rd2367;
	shf.l.wrap.b32 	%r1667, %r1665, %r1666, 18;
	shf.l.wrap.b32 	%r1668, %r1666, %r1665, 18;
	mov.b64 	%rd2400, {%r1668, %r1667};
	mov.b64 	{%r1669, %r1670}, %rd2377;
	shf.l.wrap.b32 	%r1671, %r1670, %r1669, 30;
	shf.l.wrap.b32 	%r1672, %r1669, %r1670, 30;
	mov.b64 	%rd2401, {%r1672, %r1671};
	mov.b64 	{%r1673, %r1674}, %rd2379;
	shf.l.wrap.b32 	%r1675, %r1674, %r1673, 11;
	shf.l.wrap.b32 	%r1676, %r1673, %r1674, 11;
	mov.b64 	%rd2402, {%r1676, %r1675};
	mov.b64 	{%r1677, %r1678}, %rd2386;
	shf.l.wrap.b32 	%r1679, %r1677, %r1678, 25;
	shf.l.wrap.b32 	%r1680, %r1678, %r1677, 25;
	mov.b64 	%rd2403, {%r1680, %r1679};
	mov.b64 	{%r1681, %r1682}, %rd2394;
	shf.l.wrap.b32 	%r1683, %r1681, %r1682, 8;
	shf.l.wrap.b32 	%r1684, %r1682, %r1681, 8;
	mov.b64 	%rd2404, {%r1684, %r1683};
	mov.b64 	{%r1685, %r1686}, %rd2388;
	shf.l.wrap.b32 	%r1687, %r1686, %r1685, 24;
	shf.l.wrap.b32 	%r1688, %r1685, %r1686, 24;
	mov.b64 	%rd2405, {%r1688, %r1687};
	mov.b64 	{%r1689, %r1690}, %rd2366;
	shf.l.wrap.b32 	%r1691, %r1690, %r1689, 9;
	shf.l.wrap.b32 	%r1692, %r1689, %r1690, 9;
	mov.b64 	%rd2406, {%r1692, %r1691};
	mov.b64 	{%r1693, %r1694}, %rd2391;
	shf.l.wrap.b32 	%r1695, %r1693, %r1694, 27;
	shf.l.wrap.b32 	%r1696, %r1694, %r1693, 27;
	mov.b64 	%rd2407, {%r1696, %r1695};
	mov.b64 	{%r1697, %r1698}, %rd2395;
	shf.l.wrap.b32 	%r1699, %r1697, %r1698, 14;
	shf.l.wrap.b32 	%r1700, %r1698, %r1697, 14;
	mov.b64 	%rd2408, {%r1700, %r1699};
	mov.b64 	{%r1701, %r1702}, %rd2374;
	shf.l.wrap.b32 	%r1703, %r1701, %r1702, 2;
	shf.l.wrap.b32 	%r1704, %r1702, %r1701, 2;
	mov.b64 	%rd2409, {%r1704, %r1703};
	mov.b64 	{%r1705, %r1706}, %rd2385;
	shf.l.wrap.b32 	%r1707, %r1706, %r1705, 23;
	shf.l.wrap.b32 	%r1708, %r1705, %r1706, 23;
	mov.b64 	%rd2410, {%r1708, %r1707};
	mov.b64 	{%r1709, %r1710}, %rd2373;
	shf.l.wrap.b32 	%r1711, %r1710, %r1709, 13;
	shf.l.wrap.b32 	%r1712, %r1709, %r1710, 13;
	mov.b64 	%rd2411, {%r1712, %r1711};
	mov.b64 	{%r1713, %r1714}, %rd2364;
	shf.l.wrap.b32 	%r1715, %r1714, %r1713, 4;
	shf.l.wrap.b32 	%r1716, %r1713, %r1714, 4;
	mov.b64 	%rd2412, {%r1716, %r1715};
	mov.b64 	{%r1717, %r1718}, %rd2384;
	shf.l.wrap.b32 	%r1719, %r1717, %r1718, 28;
	shf.l.wrap.b32 	%r1720, %r1718, %r1717, 28;
	mov.b64 	%rd2413, {%r1720, %r1719};
	mov.b64 	{%r1721, %r1722}, %rd2387;
	shf.l.wrap.b32 	%r1723, %r1721, %r1722, 21;
	shf.l.wrap.b32 	%r1724, %r1722, %r1721, 21;
	mov.b64 	%rd2414, {%r1724, %r1723};
	mov.b64 	{%r1725, %r1726}, %rd2380;
	shf.l.wrap.b32 	%r1727, %r1725, %r1726, 15;
	shf.l.wrap.b32 	%r1728, %r1726, %r1725, 15;
	mov.b64 	%rd2415, {%r1728, %r1727};
	mov.b64 	{%r1729, %r1730}, %rd2372;
	shf.l.wrap.b32 	%r1731, %r1729, %r1730, 10;
	shf.l.wrap.b32 	%r1732, %r1730, %r1729, 10;
	mov.b64 	%rd2416, {%r1732, %r1731};
	mov.b64 	{%r1733, %r1734}, %rd2378;
	shf.l.wrap.b32 	%r1735, %r1733, %r1734, 6;
	shf.l.wrap.b32 	%r1736, %r1734, %r1733, 6;
	mov.b64 	%rd2417, {%r1736, %r1735};
	mov.b64 	{%r1737, %r1738}, %rd2365;
	shf.l.wrap.b32 	%r1739, %r1737, %r1738, 3;
	shf.l.wrap.b32 	%r1740, %r1738, %r1737, 3;
	mov.b64 	%rd2418, {%r1740, %r1739};
	mov.b64 	{%r1741, %r1742}, %rd2370;
	shf.l.wrap.b32 	%r1743, %r1741, %r1742, 1;
	shf.l.wrap.b32 	%r1744, %r1742, %r1741, 1;
	mov.b64 	%rd2419, {%r1744, %r1743};
	not.b64 	%rd2420, %rd2396;
	and.b64  	%rd2421, %rd2402, %rd2420;
	not.b64 	%rd2422, %rd2402;
	and.b64  	%rd2423, %rd2414, %rd2422;
	xor.b64  	%rd460, %rd2423, %rd2396;
	not.b64 	%rd2424, %rd2414;
	and.b64  	%rd2425, %rd2408, %rd2424;
	xor.b64  	%rd466, %rd2425, %rd2402;
	not.b64 	%rd2426, %rd2408;
	and.b64  	%rd2427, %rd2363, %rd2426;
	xor.b64  	%rd472, %rd2427, %rd2414;
	not.b64 	%rd2428, %rd2363;
	and.b64  	%rd2429, %rd2396, %rd2428;
	xor.b64  	%rd478, %rd2429, %rd2408;
	not.b64 	%rd2430, %rd2397;
	and.b64  	%rd2431, %rd2418, %rd2430;
	xor.b64  	%rd455, %rd2431, %rd2413;
	not.b64 	%rd2432, %rd2418;
	and.b64  	%rd2433, %rd2411, %rd2432;
	xor.b64  	%rd461, %rd2433, %rd2397;
	not.b64 	%rd2434, %rd2411;
	and.b64  	%rd2435, %rd2398, %rd2434;
	xor.b64  	%rd467, %rd2435, %rd2418;
	not.b64 	%rd2436, %rd2398;
	and.b64  	%rd2437, %rd2413, %rd2436;
	xor.b64  	%rd473, %rd2437, %rd2411;
	not.b64 	%rd2438, %rd2413;
	and.b64  	%rd2439, %rd2397, %rd2438;
	xor.b64  	%rd479, %rd2439, %rd2398;
	not.b64 	%rd2440, %rd2417;
	and.b64  	%rd2441, %rd2403, %rd2440;
	xor.b64  	%rd456, %rd2441, %rd2419;
	not.b64 	%rd2442, %rd2403;
	and.b64  	%rd2443, %rd2404, %rd2442;
	xor.b64  	%rd462, %rd2443, %rd2417;
	not.b64 	%rd2444, %rd2404;
	and.b64  	%rd2445, %rd2400, %rd2444;
	xor.b64  	%rd468, %rd2445, %rd2403;
	not.b64 	%rd2446, %rd2400;
	and.b64  	%rd2447, %rd2419, %rd2446;
	xor.b64  	%rd474, %rd2447, %rd2404;
	not.b64 	%rd2448, %rd2419;
	and.b64  	%rd2449, %rd2417, %rd2448;
	xor.b64  	%rd480, %rd2449, %rd2400;
	not.b64 	%rd2450, %rd2412;
	and.b64  	%rd2451, %rd2416, %rd2450;
	xor.b64  	%rd457, %rd2451, %rd2407;
	not.b64 	%rd2452, %rd2416;
	and.b64  	%rd2453, %rd2415, %rd2452;
	xor.b64  	%rd463, %rd2453, %rd2412;
	not.b64 	%rd2454, %rd2415;
	and.b64  	%rd2455, %rd2405, %rd2454;
	xor.b64  	%rd469, %rd2455, %rd2416;
	not.b64 	%rd2456, %rd2405;
	and.b64  	%rd2457, %rd2407, %rd2456;
	xor.b64  	%rd475, %rd2457, %rd2415;
	not.b64 	%rd2458, %rd2407;
	and.b64  	%rd2459, %rd2412, %rd2458;
	xor.b64  	%rd481, %rd2459, %rd2405;
	not.b64 	%rd2460, %rd2410;
	and.b64  	%rd2461, %rd2399, %rd2460;
	xor.b64  	%rd458, %rd2461, %rd2401;
	not.b64 	%rd2462, %rd2399;
	and.b64  	%rd2463, %rd2406, %rd2462;
	xor.b64  	%rd464, %rd2463, %rd2410;
	not.b64 	%rd2464, %rd2406;
	and.b64  	%rd2465, %rd2409, %rd2464;
	xor.b64  	%rd470, %rd2465, %rd2399;
	not.b64 	%rd2466, %rd2409;
	and.b64  	%rd2467, %rd2401, %rd2466;
	xor.b64  	%rd476, %rd2467, %rd2406;
	not.b64 	%rd2468, %rd2401;
	and.b64  	%rd2469, %rd2410, %rd2468;
	xor.b64  	%rd482, %rd2469, %rd2409;
	xor.b64  	%rd2470, %rd2363, %rd2421;
	xor.b64  	%rd454, %rd2470, -9223372036854743037;
	// begin inline asm
	{  xor.b64 %rd453, %rd454, %rd455;  xor.b64 %rd453, %rd453, %rd456;  xor.b64 %rd453, %rd453, %rd457;  xor.b64 %rd453, %rd453, %rd458;}
	// end inline asm
	// begin inline asm
	{  xor.b64 %rd459, %rd460, %rd461;  xor.b64 %rd459, %rd459, %rd462;  xor.b64 %rd459, %rd459, %rd463;  xor.b64 %rd459, %rd459, %rd464;}
	// end inline asm
	// begin inline asm
	{  xor.b64 %rd465, %rd466, %rd467;  xor.b64 %rd465, %rd465, %rd468;  xor.b64 %rd465, %rd465, %rd469;  xor.b64 %rd465, %rd465, %rd470;}
	// end inline asm
	// begin inline asm
	{  xor.b64 %rd471, %rd472, %rd473;  xor.b64 %rd471, %rd471, %rd474;  xor.b64 %rd471, %rd471, %rd475;  xor.b64 %rd471, %rd471, %rd476;}
	// end inline asm
	// begin inline asm
	{  xor.b64 %rd477, %rd478, %rd479;  xor.b64 %rd477, %rd477, %rd480;  xor.b64 %rd477, %rd477, %rd481;  xor.b64 %rd477, %rd477, %rd482;}
	// end inline asm
	mov.b64 	{%r1745, %r1746}, %rd459;
	shf.l.wrap.b32 	%r1747, %r1745, %r1746, 1;
	shf.l.wrap.b32 	%r1748, %r1746, %r1745, 1;
	mov.b64 	%rd2471, {%r1748, %r1747};
	xor.b64  	%rd2472, %rd477, %rd2471;
	xor.b64  	%rd2473, %rd2472, %rd454;
	xor.b64  	%rd2474, %rd2472, %rd455;
	xor.b64  	%rd2475, %rd2472, %rd456;
	xor.b64  	%rd2476, %rd2472, %rd457;
	xor.b64  	%rd2477, %rd2472, %rd458;
	mov.b64 	{%r1749, %r1750}, %rd465;
	shf.l.wrap.b32 	%r1751, %r1749, %r1750, 1;
	shf.l.wrap.b32 	%r1752, %r1750, %r1749, 1;
	mov.b64 	%rd2478, {%r1752, %r1751};
	xor.b64  	%rd2479, %rd2478, %rd453;
	xor.b64  	%rd2480, %rd2479, %rd460;
	xor.b64  	%rd2481, %rd2479, %rd461;
	xor.b64  	%rd2482, %rd2479, %rd462;
	xor.b64  	%rd2483, %rd2479, %rd463;
	xor.b64  	%rd2484, %rd2479, %rd464;
	mov.b64 	{%r1753, %r1754}, %rd471;
	shf.l.wrap.b32 	%r1755, %r1753, %r1754, 1;
	shf.l.wrap.b32 	%r1756, %r1754, %r1753, 1;
	mov.b64 	%rd2485, {%r1756, %r1755};
	xor.b64  	%rd2486, %rd2485, %rd459;
	xor.b64  	%rd2487, %rd2486, %rd466;
	xor.b64  	%rd2488, %rd2486, %rd467;
	xor.b64  	%rd2489, %rd2486, %rd468;
	xor.b64  	%rd2490, %rd2486, %rd469;
	xor.b64  	%rd2491, %rd2486, %rd470;
	mov.b64 	{%r1757, %r1758}, %rd477;
	shf.l.wrap.b32 	%r1759, %r1757, %r1758, 1;
	shf.l.wrap.b32 	%r1760, %r1758, %r1757, 1;
	mov.b64 	%rd2492, {%r1760, %r1759};
	xor.b64  	%rd2493, %rd2492, %rd465;
	xor.b64  	%rd2494, %rd2493, %rd472;
	xor.b64  	%rd2495, %rd2493, %rd473;
	xor.b64  	%rd2496, %rd2493, %rd474;
	xor.b64  	%rd2497, %rd2493, %rd475;
	xor.b64  	%rd2498, %rd2493, %rd476;
	mov.b64 	{%r1761, %r1762}, %rd453;
	shf.l.wrap.b32 	%r1763, %r1761, %r1762, 1;
	shf.l.wrap.b32 	%r1764, %r1762, %r1761, 1;
	mov.b64 	%rd2499, {%r1764, %r1763};
	xor.b64  	%rd2500, %rd471, %rd2499;
	xor.b64  	%rd2501, %rd2500, %rd478;
	xor.b64  	%rd2502, %rd2500, %rd479;
	xor.b64  	%rd2503, %rd2500, %rd480;
	xor.b64  	%rd2504, %rd2500, %rd481;
	xor.b64  	%rd2505, %rd2500, %rd482;
	mov.b64 	{%r1765, %r1766}, %rd2481;
	shf.l.wrap.b32 	%r1767, %r1766, %r1765, 12;
	shf.l.wrap.b32 	%r1768, %r1765, %r1766, 12;
	mov.b64 	%rd2506, {%r1768, %r1767};
	mov.b64 	{%r1769, %r1770}, %rd2502;
	shf.l.wrap.b32 	%r1771, %r1769, %r1770, 20;
	shf.l.wrap.b32 	%r1772, %r1770, %r1769, 20;
	mov.b64 	%rd2507, {%r1772, %r1771};
	mov.b64 	{%r1773, %r1774}, %rd2491;
	shf.l.wrap.b32 	%r1775, %r1774, %r1773, 29;
	shf.l.wrap.b32 	%r1776, %r1773, %r1774, 29;
	mov.b64 	%rd2508, {%r1776, %r1775};
	mov.b64 	{%r1777, %r1778}, %rd2503;
	shf.l.wrap.b32 	%r1779, %r1778, %r1777, 7;
	shf.l.wrap.b32 	%r1780, %r1777, %r1778, 7;
	mov.b64 	%rd2509, {%r1780, %r1779};
	mov.b64 	{%r1781, %r1782}, %rd2477;
	shf.l.wrap.b32 	%r1783, %r1781, %r1782, 18;
	shf.l.wrap.b32 	%r1784, %r1782, %r1781, 18;
	mov.b64 	%rd2510, {%r1784, %r1783};
	mov.b64 	{%r1785, %r1786}, %rd2487;
	shf.l.wrap.b32 	%r1787, %r1786, %r1785, 30;
	shf.l.wrap.b32 	%r1788, %r1785, %r1786, 30;
	mov.b64 	%rd2511, {%r1788, %r1787};
	mov.b64 	{%r1789, %r1790}, %rd2489;
	shf.l.wrap.b32 	%r1791, %r1790, %r1789, 11;
	shf.l.wrap.b32 	%r1792, %r1789, %r1790, 11;
	mov.b64 	%rd2512, {%r1792, %r1791};
	mov.b64 	{%r1793, %r1794}, %rd2496;
	shf.l.wrap.b32 	%r1795, %r1793, %r1794, 25;
	shf.l.wrap.b32 	%r1796, %r1794, %r1793, 25;
	mov.b64 	%rd2513, {%r1796, %r1795};
	mov.b64 	{%r1797, %r1798}, %rd2504;
	shf.l.wrap.b32 	%r1799, %r1797, %r1798, 8;
	shf.l.wrap.b32 	%r1800, %r1798, %r1797, 8;
	mov.b64 	%rd2514, {%r1800, %r1799};
	mov.b64 	{%r1801, %r1802}, %rd2498;
	shf.l.wrap.b32 	%r1803, %r1802, %r1801, 24;
	shf.l.wrap.b32 	%r1804, %r1801, %r1802, 24;
	mov.b64 	%rd2515, {%r1804, %r1803};
	mov.b64 	{%r1805, %r1806}, %rd2476;
	shf.l.wrap.b32 	%r1807, %r1806, %r1805, 9;
	shf.l.wrap.b32 	%r1808, %r1805, %r1806, 9;
	mov.b64 	%rd2516, {%r1808, %r1807};
	mov.b64 	{%r1809, %r1810}, %rd2501;
	shf.l.wrap.b32 	%r1811, %r1809, %r1810, 27;
	shf.l.wrap.b32 	%r1812, %r1810, %r1809, 27;
	mov.b64 	%rd2517, {%r1812, %r1811};
	mov.b64 	{%r1813, %r1814}, %rd2505;
	shf.l.wrap.b32 	%r1815, %r1813, %r1814, 14;
	shf.l.wrap.b32 	%r1816, %r1814, %r1813, 14;
	mov.b64 	%rd2518, {%r1816, %r1815};
	mov.b64 	{%r1817, %r1818}, %rd2484;
	shf.l.wrap.b32 	%r1819, %r1817, %r1818, 2;
	shf.l.wrap.b32 	%r1820, %r1818, %r1817, 2;
	mov.b64 	%rd2519, {%r1820, %r1819};
	mov.b64 	{%r1821, %r1822}, %rd2495;
	shf.l.wrap.b32 	%r1823, %r1822, %r1821, 23;
	shf.l.wrap.b32 	%r1824, %r1821, %r1822, 23;
	mov.b64 	%rd2520, {%r1824, %r1823};
	mov.b64 	{%r1825, %r1826}, %rd2483;
	shf.l.wrap.b32 	%r1827, %r1826, %r1825, 13;
	shf.l.wrap.b32 	%r1828, %r1825, %r1826, 13;
	mov.b64 	%rd2521, {%r1828, %r1827};
	mov.b64 	{%r1829, %r1830}, %rd2474;
	shf.l.wrap.b32 	%r1831, %r1830, %r1829, 4;
	shf.l.wrap.b32 	%r1832, %r1829, %r1830, 4;
	mov.b64 	%rd2522, {%r1832, %r1831};
	mov.b64 	{%r1833, %r1834}, %rd2494;
	shf.l.wrap.b32 	%r1835, %r1833, %r1834, 28;
	shf.l.wrap.b32 	%r1836, %r1834, %r1833, 28;
	mov.b64 	%rd2523, {%r1836, %r1835};
	mov.b64 	{%r1837, %r1838}, %rd2497;
	shf.l.wrap.b32 	%r1839, %r1837, %r1838, 21;
	shf.l.wrap.b32 	%r1840, %r1838, %r1837, 21;
	mov.b64 	%rd2524, {%r1840, %r1839};
	mov.b64 	{%r1841, %r1842}, %rd2490;
	shf.l.wrap.b32 	%r1843, %r1841, %r1842, 15;
	shf.l.wrap.b32 	%r1844, %r1842, %r1841, 15;
	mov.b64 	%rd2525, {%r1844, %r1843};
	mov.b64 	{%r1845, %r1846}, %rd2482;
	shf.l.wrap.b32 	%r1847, %r1845, %r1846, 10;
	shf.l.wrap.b32 	%r1848, %r1846, %r1845, 10;
	mov.b64 	%rd2526, {%r1848, %r1847};
	mov.b64 	{%r1849, %r1850}, %rd2488;
	shf.l.wrap.b32 	%r1851, %r1849, %r1850, 6;
	shf.l.wrap.b32 	%r1852, %r1850, %r1849, 6;
	mov.b64 	%rd2527, {%r1852, %r1851};
	mov.b64 	{%r1853, %r1854}, %rd2475;
	shf.l.wrap.b32 	%r1855, %r1853, %r1854, 3;
	shf.l.wrap.b32 	%r1856, %r1854, %r1853, 3;
	mov.b64 	%rd2528, {%r1856, %r1855};
	mov.b64 	{%r1857, %r1858}, %rd2480;
	shf.l.wrap.b32 	%r1859, %r1857, %r1858, 1;
	shf.l.wrap.b32 	%r1860, %r1858, %r1857, 1;
	mov.b64 	%rd2529, {%r1860, %r1859};
	not.b64 	%rd2530, %rd2506;
	and.b64  	%rd2531, %rd2512, %rd2530;
	not.b64 	%rd2532, %rd2512;
	and.b64  	%rd2533, %rd2524, %rd2532;
	xor.b64  	%rd490, %rd2533, %rd2506;
	not.b64 	%rd2534, %rd2524;
	and.b64  	%rd2535, %rd2518, %rd2534;
	xor.b64  	%rd496, %rd2535, %rd2512;
	not.b64 	%rd2536, %rd2518;
	and.b64  	%rd2537, %rd2473, %rd2536;
	xor.b64  	%rd502, %rd2537, %rd2524;
	not.b64 	%rd2538, %rd2473;
	and.b64  	%rd2539, %rd2506, %rd2538;
	xor.b64  	%rd508, %rd2539, %rd2518;
	not.b64 	%rd2540, %rd2507;
	and.b64  	%rd2541, %rd2528, %rd2540;
	xor.b64  	%rd485, %rd2541, %rd2523;
	not.b64 	%rd2542, %rd2528;
	and.b64  	%rd2543, %rd2521, %rd2542;
	xor.b64  	%rd491, %rd2543, %rd2507;
	not.b64 	%rd2544, %rd2521;
	and.b64  	%rd2545, %rd2508, %rd2544;
	xor.b64  	%rd497, %rd2545, %rd2528;
	not.b64 	%rd2546, %rd2508;
	and.b64  	%rd2547, %rd2523, %rd2546;
	xor.b64  	%rd503, %rd2547, %rd2521;
	not.b64 	%rd2548, %rd2523;
	and.b64  	%rd2549, %rd2507, %rd2548;
	xor.b64  	%rd509, %rd2549, %rd2508;
	not.b64 	%rd2550, %rd2527;
	and.b64  	%rd2551, %rd2513, %rd2550;
	xor.b64  	%rd486, %rd2551, %rd2529;
	not.b64 	%rd2552, %rd2513;
	and.b64  	%rd2553, %rd2514, %rd2552;
	xor.b64  	%rd492, %rd2553, %rd2527;
	not.b64 	%rd2554, %rd2514;
	and.b64  	%rd2555, %rd2510, %rd2554;
	xor.b64  	%rd498, %rd2555, %rd2513;
	not.b64 	%rd2556, %rd2510;
	and.b64  	%rd2557, %rd2529, %rd2556;
	xor.b64  	%rd504, %rd2557, %rd2514;
	not.b64 	%rd2558, %rd2529;
	and.b64  	%rd2559, %rd2527, %rd2558;
	xor.b64  	%rd510, %rd2559, %rd2510;
	not.b64 	%rd2560, %rd2522;
	and.b64  	%rd2561, %rd2526, %rd2560;
	xor.b64  	%rd487, %rd2561, %rd2517;
	not.b64 	%rd2562, %rd2526;
	and.b64  	%rd2563, %rd2525, %rd2562;
	xor.b64  	%rd493, %rd2563, %rd2522;
	not.b64 	%rd2564, %rd2525;
	and.b64  	%rd2565, %rd2515, %rd2564;
	xor.b64  	%rd499, %rd2565, %rd2526;
	not.b64 	%rd2566, %rd2515;
	and.b64  	%rd2567, %rd2517, %rd2566;
	xor.b64  	%rd505, %rd2567, %rd2525;
	not.b64 	%rd2568, %rd2517;
	and.b64  	%rd2569, %rd2522, %rd2568;
	xor.b64  	%rd511, %rd2569, %rd2515;
	not.b64 	%rd2570, %rd2520;
	and.b64  	%rd2571, %rd2509, %rd2570;
	xor.b64  	%rd488, %rd2571, %rd2511;
	not.b64 	%rd2572, %rd2509;
	and.b64  	%rd2573, %rd2516, %rd2572;
	xor.b64  	%rd494, %rd2573, %rd2520;
	not.b64 	%rd2574, %rd2516;
	and.b64  	%rd2575, %rd2519, %rd2574;
	xor.b64  	%rd500, %rd2575, %rd2509;
	not.b64 	%rd2576, %rd2519;
	and.b64  	%rd2577, %rd2511, %rd2576;
	xor.b64  	%rd506, %rd2577, %rd2516;
	not.b64 	%rd2578, %rd2511;
	and.b64  	%rd2579, %rd2520, %rd2578;
	xor.b64  	%rd512, %rd2579, %rd2519;
	xor.b64  	%rd2580, %rd2473, %rd2531;
	xor.b64  	%rd484, %rd2580, -9223372036854743038;
	// begin inline asm
	{  xor.b64 %rd483, %rd484, %rd485;  xor.b64 %rd483, %rd483, %rd486;  xor.b64 %rd483, %rd483, %rd487;  xor.b64 %rd483, %rd483, %rd488;}
	// end inline asm
	// begin inline asm
	{  xor.b64 %rd489, %rd490, %rd491;  xor.b64 %rd489, %rd489, %rd492;  xor.b64 %rd489, %rd489, %rd493;  xor.b64 %rd489, %rd489, %rd494;}
	// end inline asm
	// begin inline asm
	{  xor.b64 %rd495, %rd496, %rd497;  xor.b64 %rd495, %rd495, %rd498;  xor.b64 %rd495, %rd495, %rd499;  xor.b64 %rd495, %rd495, %rd500;}
	// end inline asm
	// begin inline asm
	{  xor.b64 %rd501, %rd502, %rd503;  xor.b64 %rd501, %rd501, %rd504;  xor.b64 %rd501, %rd501, %rd505;  xor.b64 %rd501, %rd501, %rd506;}
	// end inline asm
	// begin inline asm
	{  xor.b64 %rd507, %rd508, %rd509;  xor.b64 %rd507, %rd507, %rd510;  xor.b64 %rd507, %rd507, %rd511;  xor.b64 %rd507, %rd507, %rd512;}
	// end inline asm
	mov.b64 	{%r1861, %r1862}, %rd489;
	shf.l.wrap.b32 	%r1863, %r1861, %r1862, 1;
	shf.l.wrap.b32 	%r1864, %r1862, %r1861, 1;
	mov.b64 	%rd2581, {%r1864, %r1863};
	xor.b64  	%rd2582, %rd507, %rd2581;
	xor.b64  	%rd2583, %rd2582, %rd484;
	xor.b64  	%rd2584, %rd2582, %rd485;
	xor.b64  	%rd2585, %rd2582, %rd486;
	xor.b64  	%rd2586, %rd2582, %rd487;
	xor.b64  	%rd2587, %rd2582, %rd488;
	mov.b64 	{%r1865, %r1866}, %rd495;
	shf.l.wrap.b32 	%r1867, %r1865, %r1866, 1;
	shf.l.wrap.b32 	%r1868, %r1866, %r1865, 1;
	mov.b64 	%rd2588, {%r1868, %r1867};
	xor.b64  	%rd2589, %rd2588, %rd483;
	xor.b64  	%rd2590, %rd2589, %rd490;
	xor.b64  	%rd2591, %rd2589, %rd491;
	xor.b64  	%rd2592, %rd2589, %rd492;
	xor.b64  	%rd2593, %rd2589, %rd493;
	xor.b64  	%rd2594, %rd2589, %rd494;
	mov.b64 	{%r1869, %r1870}, %rd501;
	shf.l.wrap.b32 	%r1871, %r1869, %r1870, 1;
	shf.l.wrap.b32 	%r1872, %r1870, %r1869, 1;
	mov.b64 	%rd2595, {%r1872, %r1871};
	xor.b64  	%rd2596, %rd2595, %rd489;
	xor.b64  	%rd2597, %rd2596, %rd496;
	xor.b64  	%rd2598, %rd2596, %rd497;
	xor.b64  	%rd2599, %rd2596, %rd498;
	xor.b64  	%rd2600, %rd2596, %rd499;
	xor.b64  	%rd2601, %rd2596, %rd500;
	mov.b64 	{%r1873, %r1874}, %rd507;
	shf.l.wrap.b32 	%r1875, %r1873, %r1874, 1;
	shf.l.wrap.b32 	%r1876, %r1874, %r1873, 1;
	mov.b64 	%rd2602, {%r1876, %r1875};
	xor.b64  	%rd2603, %rd2602, %rd495;
	xor.b64  	%rd2604, %rd2603, %rd502;
	xor.b64  	%rd2605, %rd2603, %rd503;
	xor.b64  	%rd2606, %rd2603, %rd504;
	xor.b64  	%rd2607, %rd2603, %rd505;
	xor.b64  	%rd2608, %rd2603, %rd506;
	mov.b64 	{%r1877, %r1878}, %rd483;
	shf.l.wrap.b32 	%r1879, %r1877, %r1878, 1;
	shf.l.wrap.b32 	%r1880, %r1878, %r1877, 1;
	mov.b64 	%rd2609, {%r1880, %r1879};
	xor.b64  	%rd2610, %rd501, %rd2609;
	xor.b64  	%rd2611, %rd2610, %rd508;
	xor.b64  	%rd2612, %rd2610, %rd509;
	xor.b64  	%rd2613, %rd2610, %rd510;
	xor.b64  	%rd2614, %rd2610, %rd511;
	xor.b64  	%rd2615, %rd2610, %rd512;
	mov.b64 	{%r1881, %r1882}, %rd2591;
	shf.l.wrap.b32 	%r1883, %r1882, %r1881, 12;
	shf.l.wrap.b32 	%r1884, %r1881, %r1882, 12;
	mov.b64 	%rd2616, {%r1884, %r1883};
	mov.b64 	{%r1885, %r1886}, %rd2612;
	shf.l.wrap.b32 	%r1887, %r1885, %r1886, 20;
	shf.l.wrap.b32 	%r1888, %r1886, %r1885, 20;
	mov.b64 	%rd2617, {%r1888, %r1887};
	mov.b64 	{%r1889, %r1890}, %rd2601;
	shf.l.wrap.b32 	%r1891, %r1890, %r1889, 29;
	shf.l.wrap.b32 	%r1892, %r1889, %r1890, 29;
	mov.b64 	%rd2618, {%r1892, %r1891};
	mov.b64 	{%r1893, %r1894}, %rd2613;
	shf.l.wrap.b32 	%r1895, %r1894, %r1893, 7;
	shf.l.wrap.b32 	%r1896, %r1893, %r1894, 7;
	mov.b64 	%rd2619, {%r1896, %r1895};
	mov.b64 	{%r1897, %r1898}, %rd2587;
	shf.l.wrap.b32 	%r1899, %r1897, %r1898, 18;
	shf.l.wrap.b32 	%r1900, %r1898, %r1897, 18;
	mov.b64 	%rd2620, {%r1900, %r1899};
	mov.b64 	{%r1901, %r1902}, %rd2597;
	shf.l.wrap.b32 	%r1903, %r1902, %r1901, 30;
	shf.l.wrap.b32 	%r1904, %r1901, %r1902, 30;
	mov.b64 	%rd2621, {%r1904, %r1903};
	mov.b64 	{%r1905, %r1906}, %rd2599;
	shf.l.wrap.b32 	%r1907, %r1906, %r1905, 11;
	shf.l.wrap.b32 	%r1908, %r1905, %r1906, 11;
	mov.b64 	%rd2622, {%r1908, %r1907};
	mov.b64 	{%r1909, %r1910}, %rd2606;
	shf.l.wrap.b32 	%r1911, %r1909, %r1910, 25;
	shf.l.wrap.b32 	%r1912, %r1910, %r1909, 25;
	mov.b64 	%rd2623, {%r1912, %r1911};
	mov.b64 	{%r1913, %r1914}, %rd2614;
	shf.l.wrap.b32 	%r1915, %r1913, %r1914, 8;
	shf.l.wrap.b32 	%r1916, %r1914, %r1913, 8;
	mov.b64 	%rd2624, {%r1916, %r1915};
	mov.b64 	{%r1917, %r1918}, %rd2608;
	shf.l.wrap.b32 	%r1919, %r1918, %r1917, 24;
	shf.l.wrap.b32 	%r1920, %r1917, %r1918, 24;
	mov.b64 	%rd2625, {%r1920, %r1919};
	mov.b64 	{%r1921, %r1922}, %rd2586;
	shf.l.wrap.b32 	%r1923, %r1922, %r1921, 9;
	shf.l.wrap.b32 	%r1924, %r1921, %r1922, 9;
	mov.b64 	%rd2626, {%r1924, %r1923};
	mov.b64 	{%r1925, %r1926}, %rd2611;
	shf.l.wrap.b32 	%r1927, %r1925, %r1926, 27;
	shf.l.wrap.b32 	%r1928, %r1926, %r1925, 27;
	mov.b64 	%rd2627, {%r1928, %r1927};
	mov.b64 	{%r1929, %r1930}, %rd2615;
	shf.l.wrap.b32 	%r1931, %r1929, %r1930, 14;
	shf.l.wrap.b32 	%r1932, %r1930, %r1929, 14;
	mov.b64 	%rd2628, {%r1932, %r1931};
	mov.b64 	{%r1933, %r1934}, %rd2594;
	shf.l.wrap.b32 	%r1935, %r1933, %r1934, 2;
	shf.l.wrap.b32 	%r1936, %r1934, %r1933, 2;
	mov.b64 	%rd2629, {%r1936, %r1935};
	mov.b64 	{%r1937, %r1938}, %rd2605;
	shf.l.wrap.b32 	%r1939, %r1938, %r1937, 23;
	shf.l.wrap.b32 	%r1940, %r1937, %r1938, 23;
	mov.b64 	%rd2630, {%r1940, %r1939};
	mov.b64 	{%r1941, %r1942}, %rd2593;
	shf.l.wrap.b32 	%r1943, %r1942, %r1941, 13;
	shf.l.wrap.b32 	%r1944, %r1941, %r1942, 13;
	mov.b64 	%rd2631, {%r1944, %r1943};
	mov.b64 	{%r1945, %r1946}, %rd2584;
	shf.l.wrap.b32 	%r1947, %r1946, %r1945, 4;
	shf.l.wrap.b32 	%r1948, %r1945, %r1946, 4;
	mov.b64 	%rd2632, {%r1948, %r1947};
	mov.b64 	{%r1949, %r1950}, %rd2604;
	shf.l.wrap.b32 	%r1951, %r1949, %r1950, 28;
	shf.l.wrap.b32 	%r1952, %r1950, %r1949, 28;
	mov.b64 	%rd2633, {%r1952, %r1951};
	mov.b64 	{%r1953, %r1954}, %rd2607;
	shf.l.wrap.b32 	%r1955, %r1953, %r1954, 21;
	shf.l.wrap.b32 	%r1956, %r1954, %r1953, 21;
	mov.b64 	%rd2634, {%r1956, %r1955};
	mov.b64 	{%r1957, %r1958}, %rd2600;
	shf.l.wrap.b32 	%r1959, %r1957, %r1958, 15;
	shf.l.wrap.b32 	%r1960, %r1958, %r1957, 15;
	mov.b64 	%rd2635, {%r1960, %r1959};
	mov.b64 	{%r1961, %r1962}, %rd2592;
	shf.l.wrap.b32 	%r1963, %r1961, %r1962, 10;
	shf.l.wrap.b32 	%r1964, %r1962, %r1961, 10;
	mov.b64 	%rd2636, {%r1964, %r1963};
	mov.b64 	{%r1965, %r1966}, %rd2598;
	shf.l.wrap.b32 	%r1967, %r1965, %r1966, 6;
	shf.l.wrap.b32 	%r1968, %r1966, %r1965, 6;
	mov.b64 	%rd2637, {%r1968, %r1967};
	mov.b64 	{%r1969, %r1970}, %rd2585;
	shf.l.wrap.b32 	%r1971, %r1969, %r1970, 3;
	shf.l.wrap.b32 	%r1972, %r1970, %r1969, 3;
	mov.b64 	%rd2638, {%r1972, %r1971};
	mov.b64 	{%r1973, %r1974}, %rd2590;
	shf.l.wrap.b32 	%r1975, %r1973, %r1974, 1;
	shf.l.wrap.b32 	%r1976, %r1974, %r1973, 1;
	mov.b64 	%rd2639, {%r1976, %r1975};
	not.b64 	%rd2640, %rd2616;
	and.b64  	%rd2641, %rd2622, %rd2640;
	not.b64 	%rd2642, %rd2622;
	and.b64  	%rd2643, %rd2634, %rd2642;
	xor.b64  	%rd520, %rd2643, %rd2616;
	not.b64 	%rd2644, %rd2634;
	and.b64  	%rd2645, %rd2628, %rd2644;
	xor.b64  	%rd526, %rd2645, %rd2622;
	not.b64 	%rd2646, %rd2628;
	and.b64  	%rd2647, %rd2583, %rd2646;
	xor.b64  	%rd532, %rd2647, %rd2634;
	not.b64 	%rd2648, %rd2583;
	and.b64  	%rd2649, %rd2616, %rd2648;
	xor.b64  	%rd538, %rd2649, %rd2628;
	not.b64 	%rd2650, %rd2617;
	and.b64  	%rd2651, %rd2638, %rd2650;
	xor.b64  	%rd515, %rd2651, %rd2633;
	not.b64 	%rd2652, %rd2638;
	and.b64  	%rd2653, %rd2631, %rd2652;
	xor.b64  	%rd521, %rd2653, %rd2617;
	not.b64 	%rd2654, %rd2631;
	and.b64  	%rd2655, %rd2618, %rd2654;
	xor.b64  	%rd527, %rd2655, %rd2638;
	not.b64 	%rd2656, %rd2618;
	and.b64  	%rd2657, %rd2633, %rd2656;
	xor.b64  	%rd533, %rd2657, %rd2631;
	not.b64 	%rd2658, %rd2633;
	and.b64  	%rd2659, %rd2617, %rd2658;
	xor.b64  	%rd539, %rd2659, %rd2618;
	not.b64 	%rd2660, %rd2637;
	and.b64  	%rd2661, %rd2623, %rd2660;
	xor.b64  	%rd516, %rd2661, %rd2639;
	not.b64 	%rd2662, %rd2623;
	and.b64  	%rd2663, %rd2624, %rd2662;
	xor.b64  	%rd522, %rd2663, %rd2637;
	not.b64 	%rd2664, %rd2624;
	and.b64  	%rd2665, %rd2620, %rd2664;
	xor.b64  	%rd528, %rd2665, %rd2623;
	not.b64 	%rd2666, %rd2620;
	and.b64  	%rd2667, %rd2639, %rd2666;
	xor.b64  	%rd534, %rd2667, %rd2624;
	not.b64 	%rd2668, %rd2639;
	and.b64  	%rd2669, %rd2637, %rd2668;
	xor.b64  	%rd540, %rd2669, %rd2620;
	not.b64 	%rd2670, %rd2632;
	and.b64  	%rd2671, %rd2636, %rd2670;
	xor.b64  	%rd517, %rd2671, %rd2627;
	not.b64 	%rd2672, %rd2636;
	and.b64  	%rd2673, %rd2635, %rd2672;
	xor.b64  	%rd523, %rd2673, %rd2632;
	not.b64 	%rd2674, %rd2635;
	and.b64  	%rd2675, %rd2625, %rd2674;
	xor.b64  	%rd529, %rd2675, %rd2636;
	not.b64 	%rd2676, %rd2625;
	and.b64  	%rd2677, %rd2627, %rd2676;
	xor.b64  	%rd535, %rd2677, %rd2635;
	not.b64 	%rd2678, %rd2627;
	and.b64  	%rd2679, %rd2632, %rd2678;
	xor.b64  	%rd541, %rd2679, %rd2625;
	not.b64 	%rd2680, %rd2630;
	and.b64  	%rd2681, %rd2619, %rd2680;
	xor.b64  	%rd518, %rd2681, %rd2621;
	not.b64 	%rd2682, %rd2619;
	and.b64  	%rd2683, %rd2626, %rd2682;
	xor.b64  	%rd524, %rd2683, %rd2630;
	not.b64 	%rd2684, %rd2626;
	and.b64  	%rd2685, %rd2629, %rd2684;
	xor.b64  	%rd530, %rd2685, %rd2619;
	not.b64 	%rd2686, %rd2629;
	and.b64  	%rd2687, %rd2621, %rd2686;
	xor.b64  	%rd536, %rd2687, %rd2626;
	not.b64 	%rd2688, %rd2621;
	and.b64  	%rd2689, %rd2630, %rd2688;
	xor.b64  	%rd542, %rd2689, %rd2629;
	xor.b64  	%rd2690, %rd2583, %rd2641;
	xor.b64  	%rd514, %rd2690, -9223372036854775680;
	// begin inline asm
	{  xor.b64 %rd513, %rd514, %rd515;  xor.b64 %rd513, %rd513, %rd516;  xor.b64 %rd513, %rd513, %rd517;  xor.b64 %rd513, %rd513, %rd518;}
	// end inline asm
	// begin inline asm
	{  xor.b64 %rd519, %rd520, %rd521;  xor.b64 %rd519, %rd519, %rd522;  xor.b64 %rd519, %rd519, %rd523;  xor.b64 %rd519, %rd519, %rd524;}
	// end inline asm
	// begin inline asm
	{  xor.b64 %rd525, %rd526, %rd527;  xor.b64 %rd525, %rd525, %rd528;  xor.b64 %rd525, %rd525, %rd529;  xor.b64 %rd525, %rd525, %rd530;}
	// end inline asm
	// begin inline asm
	{  xor.b64 %rd531, %rd532, %rd533;  xor.b64 %rd531, %rd531, %rd534;  xor.b64 %rd531, %rd531, %rd535;  xor.b64 %rd531, %rd531, %rd536;}
	// end inline asm
	// begin inline asm
	{  xor.b64 %rd537, %rd538, %rd539;  xor.b64 %rd537, %rd537, %rd540;  xor.b64 %rd537, %rd537, %rd541;  xor.b64 %rd537, %rd537, %rd542;}
	// end inline asm
	mov.b64 	{%r1977, %r1978}, %rd519;
	shf.l.wrap.b32 	%r1979, %r1977, %r1978, 1;
	shf.l.wrap.b32 	%r1980, %r1978, %r1977, 1;
	mov.b64 	%rd2691, {%r1980, %r1979};
	xor.b64  	%rd2692, %rd537, %rd2691;
	xor.b64  	%rd2693, %rd2692, %rd514;
	xor.b64  	%rd2694, %rd2692, %rd515;
	xor.b64  	%rd2695, %rd2692, %rd516;
	xor.b64  	%rd2696, %rd2692, %rd517;
	xor.b64  	%rd2697, %rd2692, %rd518;
	mov.b64 	{%r1981, %r1982}, %rd525;
	shf.l.wrap.b32 	%r1983, %r1981, %r1982, 1;
	shf.l.wrap.b32 	%r1984, %r1982, %r1981, 1;
	mov.b64 	%rd2698, {%r1984, %r1983};
	xor.b64  	%rd2699, %rd2698, %rd513;
	xor.b64  	%rd2700, %rd2699, %rd520;
	xor.b64  	%rd2701, %rd2699, %rd521;
	xor.b64  	%rd2702, %rd2699, %rd522;
	xor.b64  	%rd2703, %rd2699, %rd523;
	xor.b64  	%rd2704, %rd2699, %rd524;
	mov.b64 	{%r1985, %r1986}, %rd531;
	shf.l.wrap.b32 	%r1987, %r1985, %r1986, 1;
	shf.l.wrap.b32 	%r1988, %r1986, %r1985, 1;
	mov.b64 	%rd2705, {%r1988, %r1987};
	xor.b64  	%rd2706, %rd2705, %rd519;
	xor.b64  	%rd2707, %rd2706, %rd526;
	xor.b64  	%rd2708, %rd2706, %rd527;
	xor.b64  	%rd2709, %rd2706, %rd528;
	xor.b64  	%rd2710, %rd2706, %rd529;
	xor.b64  	%rd2711, %rd2706, %rd530;
	mov.b64 	{%r1989, %r1990}, %rd537;
	shf.l.wrap.b32 	%r1991, %r1989, %r1990, 1;
	shf.l.wrap.b32 	%r1992, %r1990, %r1989, 1;
	mov.b64 	%rd2712, {%r1992, %r1991};
	xor.b64  	%rd2713, %rd2712, %rd525;
	xor.b64  	%rd2714, %rd2713, %rd532;
	xor.b64  	%rd2715, %rd2713, %rd533;
	xor.b64  	%rd2716, %rd2713, %rd534;
	xor.b64  	%rd2717, %rd2713, %rd535;
	xor.b64  	%rd2718, %rd2713, %rd536;
	mov.b64 	{%r1993, %r1994}, %rd513;
	shf.l.wrap.b32 	%r1995, %r1993, %r1994, 1;
	shf.l.wrap.b32 	%r1996, %r1994, %r1993, 1;
	mov.b64 	%rd2719, {%r1996, %r1995};
	xor.b64  	%rd2720, %rd531, %rd2719;
	xor.b64  	%rd2721, %rd2720, %rd538;
	xor.b64  	%rd2722, %rd2720, %rd539;
	xor.b64  	%rd2723, %rd2720, %rd540;
	xor.b64  	%rd2724, %rd2720, %rd541;
	xor.b64  	%rd2725, %rd2720, %rd542;
	mov.b64 	{%r1997, %r1998}, %rd2701;
	shf.l.wrap.b32 	%r1999, %r1998, %r1997, 12;
	shf.l.wrap.b32 	%r2000, %r1997, %r1998, 12;
	mov.b64 	%rd2726, {%r2000, %r1999};
	mov.b64 	{%r2001, %r2002}, %rd2722;
	shf.l.wrap.b32 	%r2003, %r2001, %r2002, 20;
	shf.l.wrap.b32 	%r2004, %r2002, %r2001, 20;
	mov.b64 	%rd2727, {%r2004, %r2003};
	mov.b64 	{%r2005, %r2006}, %rd2711;
	shf.l.wrap.b32 	%r2007, %r2006, %r2005, 29;
	shf.l.wrap.b32 	%r2008, %r2005, %r2006, 29;
	mov.b64 	%rd2728, {%r2008, %r2007};
	mov.b64 	{%r2009, %r2010}, %rd2723;
	shf.l.wrap.b32 	%r2011, %r2010, %r2009, 7;
	shf.l.wrap.b32 	%r2012, %r2009, %r2010, 7;
	mov.b64 	%rd2729, {%r2012, %r2011};
	mov.b64 	{%r2013, %r2014}, %rd2697;
	shf.l.wrap.b32 	%r2015, %r2013, %r2014, 18;
	shf.l.wrap.b32 	%r2016, %r2014, %r2013, 18;
	mov.b64 	%rd2730, {%r2016, %r2015};
	mov.b64 	{%r2017, %r2018}, %rd2707;
	shf.l.wrap.b32 	%r2019, %r2018, %r2017, 30;
	shf.l.wrap.b32 	%r2020, %r2017, %r2018, 30;
	mov.b64 	%rd2731, {%r2020, %r2019};
	mov.b64 	{%r2021, %r2022}, %rd2709;
	shf.l.wrap.b32 	%r2023, %r2022, %r2021, 11;
	shf.l.wrap.b32 	%r2024, %r2021, %r2022, 11;
	mov.b64 	%rd2732, {%r2024, %r2023};
	mov.b64 	{%r2025, %r2026}, %rd2716;
	shf.l.wrap.b32 	%r2027, %r2025, %r2026, 25;
	shf.l.wrap.b32 	%r2028, %r2026, %r2025, 25;
	mov.b64 	%rd2733, {%r2028, %r2027};
	mov.b64 	{%r2029, %r2030}, %rd2724;
	shf.l.wrap.b32 	%r2031, %r2029, %r2030, 8;
	shf.l.wrap.b32 	%r2032, %r2030, %r2029, 8;
	mov.b64 	%rd2734, {%r2032, %r2031};
	mov.b64 	{%r2033, %r2034}, %rd2718;
	shf.l.wrap.b32 	%r2035, %r2034, %r2033, 24;
	shf.l.wrap.b32 	%r2036, %r2033, %r2034, 24;
	mov.b64 	%rd2735, {%r2036, %r2035};
	mov.b64 	{%r2037, %r2038}, %rd2696;
	shf.l.wrap.b32 	%r2039, %r2038, %r2037, 9;
	shf.l.wrap.b32 	%r2040, %r2037, %r2038, 9;
	mov.b64 	%rd2736, {%r2040, %r2039};
	mov.b64 	{%r2041, %r2042}, %rd2721;
	shf.l.wrap.b32 	%r2043, %r2041, %r2042, 27;
	shf.l.wrap.b32 	%r2044, %r2042, %r2041, 27;
	mov.b64 	%rd2737, {%r2044, %r2043};
	mov.b64 	{%r2045, %r2046}, %rd2725;
	shf.l.wrap.b32 	%r2047, %r2045, %r2046, 14;
	shf.l.wrap.b32 	%r2048, %r2046, %r2045, 14;
	mov.b64 	%rd2738, {%r2048, %r2047};
	mov.b64 	{%r2049, %r2050}, %rd2704;
	shf.l.wrap.b32 	%r2051, %r2049, %r2050, 2;
	shf.l.wrap.b32 	%r2052, %r2050, %r2049, 2;
	mov.b64 	%rd2739, {%r2052, %r2051};
	mov.b64 	{%r2053, %r2054}, %rd2715;
	shf.l.wrap.b32 	%r2055, %r2054, %r2053, 23;
	shf.l.wrap.b32 	%r2056, %r2053, %r2054, 23;
	mov.b64 	%rd2740, {%r2056, %r2055};
	mov.b64 	{%r2057, %r2058}, %rd2703;
	shf.l.wrap.b32 	%r2059, %r2058, %r2057, 13;
	shf.l.wrap.b32 	%r2060, %r2057, %r2058, 13;
	mov.b64 	%rd2741, {%r2060, %r2059};
	mov.b64 	{%r2061, %r2062}, %rd2694;
	shf.l.wrap.b32 	%r2063, %r2062, %r2061, 4;
	shf.l.wrap.b32 	%r2064, %r2061, %r2062, 4;
	mov.b64 	%rd2742, {%r2064, %r2063};
	mov.b64 	{%r2065, %r2066}, %rd2714;
	shf.l.wrap.b32 	%r2067, %r2065, %r2066, 28;
	shf.l.wrap.b32 	%r2068, %r2066, %r2065, 28;
	mov.b64 	%rd2743, {%r2068, %r2067};
	mov.b64 	{%r2069, %r2070}, %rd2717;
	shf.l.wrap.b32 	%r2071, %r2069, %r2070, 21;
	shf.l.wrap.b32 	%r2072, %r2070, %r2069, 21;
	mov.b64 	%rd2744, {%r2072, %r2071};
	mov.b64 	{%r2073, %r2074}, %rd2710;
	shf.l.wrap.b32 	%r2075, %r2073, %r2074, 15;
	shf.l.wrap.b32 	%r2076, %r2074, %r2073, 15;
	mov.b64 	%rd2745, {%r2076, %r2075};
	mov.b64 	{%r2077, %r2078}, %rd2702;
	shf.l.wrap.b32 	%r2079, %r2077, %r2078, 10;
	shf.l.wrap.b32 	%r2080, %r2078, %r2077, 10;
	mov.b64 	%rd2746, {%r2080, %r2079};
	mov.b64 	{%r2081, %r2082}, %rd2708;
	shf.l.wrap.b32 	%r2083, %r2081, %r2082, 6;
	shf.l.wrap.b32 	%r2084, %r2082, %r2081, 6;
	mov.b64 	%rd2747, {%r2084, %r2083};
	mov.b64 	{%r2085, %r2086}, %rd2695;
	shf.l.wrap.b32 	%r2087, %r2085, %r2086, 3;
	shf.l.wrap.b32 	%r2088, %r2086, %r2085, 3;
	mov.b64 	%rd2748, {%r2088, %r2087};
	mov.b64 	{%r2089, %r2090}, %rd2700;
	shf.l.wrap.b32 	%r2091, %r2089, %r2090, 1;
	shf.l.wrap.b32 	%r2092, %r2090, %r2089, 1;
	mov.b64 	%rd2749, {%r2092, %r2091};
	not.b64 	%rd2750, %rd2726;
	and.b64  	%rd2751, %rd2732, %rd2750;
	not.b64 	%rd2752, %rd2732;
	and.b64  	%rd2753, %rd2744, %rd2752;
	xor.b64  	%rd550, %rd2753, %rd2726;
	not.b64 	%rd2754, %rd2744;
	and.b64  	%rd2755, %rd2738, %rd2754;
	xor.b64  	%rd556, %rd2755, %rd2732;
	not.b64 	%rd2756, %rd2738;
	and.b64  	%rd2757, %rd2693, %rd2756;
	xor.b64  	%rd562, %rd2757, %rd2744;
	not.b64 	%rd2758, %rd2693;
	and.b64  	%rd2759, %rd2726, %rd2758;
	xor.b64  	%rd568, %rd2759, %rd2738;
	not.b64 	%rd2760, %rd2727;
	and.b64  	%rd2761, %rd2748, %rd2760;
	xor.b64  	%rd545, %rd2761, %rd2743;
	not.b64 	%rd2762, %rd2748;
	and.b64  	%rd2763, %rd2741, %rd2762;
	xor.b64  	%rd551, %rd2763, %rd2727;
	not.b64 	%rd2764, %rd2741;
	and.b64  	%rd2765, %rd2728, %rd2764;
	xor.b64  	%rd557, %rd2765, %rd2748;
	not.b64 	%rd2766, %rd2728;
	and.b64  	%rd2767, %rd2743, %rd2766;
	xor.b64  	%rd563, %rd2767, %rd2741;
	not.b64 	%rd2768, %rd2743;
	and.b64  	%rd2769, %rd2727, %rd2768;
	xor.b64  	%rd569, %rd2769, %rd2728;
	not.b64 	%rd2770, %rd2747;
	and.b64  	%rd2771, %rd2733, %rd2770;
	xor.b64  	%rd546, %rd2771, %rd2749;
	not.b64 	%rd2772, %rd2733;
	and.b64  	%rd2773, %rd2734, %rd2772;
	xor.b64  	%rd552, %rd2773, %rd2747;
	not.b64 	%rd2774, %rd2734;
	and.b64  	%rd2775, %rd2730, %rd2774;
	xor.b64  	%rd558, %rd2775, %rd2733;
	not.b64 	%rd2776, %rd2730;
	and.b64  	%rd2777, %rd2749, %rd2776;
	xor.b64  	%rd564, %rd2777, %rd2734;
	not.b64 	%rd2778, %rd2749;
	and.b64  	%rd2779, %rd2747, %rd2778;
	xor.b64  	%rd570, %rd2779, %rd2730;
	not.b64 	%rd2780, %rd2742;
	and.b64  	%rd2781, %rd2746, %rd2780;
	xor.b64  	%rd547, %rd2781, %rd2737;
	not.b64 	%rd2782, %rd2746;
	and.b64  	%rd2783, %rd2745, %rd2782;
	xor.b64  	%rd553, %rd2783, %rd2742;
	not.b64 	%rd2784, %rd2745;
	and.b64  	%rd2785, %rd2735, %rd2784;
	xor.b64  	%rd559, %rd2785, %rd2746;
	not.b64 	%rd2786, %rd2735;
	and.b64  	%rd2787, %rd2737, %rd2786;
	xor.b64  	%rd565, %rd2787, %rd2745;
	not.b64 	%rd2788, %rd2737;
	and.b64  	%rd2789, %rd2742, %rd2788;
	xor.b64  	%rd571, %rd2789, %rd2735;
	not.b64 	%rd2790, %rd2740;
	and.b64  	%rd2791, %rd2729, %rd2790;
	xor.b64  	%rd548, %rd2791, %rd2731;
	not.b64 	%rd2792, %rd2729;
	and.b64  	%rd2793, %rd2736, %rd2792;
	xor.b64  	%rd554, %rd2793, %rd2740;
	not.b64 	%rd2794, %rd2736;
	and.b64  	%rd2795, %rd2739, %rd2794;
	xor.b64  	%rd560, %rd2795, %rd2729;
	not.b64 	%rd2796, %rd2739;
	and.b64  	%rd2797, %rd2731, %rd2796;
	xor.b64  	%rd566, %rd2797, %rd2736;
	not.b64 	%rd2798, %rd2731;
	and.b64  	%rd2799, %rd2740, %rd2798;
	xor.b64  	%rd572, %rd2799, %rd2739;
	xor.b64  	%rd2800, %rd2693, %rd2751;
	xor.b64  	%rd544, %rd2800, 32778;
	// begin inline asm
	{  xor.b64 %rd543, %rd544, %rd545;  xor.b64 %rd543, %rd543, %rd546;  xor.b64 %rd543, %rd543, %rd547;  xor.b64 %rd543, %rd543, %rd548;}
	// end inline asm
	// begin inline asm
	{  xor.b64 %rd549, %rd550, %rd551;  xor.b64 %rd549, %rd549, %rd552;  xor.b64 %rd549, %rd549, %rd553;  xor.b64 %rd549, %rd549, %rd554;}
	// end inline asm
	// begin inline asm
	{  xor.b64 %rd555, %rd556, %rd557;  xor.b64 %rd555, %rd555, %rd558;  xor.b64 %rd555, %rd555, %rd559;  xor.b64 %rd555, %rd555, %rd560;}
	// end inline asm
	// begin inline asm
	{  xor.b64 %rd561, %rd562, %rd563;  xor.b64 %rd561, %rd561, %rd564;  xor.b64 %rd561, %rd561, %rd565;  xor.b64 %rd561, %rd561, %rd566;}
	// end inline asm
	// begin inline asm
	{  xor.b64 %rd567, %rd568, %rd569;  xor.b64 %rd567, %rd567, %rd570;  xor.b64 %rd567, %rd567, %rd571;  xor.b64 %rd567, %rd567, %rd572;}
	// end inline asm
	mov.b64 	{%r2093, %r2094}, %rd549;
	shf.l.wrap.b32 	%r2095, %r2093, %r2094, 1;
	shf.l.wrap.b32 	%r2096, %r2094, %r2093, 1;
	mov.b64 	%rd2801, {%r2096, %r2095};
	xor.b64  	%rd2802, %rd567, %rd2801;
	xor.b64  	%rd2803, %rd2802, %rd544;
	xor.b64  	%rd2804, %rd2802, %rd545;
	xor.b64  	%rd2805, %rd2802, %rd546;
	xor.b64  	%rd2806, %rd2802, %rd547;
	xor.b64  	%rd2807, %rd2802, %rd548;
	mov.b64 	{%r2097, %r2098}, %rd555;
	shf.l.wrap.b32 	%r2099, %r2097, %r2098, 1;
	shf.l.wrap.b32 	%r2100, %r2098, %r2097, 1;
	mov.b64 	%rd2808, {%r2100, %r2099};
	xor.b64  	%rd2809, %rd2808, %rd543;
	xor.b64  	%rd2810, %rd2809, %rd550;
	xor.b64  	%rd2811, %rd2809, %rd551;
	xor.b64  	%rd2812, %rd2809, %rd552;
	xor.b64  	%rd2813, %rd2809, %rd553;
	xor.b64  	%rd2814, %rd2809, %rd554;
	mov.b64 	{%r2101, %r2102}, %rd561;
	shf.l.wrap.b32 	%r2103, %r2101, %r2102, 1;
	shf.l.wrap.b32 	%r2104, %r2102, %r2101, 1;
	mov.b64 	%rd2815, {%r2104, %r2103};
	xor.b64  	%rd2816, %rd2815, %rd549;
	xor.b64  	%rd2817, %rd2816, %rd556;
	xor.b64  	%rd2818, %rd2816, %rd557;
	xor.b64  	%rd2819, %rd2816, %rd558;
	xor.b64  	%rd2820, %rd2816, %rd559;
	xor.b64  	%rd2821, %rd2816, %rd560;
	mov.b64 	{%r2105, %r2106}, %rd567;
	shf.l.wrap.b32 	%r2107, %r2105, %r2106, 1;
	shf.l.wrap.b32 	%r2108, %r2106, %r2105, 1;
	mov.b64 	%rd2822, {%r2108, %r2107};
	xor.b64  	%rd2823, %rd2822, %rd555;
	xor.b64  	%rd2824, %rd2823, %rd562;
	xor.b64  	%rd2825, %rd2823, %rd563;
	xor.b64  	%rd2826, %rd2823, %rd564;
	xor.b64  	%rd2827, %rd2823, %rd565;
	xor.b64  	%rd2828, %rd2823, %rd566;
	mov.b64 	{%r2109, %r2110}, %rd543;
	shf.l.wrap.b32 	%r2111, %r2109, %r2110, 1;
	shf.l.wrap.b32 	%r2112, %r2110, %r2109, 1;
	mov.b64 	%rd2829, {%r2112, %r2111};
	xor.b64  	%rd2830, %rd561, %rd2829;
	xor.b64  	%rd2831, %rd2830, %rd568;
	xor.b64  	%rd2832, %rd2830, %rd569;
	xor.b64  	%rd2833, %rd2830, %rd570;
	xor.b64  	%rd2834, %rd2830, %rd571;
	xor.b64  	%rd2835, %rd2830, %rd572;
	mov.b64 	{%r2113, %r2114}, %rd2811;
	shf.l.wrap.b32 	%r2115, %r2114, %r2113, 12;
	shf.l.wrap.b32 	%r2116, %r2113, %r2114, 12;
	mov.b64 	%rd2836, {%r2116, %r2115};
	mov.b64 	{%r2117, %r2118}, %rd2832;
	shf.l.wrap.b32 	%r2119, %r2117, %r2118, 20;
	shf.l.wrap.b32 	%r2120, %r2118, %r2117, 20;
	mov.b64 	%rd2837, {%r2120, %r2119};
	mov.b64 	{%r2121, %r2122}, %rd2821;
	shf.l.wrap.b32 	%r2123, %r2122, %r2121, 29;
	shf.l.wrap.b32 	%r2124, %r2121, %r2122, 29;
	mov.b64 	%rd2838, {%r2124, %r2123};
	mov.b64 	{%r2125, %r2126}, %rd2833;
	shf.l.wrap.b32 	%r2127, %r2126, %r2125, 7;
	shf.l.wrap.b32 	%r2128, %r2125, %r2126, 7;
	mov.b64 	%rd2839, {%r2128, %r2127};
	mov.b64 	{%r2129, %r2130}, %rd2807;
	shf.l.wrap.b32 	%r2131, %r2129, %r2130, 18;
	shf.l.wrap.b32 	%r2132, %r2130, %r2129, 18;
	mov.b64 	%rd2840, {%r2132, %r2131};
	mov.b64 	{%r2133, %r2134}, %rd2817;
	shf.l.wrap.b32 	%r2135, %r2134, %r2133, 30;
	shf.l.wrap.b32 	%r2136, %r2133, %r2134, 30;
	mov.b64 	%rd2841, {%r2136, %r2135};
	mov.b64 	{%r2137, %r2138}, %rd2819;
	shf.l.wrap.b32 	%r2139, %r2138, %r2137, 11;
	shf.l.wrap.b32 	%r2140, %r2137, %r2138, 11;
	mov.b64 	%rd2842, {%r2140, %r2139};
	mov.b64 	{%r2141, %r2142}, %rd2826;
	shf.l.wrap.b32 	%r2143, %r2141, %r2142, 25;
	shf.l.wrap.b32 	%r2144, %r2142, %r2141, 25;
	mov.b64 	%rd2843, {%r2144, %r2143};
	mov.b64 	{%r2145, %r2146}, %rd2834;
	shf.l.wrap.b32 	%r2147, %r2145, %r2146, 8;
	shf.l.wrap.b32 	%r2148, %r2146, %r2145, 8;
	mov.b64 	%rd2844, {%r2148, %r2147};
	mov.b64 	{%r2149, %r2150}, %rd2828;
	shf.l.wrap.b32 	%r2151, %r2150, %r2149, 24;
	shf.l.wrap.b32 	%r2152, %r2149, %r2150, 24;
	mov.b64 	%rd2845, {%r2152, %r2151};
	mov.b64 	{%r2153, %r2154}, %rd2806;
	shf.l.wrap.b32 	%r2155, %r2154, %r2153, 9;
	shf.l.wrap.b32 	%r2156, %r2153, %r2154, 9;
	mov.b64 	%rd2846, {%r2156, %r2155};
	mov.b64 	{%r2157, %r2158}, %rd2831;
	shf.l.wrap.b32 	%r2159, %r2157, %r2158, 27;
	shf.l.wrap.b32 	%r2160, %r2158, %r2157, 27;
	mov.b64 	%rd2847, {%r2160, %r2159};
	mov.b64 	{%r2161, %r2162}, %rd2835;
	shf.l.wrap.b32 	%r2163, %r2161, %r2162, 14;
	shf.l.wrap.b32 	%r2164, %r2162, %r2161, 14;
	mov.b64 	%rd2848, {%r2164, %r2163};
	mov.b64 	{%r2165, %r2166}, %rd2814;
	shf.l.wrap.b32 	%r2167, %r2165, %r2166, 2;
	shf.l.wrap.b32 	%r2168, %r2166, %r2165, 2;
	mov.b64 	%rd2849, {%r2168, %r2167};
	mov.b64 	{%r2169, %r2170}, %rd2825;
	shf.l.wrap.b32 	%r2171, %r2170, %r2169, 23;
	shf.l.wrap.b32 	%r2172, %r2169, %r2170, 23;
	mov.b64 	%rd2850, {%r2172, %r2171};
	mov.b64 	{%r2173, %r2174}, %rd2813;
	shf.l.wrap.b32 	%r2175, %r2174, %r2173, 13;
	shf.l.wrap.b32 	%r2176, %r2173, %r2174, 13;
	mov.b64 	%rd2851, {%r2176, %r2175};
	mov.b64 	{%r2177, %r2178}, %rd2804;
	shf.l.wrap.b32 	%r2179, %r2178, %r2177, 4;
	shf.l.wrap.b32 	%r2180, %r2177, %r2178, 4;
	mov.b64 	%rd2852, {%r2180, %r2179};
	mov.b64 	{%r2181, %r2182}, %rd2824;
	shf.l.wrap.b32 	%r2183, %r2181, %r2182, 28;
	shf.l.wrap.b32 	%r2184, %r2182, %r2181, 28;
	mov.b64 	%rd2853, {%r2184, %r2183};
	mov.b64 	{%r2185, %r2186}, %rd2827;
	shf.l.wrap.b32 	%r2187, %r2185, %r2186, 21;
	shf.l.wrap.b32 	%r2188, %r2186, %r2185, 21;
	mov.b64 	%rd2854, {%r2188, %r2187};
	mov.b64 	{%r2189, %r2190}, %rd2820;
	shf.l.wrap.b32 	%r2191, %r2189, %r2190, 15;
	shf.l.wrap.b32 	%r2192, %r2190, %r2189, 15;
	mov.b64 	%rd2855, {%r2192, %r2191};
	mov.b64 	{%r2193, %r2194}, %rd2812;
	shf.l.wrap.b32 	%r2195, %r2193, %r2194, 10;
	shf.l.wrap.b32 	%r2196, %r2194, %r2193, 10;
	mov.b64 	%rd2856, {%r2196, %r2195};
	mov.b64 	{%r2197, %r2198}, %rd2818;
	shf.l.wrap.b32 	%r2199, %r2197, %r2198, 6;
	shf.l.wrap.b32 	%r2200, %r2198, %r2197, 6;
	mov.b64 	%rd2857, {%r2200, %r2199};
	mov.b64 	{%r2201, %r2202}, %rd2805;
	shf.l.wrap.b32 	%r2203, %r2201, %r2202, 3;
	shf.l.wrap.b32 	%r2204, %r2202, %r2201, 3;
	mov.b64 	%rd2858, {%r2204, %r2203};
	mov.b64 	{%r2205, %r2206}, %rd2810;
	shf.l.wrap.b32 	%r2207, %r2205, %r2206, 1;
	shf.l.wrap.b32 	%r2208, %r2206, %r2205, 1;
	mov.b64 	%rd2859, {%r2208, %r2207};
	not.b64 	%rd2860, %rd2836;
	and.b64  	%rd2861, %rd2842, %rd2860;
	not.b64 	%rd2862, %rd2842;
	and.b64  	%rd2863, %rd2854, %rd2862;
	xor.b64  	%rd580, %rd2863, %rd2836;
	not.b64 	%rd2864, %rd2854;
	and.b64  	%rd2865, %rd2848, %rd2864;
	xor.b64  	%rd586, %rd2865, %rd2842;
	not.b64 	%rd2866, %rd2848;
	and.b64  	%rd2867, %rd2803, %rd2866;
	xor.b64  	%rd592, %rd2867, %rd2854;
	not.b64 	%rd2868, %rd2803;
	and.b64  	%rd2869, %rd2836, %rd2868;
	xor.b64  	%rd598, %rd2869, %rd2848;
	not.b64 	%rd2870, %rd2837;
	and.b64  	%rd2871, %rd2858, %rd2870;
	xor.b64  	%rd575, %rd2871, %rd2853;
	not.b64 	%rd2872, %rd2858;
	and.b64  	%rd2873, %rd2851, %rd2872;
	xor.b64  	%rd581, %rd2873, %rd2837;
	not.b64 	%rd2874, %rd2851;
	and.b64  	%rd2875, %rd2838, %rd2874;
	xor.b64  	%rd587, %rd2875, %rd2858;
	not.b64 	%rd2876, %rd2838;
	and.b64  	%rd2877, %rd2853, %rd2876;
	xor.b64  	%rd593, %rd2877, %rd2851;
	not.b64 	%rd2878, %rd2853;
	and.b64  	%rd2879, %rd2837, %rd2878;
	xor.b64  	%rd599, %rd2879, %rd2838;
	not.b64 	%rd2880, %rd2857;
	and.b64  	%rd2881, %rd2843, %rd2880;
	xor.b64  	%rd576, %rd2881, %rd2859;
	not.b64 	%rd2882, %rd2843;
	and.b64  	%rd2883, %rd2844, %rd2882;
	xor.b64  	%rd582, %rd2883, %rd2857;
	not.b64 	%rd2884, %rd2844;
	and.b64  	%rd2885, %rd2840, %rd2884;
	xor.b64  	%rd588, %rd2885, %rd2843;
	not.b64 	%rd2886, %rd2840;
	and.b64  	%rd2887, %rd2859, %rd2886;
	xor.b64  	%rd594, %rd2887, %rd2844;
	not.b64 	%rd2888, %rd2859;
	and.b64  	%rd2889, %rd2857, %rd2888;
	xor.b64  	%rd600, %rd2889, %rd2840;
	not.b64 	%rd2890, %rd2852;
	and.b64  	%rd2891, %rd2856, %rd2890;
	xor.b64  	%rd577, %rd2891, %rd2847;
	not.b64 	%rd2892, %rd2856;
	and.b64  	%rd2893, %rd2855, %rd2892;
	xor.b64  	%rd583, %rd2893, %rd2852;
	not.b64 	%rd2894, %rd2855;
	and.b64  	%rd2895, %rd2845, %rd2894;
	xor.b64  	%rd589, %rd2895, %rd2856;
	not.b64 	%rd2896, %rd2845;
	and.b64  	%rd2897, %rd2847, %rd2896;
	xor.b64  	%rd595, %rd2897, %rd2855;
	not.b64 	%rd2898, %rd2847;
	and.b64  	%rd2899, %rd2852, %rd2898;
	xor.b64  	%rd601, %rd2899, %rd2845;
	not.b64 	%rd2900, %rd2850;
	and.b64  	%rd2901, %rd2839, %rd2900;
	xor.b64  	%rd578, %rd2901, %rd2841;
	not.b64 	%rd2902, %rd2839;
	and.b64  	%rd2903, %rd2846, %rd2902;
	xor.b64  	%rd584, %rd2903, %rd2850;
	not.b64 	%rd2904, %rd2846;
	and.b64  	%rd2905, %rd2849, %rd2904;
	xor.b64  	%rd590, %rd2905, %rd2839;
	not.b64 	%rd2906, %rd2849;
	and.b64  	%rd2907, %rd2841, %rd2906;
	xor.b64  	%rd596, %rd2907, %rd2846;
	not.b64 	%rd2908, %rd2841;
	and.b64  	%rd2909, %rd2850, %rd2908;
	xor.b64  	%rd602, %rd2909, %rd2849;
	xor.b64  	%rd2910, %rd2803, %rd2861;
	xor.b64  	%rd574, %rd2910, -9223372034707292150;
	// begin inline asm
	{  xor.b64 %rd573, %rd574, %rd575;  xor.b64 %rd573, %rd573, %rd576;  xor.b64 %rd573, %rd573, %rd577;  xor.b64 %rd573, %rd573, %rd578;}
	// end inline asm
	// begin inline asm
	{  xor.b64 %rd579, %rd580, %rd581;  xor.b64 %rd579, %rd579, %rd582;  xor.b64 %rd579, %rd579, %rd583;  xor.b64 %rd579, %rd579, %rd584;}
	// end inline asm
	// begin inline asm
	{  xor.b64 %rd585, %rd586, %rd587;  xor.b64 %rd585, %rd585, %rd588;  xor.b64 %rd585, %rd585, %rd589;  xor.b64 %rd585, %rd585, %rd590;}
	// end inline asm
	// begin inline asm
	{  xor.b64 %rd591, %rd592, %rd593;  xor.b64 %rd591, %rd591, %rd594;  xor.b64 %rd591, %rd591, %rd595;  xor.b64 %rd591, %rd591, %rd596;}
	// end inline asm
	// begin inline asm
	{  xor.b64 %rd597, %rd598, %rd599;  xor.b64 %rd597, %rd597, %rd600;  xor.b64 %rd597, %rd597, %rd601;  xor.b64 %rd597, %rd597, %rd602;}
	// end inline asm
	mov.b64 	{%r2209, %r2210}, %rd579;
	shf.l.wrap.b32 	%r2211, %r2209, %r2210, 1;
	shf.l.wrap.b32 	%r2212, %r2210, %r2209, 1;
	mov.b64 	%rd2911, {%r2212, %r2211};
	xor.b64  	%rd2912, %rd597, %rd2911;
	xor.b64  	%rd2913, %rd2912, %rd574;
	xor.b64  	%rd2914, %rd2912, %rd575;
	xor.b64  	%rd2915, %rd2912, %rd576;
	xor.b64  	%rd2916, %rd2912, %rd577;
	xor.b64  	%rd2917, %rd2912, %rd578;
	mov.b64 	{%r2213, %r2214}, %rd585;
	shf.l.wrap.b32 	%r2215, %r2213, %r2214, 1;
	shf.l.wrap.b32 	%r2216, %r2214, %r2213, 1;
	mov.b64 	%rd2918, {%r2216, %r2215};
	xor.b64  	%rd2919, %rd2918, %rd573;
	xor.b64  	%rd2920, %rd2919, %rd580;
	xor.b64  	%rd2921, %rd2919, %rd581;
	xor.b64  	%rd2922, %rd2919, %rd582;
	xor.b64  	%rd2923, %rd2919, %rd583;
	xor.b64  	%rd2924, %rd2919, %rd584;
	mov.b64 	{%r2217, %r2218}, %rd591;
	shf.l.wrap.b32 	%r2219, %r2217, %r2218, 1;
	shf.l.wrap.b32 	%r2220, %r2218, %r2217, 1;
	mov.b64 	%rd2925, {%r2220, %r2219};
	xor.b64  	%rd2926, %rd2925, %rd579;
	xor.b64  	%rd2927, %rd2926, %rd586;
	xor.b64  	%rd2928, %rd2926, %rd587;
	xor.b64  	%rd2929, %rd2926, %rd588;
	xor.b64  	%rd2930, %rd2926, %rd589;
	xor.b64  	%rd2931, %rd2926, %rd590;
	mov.b64 	{%r2221, %r2222}, %rd597;
	shf.l.wrap.b32 	%r2223, %r2221, %r2222, 1;
	shf.l.wrap.b32 	%r2224, %r2222, %r2221, 1;
	mov.b64 	%rd2932, {%r2224, %r2223};
	xor.b64  	%rd2933, %rd2932, %rd585;
	xor.b64  	%rd2934, %rd2933, %rd592;
	xor.b64  	%rd2935, %rd2933, %rd593;
	xor.b64  	%rd2936, %rd2933, %rd594;
	xor.b64  	%rd2937, %rd2933, %rd595;
	xor.b64  	%rd2938, %rd2933, %rd596;
	mov.b64 	{%r2225, %r2226}, %rd573;
	shf.l.wrap.b32 	%r2227, %r2225, %r2226, 1;
	shf.l.wrap.b32 	%r2228, %r2226, %r2225, 1;
	mov.b64 	%rd2939, {%r2228, %r2227};
	xor.b64  	%rd2940, %rd591, %rd2939;
	xor.b64  	%rd2941, %rd2940, %rd598;
	xor.b64  	%rd2942, %rd2940, %rd599;
	xor.b64  	%rd2943, %rd2940, %rd600;
	xor.b64  	%rd2944, %rd2940, %rd601;
	xor.b64  	%rd2945, %rd2940, %rd602;
	mov.b64 	{%r2229, %r2230}, %rd2921;
	shf.l.wrap.b32 	%r2231, %r2230, %r2229, 12;
	shf.l.wrap.b32 	%r2232, %r2229, %r2230, 12;
	mov.b64 	%rd2946, {%r2232, %r2231};
	mov.b64 	{%r2233, %r2234}, %rd2942;
	shf.l.wrap.b32 	%r2235, %r2233, %r2234, 20;
	shf.l.wrap.b32 	%r2236, %r2234, %r2233, 20;
	mov.b64 	%rd2947, {%r2236, %r2235};
	mov.b64 	{%r2237, %r2238}, %rd2931;
	shf.l.wrap.b32 	%r2239, %r2238, %r2237, 29;
	shf.l.wrap.b32 	%r2240, %r2237, %r2238, 29;
	mov.b64 	%rd2948, {%r2240, %r2239};
	mov.b64 	{%r2241, %r2242}, %rd2943;
	shf.l.wrap.b32 	%r2243, %r2242, %r2241, 7;
	shf.l.wrap.b32 	%r2244, %r2241, %r2242, 7;
	mov.b64 	%rd2949, {%r2244, %r2243};
	mov.b64 	{%r2245, %r2246}, %rd2917;
	shf.l.wrap.b32 	%r2247, %r2245, %r2246, 18;
	shf.l.wrap.b32 	%r2248, %r2246, %r2245, 18;
	mov.b64 	%rd2950, {%r2248, %r2247};
	mov.b64 	{%r2249, %r2250}, %rd2927;
	shf.l.wrap.b32 	%r2251, %r2250, %r2249, 30;
	shf.l.wrap.b32 	%r2252, %r2249, %r2250, 30;
	mov.b64 	%rd2951, {%r2252, %r2251};
	mov.b64 	{%r2253, %r2254}, %rd2929;
	shf.l.wrap.b32 	%r2255, %r2254, %r2253, 11;
	shf.l.wrap.b32 	%r2256, %r2253, %r2254, 11;
	mov.b64 	%rd2952, {%r2256, %r2255};
	mov.b64 	{%r2257, %r2258}, %rd2936;
	shf.l.wrap.b32 	%r2259, %r2257, %r2258, 25;
	shf.l.wrap.b32 	%r2260, %r2258, %r2257, 25;
	mov.b64 	%rd2953, {%r2260, %r2259};
	mov.b64 	{%r2261, %r2262}, %rd2944;
	shf.l.wrap.b32 	%r2263, %r2261, %r2262, 8;
	shf.l.wrap.b32 	%r2264, %r2262, %r2261, 8;
	mov.b64 	%rd2954, {%r2264, %r2263};
	mov.b64 	{%r2265, %r2266}, %rd2938;
	shf.l.wrap.b32 	%r2267, %r2266, %r2265, 24;
	shf.l.wrap.b32 	%r2268, %r2265, %r2266, 24;
	mov.b64 	%rd2955, {%r2268, %r2267};
	mov.b64 	{%r2269, %r2270}, %rd2916;
	shf.l.wrap.b32 	%r2271, %r2270, %r2269, 9;
	shf.l.wrap.b32 	%r2272, %r2269, %r2270, 9;
	mov.b64 	%rd2956, {%r2272, %r2271};
	mov.b64 	{%r2273, %r2274}, %rd2941;
	shf.l.wrap.b32 	%r2275, %r2273, %r2274, 27;
	shf.l.wrap.b32 	%r2276, %r2274, %r2273, 27;
	mov.b64 	%rd2957, {%r2276, %r2275};
	mov.b64 	{%r2277, %r2278}, %rd2945;
	shf.l.wrap.b32 	%r2279, %r2277, %r2278, 14;
	shf.l.wrap.b32 	%r2280, %r2278, %r2277, 14;
	mov.b64 	%rd2958, {%r2280, %r2279};
	mov.b64 	{%r2281, %r2282}, %rd2924;
	shf.l.wrap.b32 	%r2283, %r2281, %r2282, 2;
	shf.l.wrap.b32 	%r2284, %r2282, %r2281, 2;
	mov.b64 	%rd2959, {%r2284, %r2283};
	mov.b64 	{%r2285, %r2286}, %rd2935;
	shf.l.wrap.b32 	%r2287, %r2286, %r2285, 23;
	shf.l.wrap.b32 	%r2288, %r2285, %r2286, 23;
	mov.b64 	%rd2960, {%r2288, %r2287};
	mov.b64 	{%r2289, %r2290}, %rd2923;
	shf.l.wrap.b32 	%r2291, %r2290, %r2289, 13;
	shf.l.wrap.b32 	%r2292, %r2289, %r2290, 13;
	mov.b64 	%rd2961, {%r2292, %r2291};
	mov.b64 	{%r2293, %r2294}, %rd2914;
	shf.l.wrap.b32 	%r2295, %r2294, %r2293, 4;
	shf.l.wrap.b32 	%r2296, %r2293, %r2294, 4;
	mov.b64 	%rd2962, {%r2296, %r2295};
	mov.b64 	{%r2297, %r2298}, %rd2934;
	shf.l.wrap.b32 	%r2299, %r2297, %r2298, 28;
	shf.l.wrap.b32 	%r2300, %r2298, %r2297, 28;
	mov.b64 	%rd2963, {%r2300, %r2299};
	mov.b64 	{%r2301, %r2302}, %rd2937;
	shf.l.wrap.b32 	%r2303, %r2301, %r2302, 21;
	shf.l.wrap.b32 	%r2304, %r2302, %r2301, 21;
	mov.b64 	%rd2964, {%r2304, %r2303};
	mov.b64 	{%r2305, %r2306}, %rd2930;
	shf.l.wrap.b32 	%r2307, %r2305, %r2306, 15;
	shf.l.wrap.b32 	%r2308, %r2306, %r2305, 15;
	mov.b64 	%rd2965, {%r2308, %r2307};
	mov.b64 	{%r2309, %r2310}, %rd2922;
	shf.l.wrap.b32 	%r2311, %r2309, %r2310, 10;
	shf.l.wrap.b32 	%r2312, %r2310, %r2309, 10;
	mov.b64 	%rd2966, {%r2312, %r2311};
	mov.b64 	{%r2313, %r2314}, %rd2928;
	shf.l.wrap.b32 	%r2315, %r2313, %r2314, 6;
	shf.l.wrap.b32 	%r2316, %r2314, %r2313, 6;
	mov.b64 	%rd2967, {%r2316, %r2315};
	mov.b64 	{%r2317, %r2318}, %rd2915;
	shf.l.wrap.b32 	%r2319, %r2317, %r2318, 3;
	shf.l.wrap.b32 	%r2320, %r2318, %r2317, 3;
	mov.b64 	%rd2968, {%r2320, %r2319};
	mov.b64 	{%r2321, %r2322}, %rd2920;
	shf.l.wrap.b32 	%r2323, %r2321, %r2322, 1;
	shf.l.wrap.b32 	%r2324, %r2322, %r2321, 1;
	mov.b64 	%rd2969, {%r2324, %r2323};
	not.b64 	%rd2970, %rd2946;
	and.b64  	%rd2971, %rd2952, %rd2970;
	not.b64 	%rd2972, %rd2952;
	and.b64  	%rd2973, %rd2964, %rd2972;
	xor.b64  	%rd610, %rd2973, %rd2946;
	not.b64 	%rd2974, %rd2964;
	and.b64  	%rd2975, %rd2958, %rd2974;
	xor.b64  	%rd616, %rd2975, %rd2952;
	not.b64 	%rd2976, %rd2958;
	and.b64  	%rd2977, %rd2913, %rd2976;
	xor.b64  	%rd622, %rd2977, %rd2964;
	not.b64 	%rd2978, %rd2913;
	and.b64  	%rd2979, %rd2946, %rd2978;
	xor.b64  	%rd628, %rd2979, %rd2958;
	not.b64 	%rd2980, %rd2947;
	and.b64  	%rd2981, %rd2968, %rd2980;
	xor.b64  	%rd605, %rd2981, %rd2963;
	not.b64 	%rd2982, %rd2968;
	and.b64  	%rd2983, %rd2961, %rd2982;
	xor.b64  	%rd611, %rd2983, %rd2947;
	not.b64 	%rd2984, %rd2961;
	and.b64  	%rd2985, %rd2948, %rd2984;
	xor.b64  	%rd617, %rd2985, %rd2968;
	not.b64 	%rd2986, %rd2948;
	and.b64  	%rd2987, %rd2963, %rd2986;
	xor.b64  	%rd623, %rd2987, %rd2961;
	not.b64 	%rd2988, %rd2963;
	and.b64  	%rd2989, %rd2947, %rd2988;
	xor.b64  	%rd629, %rd2989, %rd2948;
	not.b64 	%rd2990, %rd2967;
	and.b64  	%rd2991, %rd2953, %rd2990;
	xor.b64  	%rd606, %rd2991, %rd2969;
	not.b64 	%rd2992, %rd2953;
	and.b64  	%rd2993, %rd2954, %rd2992;
	xor.b64  	%rd612, %rd2993, %rd2967;
	not.b64 	%rd2994, %rd2954;
	and.b64  	%rd2995, %rd2950, %rd2994;
	xor.b64  	%rd618, %rd2995, %rd2953;
	not.b64 	%rd2996, %rd2950;
	and.b64  	%rd2997, %rd2969, %rd2996;
	xor.b64  	%rd624, %rd2997, %rd2954;
	not.b64 	%rd2998, %rd2969;
	and.b64  	%rd2999, %rd2967, %rd2998;
	xor.b64  	%rd630, %rd2999, %rd2950;
	not.b64 	%rd3000, %rd2962;
	and.b64  	%rd3001, %rd2966, %rd3000;
	xor.b64  	%rd607, %rd3001, %rd2957;
	not.b64 	%rd3002, %rd2966;
	and.b64  	%rd3003, %rd2965, %rd3002;
	xor.b64  	%rd613, %rd3003, %rd2962;
	not.b64 	%rd3004, %rd2965;
	and.b64  	%rd3005, %rd2955, %rd3004;
	xor.b64  	%rd619, %rd3005, %rd2966;
	not.b64 	%rd3006, %rd2955;
	and.b64  	%rd3007, %rd2957, %rd3006;
	xor.b64  	%rd625, %rd3007, %rd2965;
	not.b64 	%rd3008, %rd2957;
	and.b64  	%rd3009, %rd2962, %rd3008;
	xor.b64  	%rd631, %rd3009, %rd2955;
	not.b64 	%rd3010, %rd2960;
	and.b64  	%rd3011, %rd2949, %rd3010;
	xor.b64  	%rd608, %rd3011, %rd2951;
	not.b64 	%rd3012, %rd2949;
	and.b64  	%rd3013, %rd2956, %rd3012;
	xor.b64  	%rd614, %rd3013, %rd2960;
	not.b64 	%rd3014, %rd2956;
	and.b64  	%rd3015, %rd2959, %rd3014;
	xor.b64  	%rd620, %rd3015, %rd2949;
	not.b64 	%rd3016, %rd2959;
	and.b64  	%rd3017, %rd2951, %rd3016;
	xor.b64  	%rd626, %rd3017, %rd2956;
	not.b64 	%rd3018, %rd2951;
	and.b64  	%rd3019, %rd2960, %rd3018;
	xor.b64  	%rd632, %rd3019, %rd2959;
	xor.b64  	%rd3020, %rd2913, %rd2971;
	xor.b64  	%rd604, %rd3020, -9223372034707259263;
	// begin inline asm
	{  xor.b64 %rd603, %rd604, %rd605;  xor.b64 %rd603, %rd603, %rd606;  xor.b64 %rd603, %rd603, %rd607;  xor.b64 %rd603, %rd603, %rd608;}
	// end inline asm
	// begin inline asm
	{  xor.b64 %rd609, %rd610, %rd611;  xor.b64 %rd609, %rd609, %rd612;  xor.b64 %rd609, %rd609, %rd613;  xor.b64 %rd609, %rd609, %rd614;}
	// end inline asm
	// begin inline asm
	{  xor.b64 %rd615, %rd616, %rd617;  xor.b64 %rd615, %rd615, %rd618;  xor.b64 %rd615, %rd615, %rd619;  xor.b64 %rd615, %rd615, %rd620;}
	// end inline asm
	// begin inline asm
	{  xor.b64 %rd621, %rd622, %rd623;  xor.b64 %rd621, %rd621, %rd624;  xor.b64 %rd621, %rd621, %rd625;  xor.b64 %rd621, %rd621, %rd626;}
	// end inline asm
	// begin inline asm
	{  xor.b64 %rd627, %rd628, %rd629;  xor.b64 %rd627, %rd627, %rd630;  xor.b64 %rd627, %rd627, %rd631;  xor.b64 %rd627, %rd627, %rd632;}
	// end inline asm
	mov.b64 	{%r2325, %r2326}, %rd609;
	shf.l.wrap.b32 	%r2327, %r2325, %r2326, 1;
	shf.l.wrap.b32 	%r2328, %r2326, %r2325, 1;
	mov.b64 	%rd3021, {%r2328, %r2327};
	xor.b64  	%rd3022, %rd627, %rd3021;
	xor.b64  	%rd3023, %rd3022, %rd604;
	xor.b64  	%rd3024, %rd3022, %rd605;
	xor.b64  	%rd3025, %rd3022, %rd606;
	xor.b64  	%rd3026, %rd3022, %rd607;
	xor.b64  	%rd3027, %rd3022, %rd608;
	mov.b64 	{%r2329, %r2330}, %rd615;
	shf.l.wrap.b32 	%r2331, %r2329, %r2330, 1;
	shf.l.wrap.b32 	%r2332, %r2330, %r2329, 1;
	mov.b64 	%rd3028, {%r2332, %r2331};
	xor.b64  	%rd3029, %rd3028, %rd603;
	xor.b64  	%rd3030, %rd3029, %rd610;
	xor.b64  	%rd3031, %rd3029, %rd611;
	xor.b64  	%rd3032, %rd3029, %rd612;
	xor.b64  	%rd3033, %rd3029, %rd613;
	xor.b64  	%rd3034, %rd3029, %rd614;
	mov.b64 	{%r2333, %r2334}, %rd621;
	shf.l.wrap.b32 	%r2335, %r2333, %r2334, 1;
	shf.l.wrap.b32 	%r2336, %r2334, %r2333, 1;
	mov.b64 	%rd3035, {%r2336, %r2335};
	xor.b64  	%rd3036, %rd3035, %rd609;
	xor.b64  	%rd3037, %rd3036, %rd616;
	xor.b64  	%rd3038, %rd3036, %rd617;
	xor.b64  	%rd3039, %rd3036, %rd618;
	xor.b64  	%rd3040, %rd3036, %rd619;
	xor.b64  	%rd3041, %rd3036, %rd620;
	mov.b64 	{%r2337, %r2338}, %rd627;
	shf.l.wrap.b32 	%r2339, %r2337, %r2338, 1;
	shf.l.wrap.b32 	%r2340, %r2338, %r2337, 1;
	mov.b64 	%rd3042, {%r2340, %r2339};
	xor.b64  	%rd3043, %rd3042, %rd615;
	xor.b64  	%rd3044, %rd3043, %rd622;
	xor.b64  	%rd3045, %rd3043, %rd623;
	xor.b64  	%rd3046, %rd3043, %rd624;
	xor.b64  	%rd3047, %rd3043, %rd625;
	xor.b64  	%rd3048, %rd3043, %rd626;
	mov.b64 	{%r2341, %r2342}, %rd603;
	shf.l.wrap.b32 	%r2343, %r2341, %r2342, 1;
	shf.l.wrap.b32 	%r2344, %r2342, %r2341, 1;
	mov.b64 	%rd3049, {%r2344, %r2343};
	xor.b64  	%rd3050, %rd621, %rd3049;
	xor.b64  	%rd3051, %rd3050, %rd628;
	xor.b64  	%rd3052, %rd3050, %rd629;
	xor.b64  	%rd3053, %rd3050, %rd630;
	xor.b64  	%rd3054, %rd3050, %rd631;
	xor.b64  	%rd3055, %rd3050, %rd632;
	mov.b64 	{%r2345, %r2346}, %rd3031;
	shf.l.wrap.b32 	%r2347, %r2346, %r2345, 12;
	shf.l.wrap.b32 	%r2348, %r2345, %r2346, 12;
	mov.b64 	%rd3056, {%r2348, %r2347};
	mov.b64 	{%r2349, %r2350}, %rd3052;
	shf.l.wrap.b32 	%r2351, %r2349, %r2350, 20;
	shf.l.wrap.b32 	%r2352, %r2350, %r2349, 20;
	mov.b64 	%rd3057, {%r2352, %r2351};
	mov.b64 	{%r2353, %r2354}, %rd3041;
	shf.l.wrap.b32 	%r2355, %r2354, %r2353, 29;
	shf.l.wrap.b32 	%r2356, %r2353, %r2354, 29;
	mov.b64 	%rd3058, {%r2356, %r2355};
	mov.b64 	{%r2357, %r2358}, %rd3053;
	shf.l.wrap.b32 	%r2359, %r2358, %r2357, 7;
	shf.l.wrap.b32 	%r2360, %r2357, %r2358, 7;
	mov.b64 	%rd3059, {%r2360, %r2359};
	mov.b64 	{%r2361, %r2362}, %rd3027;
	shf.l.wrap.b32 	%r2363, %r2361, %r2362, 18;
	shf.l.wrap.b32 	%r2364, %r2362, %r2361, 18;
	mov.b64 	%rd3060, {%r2364, %r2363};
	mov.b64 	{%r2365, %r2366}, %rd3037;
	shf.l.wrap.b32 	%r2367, %r2366, %r2365, 30;
	shf.l.wrap.b32 	%r2368, %r2365, %r2366, 30;
	mov.b64 	%rd3061, {%r2368, %r2367};
	mov.b64 	{%r2369, %r2370}, %rd3039;
	shf.l.wrap.b32 	%r2371, %r2370, %r2369, 11;
	shf.l.wrap.b32 	%r2372, %r2369, %r2370, 11;
	mov.b64 	%rd3062, {%r2372, %r2371};
	mov.b64 	{%r2373, %r2374}, %rd3046;
	shf.l.wrap.b32 	%r2375, %r2373, %r2374, 25;
	shf.l.wrap.b32 	%r2376, %r2374, %r2373, 25;
	mov.b64 	%rd3063, {%r2376, %r2375};
	mov.b64 	{%r2377, %r2378}, %rd3054;
	shf.l.wrap.b32 	%r2379, %r2377, %r2378, 8;
	shf.l.wrap.b32 	%r2380, %r2378, %r2377, 8;
	mov.b64 	%rd3064, {%r2380, %r2379};
	mov.b64 	{%r2381, %r2382}, %rd3048;
	shf.l.wrap.b32 	%r2383, %r2382, %r2381, 24;
	shf.l.wrap.b32 	%r2384, %r2381, %r2382, 24;
	mov.b64 	%rd3065, {%r2384, %r2383};
	mov.b64 	{%r2385, %r2386}, %rd3026;
	shf.l.wrap.b32 	%r2387, %r2386, %r2385, 9;
	shf.l.wrap.b32 	%r2388, %r2385, %r2386, 9;
	mov.b64 	%rd3066, {%r2388, %r2387};
	mov.b64 	{%r2389, %r2390}, %rd3051;
	shf.l.wrap.b32 	%r2391, %r2389, %r2390, 27;
	shf.l.wrap.b32 	%r2392, %r2390, %r2389, 27;
	mov.b64 	%rd3067, {%r2392, %r2391};
	mov.b64 	{%r2393, %r2394}, %rd3055;
	shf.l.wrap.b32 	%r2395, %r2393, %r2394, 14;
	shf.l.wrap.b32 	%r2396, %r2394, %r2393, 14;
	mov.b64 	%rd3068, {%r2396, %r2395};
	mov.b64 	{%r2397, %r2398}, %rd3034;
	shf.l.wrap.b32 	%r2399, %r2397, %r2398, 2;
	shf.l.wrap.b32 	%r2400, %r2398, %r2397, 2;
	mov.b64 	%rd3069, {%r2400, %r2399};
	mov.b64 	{%r2401, %r2402}, %rd3045;
	shf.l.wrap.b32 	%r2403, %r2402, %r2401, 23;
	shf.l.wrap.b32 	%r2404, %r2401, %r2402, 23;
	mov.b64 	%rd3070, {%r2404, %r2403};
	mov.b64 	{%r2405, %r2406}, %rd3033;
	shf.l.wrap.b32 	%r2407, %r2406, %r2405, 13;
	shf.l.wrap.b32 	%r2408, %r2405, %r2406, 13;
	mov.b64 	%rd3071, {%r2408, %r2407};
	mov.b64 	{%r2409, %r2410}, %rd3024;
	shf.l.wrap.b32 	%r2411, %r2410, %r2409, 4;
	shf.l.wrap.b32 	%r2412, %r2409, %r2410, 4;
	mov.b64 	%rd3072, {%r2412, %r2411};
	mov.b64 	{%r2413, %r2414}, %rd3044;
	shf.l.wrap.b32 	%r2415, %r2413, %r2414, 28;
	shf.l.wrap.b32 	%r2416, %r2414, %r2413, 28;
	mov.b64 	%rd3073, {%r2416, %r2415};
	mov.b64 	{%r2417, %r2418}, %rd3047;
	shf.l.wrap.b32 	%r2419, %r2417, %r2418, 21;
	shf.l.wrap.b32 	%r2420, %r2418, %r2417, 21;
	mov.b64 	%rd3074, {%r2420, %r2419};
	mov.b64 	{%r2421, %r2422}, %rd3040;
	shf.l.wrap.b32 	%r2423, %r2421, %r2422, 15;
	shf.l.wrap.b32 	%r2424, %r2422, %r2421, 15;
	mov.b64 	%rd3075, {%r2424, %r2423};
	mov.b64 	{%r2425, %r2426}, %rd3032;
	shf.l.wrap.b32 	%r2427, %r2425, %r2426, 10;
	shf.l.wrap.b32 	%r2428, %r2426, %r2425, 10;
	mov.b64 	%rd3076, {%r2428, %r2427};
	mov.b64 	{%r2429, %r2430}, %rd3038;
	shf.l.wrap.b32 	%r2431, %r2429, %r2430, 6;
	shf.l.wrap.b32 	%r2432, %r2430, %r2429, 6;
	mov.b64 	%rd3077, {%r2432, %r2431};
	mov.b64 	{%r2433, %r2434}, %rd3025;
	shf.l.wrap.b32 	%r2435, %r2433, %r2434, 3;
	shf.l.wrap.b32 	%r2436, %r2434, %r2433, 3;
	mov.b64 	%rd3078, {%r2436, %r2435};
	mov.b64 	{%r2437, %r2438}, %rd3030;
	shf.l.wrap.b32 	%r2439, %r2437, %r2438, 1;
	shf.l.wrap.b32 	%r2440, %r2438, %r2437, 1;
	mov.b64 	%rd3079, {%r2440, %r2439};
	not.b64 	%rd3080, %rd3056;
	and.b64  	%rd3081, %rd3062, %rd3080;
	not.b64 	%rd3082, %rd3062;
	and.b64  	%rd3083, %rd3074, %rd3082;
	xor.b64  	%rd640, %rd3083, %rd3056;
	not.b64 	%rd3084, %rd3074;
	and.b64  	%rd3085, %rd3068, %rd3084;
	xor.b64  	%rd646, %rd3085, %rd3062;
	not.b64 	%rd3086, %rd3068;
	and.b64  	%rd3087, %rd3023, %rd3086;
	xor.b64  	%rd652, %rd3087, %rd3074;
	not.b64 	%rd3088, %rd3023;
	and.b64  	%rd3089, %rd3056, %rd3088;
	xor.b64  	%rd658, %rd3089, %rd3068;
	not.b64 	%rd3090, %rd3057;
	and.b64  	%rd3091, %rd3078, %rd3090;
	xor.b64  	%rd635, %rd3091, %rd3073;
	not.b64 	%rd3092, %rd3078;
	and.b64  	%rd3093, %rd3071, %rd3092;
	xor.b64  	%rd641, %rd3093, %rd3057;
	not.b64 	%rd3094, %rd3071;
	and.b64  	%rd3095, %rd3058, %rd3094;
	xor.b64  	%rd647, %rd3095, %rd3078;
	not.b64 	%rd3096, %rd3058;
	and.b64  	%rd3097, %rd3073, %rd3096;
	xor.b64  	%rd653, %rd3097, %rd3071;
	not.b64 	%rd3098, %rd3073;
	and.b64  	%rd3099, %rd3057, %rd3098;
	xor.b64  	%rd659, %rd3099, %rd3058;
	not.b64 	%rd3100, %rd3077;
	and.b64  	%rd3101, %rd3063, %rd3100;
	xor.b64  	%rd636, %rd3101, %rd3079;
	not.b64 	%rd3102, %rd3063;
	and.b64  	%rd3103, %rd3064, %rd3102;
	xor.b64  	%rd642, %rd3103, %rd3077;
	not.b64 	%rd3104, %rd3064;
	and.b64  	%rd3105, %rd3060, %rd3104;
	xor.b64  	%rd648, %rd3105, %rd3063;
	not.b64 	%rd3106, %rd3060;
	and.b64  	%rd3107, %rd3079, %rd3106;
	xor.b64  	%rd654, %rd3107, %rd3064;
	not.b64 	%rd3108, %rd3079;
	and.b64  	%rd3109, %rd3077, %rd3108;
	xor.b64  	%rd660, %rd3109, %rd3060;
	not.b64 	%rd3110, %rd3072;
	and.b64  	%rd3111, %rd3076, %rd3110;
	xor.b64  	%rd637, %rd3111, %rd3067;
	not.b64 	%rd3112, %rd3076;
	and.b64  	%rd3113, %rd3075, %rd3112;
	xor.b64  	%rd643, %rd3113, %rd3072;
	not.b64 	%rd3114, %rd3075;
	and.b64  	%rd3115, %rd3065, %rd3114;
	xor.b64  	%rd649, %rd3115, %rd3076;
	not.b64 	%rd3116, %rd3065;
	and.b64  	%rd3117, %rd3067, %rd3116;
	xor.b64  	%rd655, %rd3117, %rd3075;
	not.b64 	%rd3118, %rd3067;
	and.b64  	%rd3119, %rd3072, %rd3118;
	xor.b64  	%rd661, %rd3119, %rd3065;
	not.b64 	%rd3120, %rd3070;
	and.b64  	%rd3121, %rd3059, %rd3120;
	xor.b64  	%rd638, %rd3121, %rd3061;
	not.b64 	%rd3122, %rd3059;
	and.b64  	%rd3123, %rd3066, %rd3122;
	xor.b64  	%rd644, %rd3123, %rd3070;
	not.b64 	%rd3124, %rd3066;
	and.b64  	%rd3125, %rd3069, %rd3124;
	xor.b64  	%rd650, %rd3125, %rd3059;
	not.b64 	%rd3126, %rd3069;
	and.b64  	%rd3127, %rd3061, %rd3126;
	xor.b64  	%rd656, %rd3127, %rd3066;
	not.b64 	%rd3128, %rd3061;
	and.b64  	%rd3129, %rd3070, %rd3128;
	xor.b64  	%rd662, %rd3129, %rd3069;
	xor.b64  	%rd3130, %rd3023, %rd3081;
	xor.b64  	%rd634, %rd3130, -9223372036854742912;
	// begin inline asm
	{  xor.b64 %rd633, %rd634, %rd635;  xor.b64 %rd633, %rd633, %rd636;  xor.b64 %rd633, %rd633, %rd637;  xor.b64 %rd633, %rd633, %rd638;}
	// end inline asm
	// begin inline asm
	{  xor.b64 %rd639, %rd640, %rd641;  xor.b64 %rd639, %rd639, %rd642;  xor.b64 %rd639, %rd639, %rd643;  xor.b64 %rd639, %rd639, %rd644;}
	// end inline asm
	// begin inline asm
	{  xor.b64 %rd645, %rd646, %rd647;  xor.b64 %rd645, %rd645, %rd648;  xor.b64 %rd645, %rd645, %rd649;  xor.b64 %rd645, %rd645, %rd650;}
	// end inline asm
	// begin inline asm
	{  xor.b64 %rd651, %rd652, %rd653;  xor.b64 %rd651, %rd651, %rd654;  xor.b64 %rd651, %rd651, %rd655;  xor.b64 %rd651, %rd651, %rd656;}
	// end inline asm
	// begin inline asm
	{  xor.b64 %rd657, %rd658, %rd659;  xor.b64 %rd657, %rd657, %rd660;  xor.b64 %rd657, %rd657, %rd661;  xor.b64 %rd657, %rd657, %rd662;}
	// end inline asm
	mov.b64 	{%r2441, %r2442}, %rd639;
	shf.l.wrap.b32 	%r2443, %r2441, %r2442, 1;
	shf.l.wrap.b32 	%r2444, %r2442, %r2441, 1;
	mov.b64 	%rd3131, {%r2444, %r2443};
	xor.b64  	%rd3132, %rd657, %rd3131;
	xor.b64  	%rd3133, %rd3132, %rd634;
	xor.b64  	%rd3134, %rd3132, %rd635;
	xor.b64  	%rd3135, %rd3132, %rd636;
	xor.b64  	%rd3136, %rd3132, %rd637;
	xor.b64  	%rd3137, %rd3132, %rd638;
	mov.b64 	{%r2445, %r2446}, %rd645;
	shf.l.wrap.b32 	%r2447, %r2445, %r2446, 1;
	shf.l.wrap.b32 	%r2448, %r2446, %r2445, 1;
	mov.b64 	%rd3138, {%r2448, %r2447};
	xor.b64  	%rd3139, %rd3138, %rd633;
	xor.b64  	%rd3140, %rd3139, %rd640;
	xor.b64  	%rd3141, %rd3139, %rd641;
	xor.b64  	%rd3142, %rd3139, %rd642;
	xor.b64  	%rd3143, %rd3139, %rd643;
	xor.b64  	%rd3144, %rd3139, %rd644;
	mov.b64 	{%r2449, %r2450}, %rd651;
	shf.l.wrap.b32 	%r2451, %r2449, %r2450, 1;
	shf.l.wrap.b32 	%r2452, %r2450, %r2449, 1;
	mov.b64 	%rd3145, {%r2452, %r2451};
	xor.b64  	%rd3146, %rd3145, %rd639;
	xor.b64  	%rd3147, %rd3146, %rd646;
	xor.b64  	%rd3148, %rd3146, %rd647;
	xor.b64  	%rd3149, %rd3146, %rd648;
	xor.b64  	%rd3150, %rd3146, %rd649;
	xor.b64  	%rd3151, %rd3146, %rd650;
	mov.b64 	{%r2453, %r2454}, %rd657;
	shf.l.wrap.b32 	%r2455, %r2453, %r2454, 1;
	shf.l.wrap.b32 	%r2456, %r2454, %r2453, 1;
	mov.b64 	%rd3152, {%r2456, %r2455};
	xor.b64  	%rd3153, %rd3152, %rd645;
	xor.b64  	%rd3154, %rd3153, %rd652;
	xor.b64  	%rd3155, %rd3153, %rd653;
	xor.b64  	%rd3156, %rd3153, %rd654;
	xor.b64  	%rd3157, %rd3153, %rd655;
	xor.b64  	%rd3158, %rd3153, %rd656;
	mov.b64 	{%r2457, %r2458}, %rd633;
	shf.l.wrap.b32 	%r2459, %r2457, %r2458, 1;
	shf.l.wrap.b32 	%r2460, %r2458, %r2457, 1;
	mov.b64 	%rd3159, {%r2460, %r2459};
	xor.b64  	%rd3160, %rd651, %rd3159;
	xor.b64  	%rd3161, %rd3160, %rd658;
	xor.b64  	%rd3162, %rd3160, %rd659;
	xor.b64  	%rd3163, %rd3160, %rd660;
	xor.b64  	%rd3164, %rd3160, %rd661;
	xor.b64  	%rd3165, %rd3160, %rd662;
	mov.b64 	{%r2461, %r2462}, %rd3141;
	shf.l.wrap.b32 	%r2463, %r2462, %r2461, 12;
	shf.l.wrap.b32 	%r2464, %r2461, %r2462, 12;
	mov.b64 	%rd3166, {%r2464, %r2463};
	mov.b64 	{%r2465, %r2466}, %rd3162;
	shf.l.wrap.b32 	%r2467, %r2465, %r2466, 20;
	shf.l.wrap.b32 	%r2468, %r2466, %r2465, 20;
	mov.b64 	%rd3167, {%r2468, %r2467};
	mov.b64 	{%r2469, %r2470}, %rd3151;
	shf.l.wrap.b32 	%r2471, %r2470, %r2469, 29;
	shf.l.wrap.b32 	%r2472, %r2469, %r2470, 29;
	mov.b64 	%rd3168, {%r2472, %r2471};
	mov.b64 	{%r2473, %r2474}, %rd3163;
	shf.l.wrap.b32 	%r2475, %r2474, %r2473, 7;
	shf.l.wrap.b32 	%r2476, %r2473, %r2474, 7;
	mov.b64 	%rd3169, {%r2476, %r2475};
	mov.b64 	{%r2477, %r2478}, %rd3137;
	shf.l.wrap.b32 	%r2479, %r2477, %r2478, 18;
	shf.l.wrap.b32 	%r2480, %r2478, %r2477, 18;
	mov.b64 	%rd3170, {%r2480, %r2479};
	mov.b64 	{%r2481, %r2482}, %rd3147;
	shf.l.wrap.b32 	%r2483, %r2482, %r2481, 30;
	shf.l.wrap.b32 	%r2484, %r2481, %r2482, 30;
	mov.b64 	%rd3171, {%r2484, %r2483};
	mov.b64 	{%r2485, %r2486}, %rd3149;
	shf.l.wrap.b32 	%r2487, %r2486, %r2485, 11;
	shf.l.wrap.b32 	%r2488, %r2485, %r2486, 11;
	mov.b64 	%rd3172, {%r2488, %r2487};
	mov.b64 	{%r2489, %r2490}, %rd3156;
	shf.l.wrap.b32 	%r2491, %r2489, %r2490, 25;
	shf.l.wrap.b32 	%r2492, %r2490, %r2489, 25;
	mov.b64 	%rd3173, {%r2492, %r2491};
	mov.b64 	{%r2493, %r2494}, %rd3164;
	shf.l.wrap.b32 	%r2495, %r2493, %r2494, 8;
	shf.l.wrap.b32 	%r2496, %r2494, %r2493, 8;
	mov.b64 	%rd3174, {%r2496, %r2495};
	mov.b64 	{%r2497, %r2498}, %rd3158;
	shf.l.wrap.b32 	%r2499, %r2498, %r2497, 24;
	shf.l.wrap.b32 	%r2500, %r2497, %r2498, 24;
	mov.b64 	%rd3175, {%r2500, %r2499};
	mov.b64 	{%r2501, %r2502}, %rd3136;
	shf.l.wrap.b32 	%r2503, %r2502, %r2501, 9;
	shf.l.wrap.b32 	%r2504, %r2501, %r2502, 9;
	mov.b64 	%rd3176, {%r2504, %r2503};
	mov.b64 	{%r2505, %r2506}, %rd3161;
	shf.l.wrap.b32 	%r2507, %r2505, %r2506, 27;
	shf.l.wrap.b32 	%r2508, %r2506, %r2505, 27;
	mov.b64 	%rd3177, {%r2508, %r2507};
	mov.b64 	{%r2509, %r2510}, %rd3165;
	shf.l.wrap.b32 	%r2511, %r2509, %r2510, 14;
	shf.l.wrap.b32 	%r2512, %r2510, %r2509, 14;
	mov.b64 	%rd3178, {%r2512, %r2511};
	mov.b64 	{%r2513, %r2514}, %rd3144;
	shf.l.wrap.b32 	%r2515, %r2513, %r2514, 2;
	shf.l.wrap.b32 	%r2516, %r2514, %r2513, 2;
	mov.b64 	%rd3179, {%r2516, %r2515};
	mov.b64 	{%r2517, %r2518}, %rd3155;
	shf.l.wrap.b32 	%r2519, %r2518, %r2517, 23;
	shf.l.wrap.b32 	%r2520, %r2517, %r2518, 23;
	mov.b64 	%rd3180, {%r2520, %r2519};
	mov.b64 	{%r2521, %r2522}, %rd3143;
	shf.l.wrap.b32 	%r2523, %r2522, %r2521, 13;
	shf.l.wrap.b32 	%r2524, %r2521, %r2522, 13;
	mov.b64 	%rd3181, {%r2524, %r2523};
	mov.b64 	{%r2525, %r2526}, %rd3134;
	shf.l.wrap.b32 	%r2527, %r2526, %r2525, 4;
	shf.l.wrap.b32 	%r2528, %r2525, %r2526, 4;
	mov.b64 	%rd3182, {%r2528, %r2527};
	mov.b64 	{%r2529, %r2530}, %rd3154;
	shf.l.wrap.b32 	%r2531, %r2529, %r2530, 28;
	shf.l.wrap.b32 	%r2532, %r2530, %r2529, 28;
	mov.b64 	%rd3183, {%r2532, %r2531};
	mov.b64 	{%r2533, %r2534}, %rd3157;
	shf.l.wrap.b32 	%r2535, %r2533, %r2534, 21;
	shf.l.wrap.b32 	%r2536, %r2534, %r2533, 21;
	mov.b64 	%rd3184, {%r2536, %r2535};
	mov.b64 	{%r2537, %r2538}, %rd3150;
	shf.l.wrap.b32 	%r2539, %r2537, %r2538, 15;
	shf.l.wrap.b32 	%r2540, %r2538, %r2537, 15;
	mov.b64 	%rd3185, {%r2540, %r2539};
	mov.b64 	{%r2541, %r2542}, %rd3142;
	shf.l.wrap.b32 	%r2543, %r2541, %r2542, 10;
	shf.l.wrap.b32 	%r2544, %r2542, %r2541, 10;
	mov.b64 	%rd3186, {%r2544, %r2543};
	mov.b64 	{%r2545, %r2546}, %rd3148;
	shf.l.wrap.b32 	%r2547, %r2545, %r2546, 6;
	shf.l.wrap.b32 	%r2548, %r2546, %r2545, 6;
	mov.b64 	%rd3187, {%r2548, %r2547};
	mov.b64 	{%r2549, %r2550}, %rd3135;
	shf.l.wrap.b32 	%r2551, %r2549, %r2550, 3;
	shf.l.wrap.b32 	%r2552, %r2550, %r2549, 3;
	mov.b64 	%rd3188, {%r2552, %r2551};
	mov.b64 	{%r2553, %r2554}, %rd3140;
	shf.l.wrap.b32 	%r2555, %r2553, %r2554, 1;
	shf.l.wrap.b32 	%r2556, %r2554, %r2553, 1;
	mov.b64 	%rd3189, {%r2556, %r2555};
	not.b64 	%rd3190, %rd3166;
	and.b64  	%rd3191, %rd3172, %rd3190;
	not.b64 	%rd3192, %rd3172;
	and.b64  	%rd3193, %rd3184, %rd3192;
	xor.b64  	%rd670, %rd3193, %rd3166;
	not.b64 	%rd3194, %rd3184;
	and.b64  	%rd3195, %rd3178, %rd3194;
	xor.b64  	%rd676, %rd3195, %rd3172;
	not.b64 	%rd3196, %rd3178;
	and.b64  	%rd3197, %rd3133, %rd3196;
	xor.b64  	%rd682, %rd3197, %rd3184;
	not.b64 	%rd3198, %rd3133;
	and.b64  	%rd3199, %rd3166, %rd3198;
	xor.b64  	%rd688, %rd3199, %rd3178;
	not.b64 	%rd3200, %rd3167;
	and.b64  	%rd3201, %rd3188, %rd3200;
	xor.b64  	%rd665, %rd3201, %rd3183;
	not.b64 	%rd3202, %rd3188;
	and.b64  	%rd3203, %rd3181, %rd3202;
	xor.b64  	%rd671, %rd3203, %rd3167;
	not.b64 	%rd3204, %rd3181;
	and.b64  	%rd3205, %rd3168, %rd3204;
	xor.b64  	%rd677, %rd3205, %rd3188;
	not.b64 	%rd3206, %rd3168;
	and.b64  	%rd3207, %rd3183, %rd3206;
	xor.b64  	%rd683, %rd3207, %rd3181;
	not.b64 	%rd3208, %rd3183;
	and.b64  	%rd3209, %rd3167, %rd3208;
	xor.b64  	%rd689, %rd3209, %rd3168;
	not.b64 	%rd3210, %rd3187;
	and.b64  	%rd3211, %rd3173, %rd3210;
	xor.b64  	%rd666, %rd3211, %rd3189;
	not.b64 	%rd3212, %rd3173;
	and.b64  	%rd3213, %rd3174, %rd3212;
	xor.b64  	%rd672, %rd3213, %rd3187;
	not.b64 	%rd3214, %rd3174;
	and.b64  	%rd3215, %rd3170, %rd3214;
	xor.b64  	%rd678, %rd3215, %rd3173;
	not.b64 	%rd3216, %rd3170;
	and.b64  	%rd3217, %rd3189, %rd3216;
	xor.b64  	%rd684, %rd3217, %rd3174;
	not.b64 	%rd3218, %rd3189;
	and.b64  	%rd3219, %rd3187, %rd3218;
	xor.b64  	%rd690, %rd3219, %rd3170;
	not.b64 	%rd3220, %rd3182;
	and.b64  	%rd3221, %rd3186, %rd3220;
	xor.b64  	%rd667, %rd3221, %rd3177;
	not.b64 	%rd3222, %rd3186;
	and.b64  	%rd3223, %rd3185, %rd3222;
	xor.b64  	%rd673, %rd3223, %rd3182;
	not.b64 	%rd3224, %rd3185;
	and.b64  	%rd3225, %rd3175, %rd3224;
	xor.b64  	%rd679, %rd3225, %rd3186;
	not.b64 	%rd3226, %rd3175;
	and.b64  	%rd3227, %rd3177, %rd3226;
	xor.b64  	%rd685, %rd3227, %rd3185;
	not.b64 	%rd3228, %rd3177;
	and.b64  	%rd3229, %rd3182, %rd3228;
	xor.b64  	%rd691, %rd3229, %rd3175;
	not.b64 	%rd3230, %rd3180;
	and.b64  	%rd3231, %rd3169, %rd3230;
	xor.b64  	%rd668, %rd3231, %rd3171;
	not.b64 	%rd3232, %rd3169;
	and.b64  	%rd3233, %rd3176, %rd3232;
	xor.b64  	%rd674, %rd3233, %rd3180;
	not.b64 	%rd3234, %rd3176;
	and.b64  	%rd3235, %rd3179, %rd3234;
	xor.b64  	%rd680, %rd3235, %rd3169;
	not.b64 	%rd3236, %rd3179;
	and.b64  	%rd3237, %rd3171, %rd3236;
	xor.b64  	%rd686, %rd3237, %rd3176;
	not.b64 	%rd3238, %rd3171;
	and.b64  	%rd3239, %rd3180, %rd3238;
	xor.b64  	%rd692, %rd3239, %rd3179;
	xor.b64  	%rd3240, %rd3133, %rd3191;
	xor.b64  	%rd664, %rd3240, 2147483649;
	// begin inline asm
	{  xor.b64 %rd663, %rd664, %rd665;  xor.b64 %rd663, %rd663, %rd666;  xor.b64 %rd663, %rd663, %rd667;  xor.b64 %rd663, %rd663, %rd668;}
	// end inline asm
	// begin inline asm
	{  xor.b64 %rd669, %rd670, %rd671;  xor.b64 %rd669, %rd669, %rd672;  xor.b64 %rd669, %rd669, %rd673;  xor.b64 %rd669, %rd669, %rd674;}
	// end inline asm
	// begin inline asm
	{  xor.b64 %rd675, %rd676, %rd677;  xor.b64 %rd675, %rd675, %rd678;  xor.b64 %rd675, %rd675, %rd679;  xor.b64 %rd675, %rd675, %rd680;}
	// end inline asm
	// begin inline asm
	{  xor.b64 %rd681, %rd682, %rd683;  xor.b64 %rd681, %rd681, %rd684;  xor.b64 %rd681, %rd681, %rd685;  xor.b64 %rd681, %rd681, %rd686;}
	// end inline asm
	// begin inline asm
	{  xor.b64 %rd687, %rd688, %rd689;  xor.b64 %rd687, %rd687, %rd690;  xor.b64 %rd687, %rd687, %rd691;  xor.b64 %rd687, %rd687, %rd692;}
	// end inline asm
	mov.b64 	{%r2557, %r2558}, %rd669;
	shf.l.wrap.b32 	%r2559, %r2557, %r2558, 1;
	shf.l.wrap.b32 	%r2560, %r2558, %r2557, 1;
	mov.b64 	%rd3241, {%r2560, %r2559};
	xor.b64  	%rd3242, %rd3241, %rd687;
	shl.b64 	%rd3243, %rd675, 1;
	shr.u64 	%rd3244, %rd675, 63;
	xor.b64  	%rd3245, %rd3244, %rd663;
	xor.b64  	%rd3246, %rd3245, %rd3243;
	xor.b64  	%rd3247, %rd3246, %rd671;
	mov.b64 	{%r2561, %r2562}, %rd681;
	shf.l.wrap.b32 	%r2563, %r2561, %r2562, 1;
	shf.l.wrap.b32 	%r2564, %r2562, %r2561, 1;
	mov.b64 	%rd3248, {%r2564, %r2563};
	xor.b64  	%rd3249, %rd3248, %rd669;
	xor.b64  	%rd3250, %rd3249, %rd678;
	mov.b64 	{%r2565, %r2566}, %rd3250;
	shf.l.wrap.b32 	%r2567, %r2566, %r2565, 11;
	shf.l.wrap.b32 	%r2568, %r2565, %r2566, 11;
	mov.b64 	%rd3251, {%r2568, %r2567};
	mov.b64 	{%r2569, %r2570}, %rd3247;
	shf.l.wrap.b32 	%r2571, %r2570, %r2569, 12;
	shf.l.wrap.b32 	%r2572, %r2569, %r2570, 12;
	mov.b64 	%rd3252, {%r2572, %r2571};
	not.b64 	%rd3253, %rd3252;
	and.b64  	%rd3254, %rd3251, %rd3253;
	xor.b64  	%rd3255, %rd3242, %rd3254;
	xor.b64  	%rd3256, %rd3255, %rd664;
	xor.b64  	%rd3257, %rd3256, -9223372034707259384;
	shr.u64 	%rd3258, %rd3257, 56;
	cvt.u32.u64 	%r2573, %rd3257;
	prmt.b32 	%r2574, %r2573, 0, 291;
	cvt.u64.u32 	%rd3259, %r2574;
	shl.b64 	%rd3260, %rd3259, 32;
	shl.b64 	%rd3261, %rd3256, 24;
	shr.s64 	%rd3262, %rd3261, 32;
	and.b64  	%rd3263, %rd3262, -16777216;
	shr.u64 	%rd3264, %rd3256, 24;
	and.b64  	%rd3265, %rd3264, 16711680;
	shr.u64 	%rd3266, %rd3256, 40;
	and.b64  	%rd3267, %rd3266, 65280;
	or.b64  	%rd3268, %rd3267, %rd3265;
	or.b64  	%rd3269, %rd3268, %rd3258;
	or.b64  	%rd3270, %rd3269, %rd3263;
	or.b64  	%rd3271, %rd3270, %rd3260;
	ld.const.u64 	%rd3272, [target];
	setp.gt.u64 	%p1, %rd3271, %rd3272;
	@%p1 bra 	$L__BB0_3;
	atom.global.add.u64 	%rd2, [solution_count], 1;
	setp.gt.u64 	%p2, %rd2, 255;
	@%p2 bra 	$L__BB0_3;
	shl.b64 	%rd3275, %rd2, 3;
	mov.u64 	%rd3276, solutions;
	add.s64 	%rd3277, %rd3276, %rd3275;
	st.global.u64 	[%rd3277], %rd719;
$L__BB0_3:
	ret;

}


// ===== COMPILED SASS (sm_100) =====

	.target	sm_100

	.elftype	@"ET_EXEC"


//--------------------- .note.nv.tkinfo           --------------------------
	.section	.note.nv.tkinfo,"",@"SHT_NOTE"
	.sectionflags	@"SHF_NOTE_NV_TKINFO"
	.tkinfo
        /*0018*/ 	.word	0x00000002
        /*0030*/ 	.string	""
        /*0030*/ 	.string	"ptxas"
        /*0030*/ 	.string	"Cuda compilation tools, release 13.0, V13.0.88"
        /*0030*/ 	.string	"Build cuda_13.0.r13.0/compiler.36424714_0"
        /*0030*/ 	.string	"-arch sm_100 -m 64 "



//--------------------- .note.nv.cuinfo           --------------------------
	.section	.note.nv.cuinfo,"",@"SHT_NOTE"
	.sectionflags	@"SHF_NOTE_NV_CUINFO"
        /*0018*/ 	.short	0x0002
        /*001a*/ 	.short	0x0064
        /*001c*/ 	.short	0x0082
	.zero		2


//--------------------- .nv.info                  --------------------------
	.section	.nv.info,"",@"SHT_CUDA_INFO"
	.align	4


	//----- nvinfo : EIATTR_REGCOUNT
	.align		4
        /*0000*/ 	.byte	0x04, 0x2f
        /*0002*/ 	.short	(.L_6 - .L_5)
	.align		4
.L_5:
        /*0004*/ 	.word	index@(cuda_mine)
        /*0008*/ 	.word	0x00000048


	//----- nvinfo : EIATTR_FRAME_SIZE
	.align		4
.L_6:
        /*000c*/ 	.byte	0x04, 0x11
        /*000e*/ 	.short	(.L_8 - .L_7)
	.align		4
.L_7:
        /*0010*/ 	.word	index@(cuda_mine)
        /*0014*/ 	.word	0x00000000


	//----- nvinfo : EIATTR_MIN_STACK_SIZE
	.align		4
.L_8:
        /*0018*/ 	.byte	0x04, 0x12
        /*001a*/ 	.short	(.L_10 - .L_9)
	.align		4
.L_9:
        /*001c*/ 	.word	index@(cuda_mine)
        /*0020*/ 	.word	0x00000000
.L_10:


//--------------------- .nv.compat                --------------------------
	.section	.nv.compat,"",@"SHT_CUDA_COMPAT_INFO"
	.align	4
        /*0000*/ 	.byte	0x02, 0x09, 0x00, 0x00, 0x02, 0x02, 0x01, 0x00, 0x02, 0x05, 0x05, 0x00, 0x03, 0x07, 0x01, 0x01
        /*0010*/ 	.byte	0x02, 0x03, 0x00, 0x00, 0x02, 0x06, 0x01, 0x00, 0x04, 0x0b, 0x08, 0x00, 0x09, 0x00, 0x00, 0x00
        /*0020*/ 	.byte	0x00, 0x00, 0x00, 0x00


//--------------------- .nv.info.cuda_mine        --------------------------
	.section	.nv.info.cuda_mine,"",@"SHT_CUDA_INFO"
	.sectionflags	@""
	.align	4


	//----- nvinfo : EIATTR_CUDA_API_VERSION
	.align		4
        /*0000*/ 	.byte	0x04, 0x37
        /*0002*/ 	.short	(.L_12 - .L_11)
.L_11:
        /*0004*/ 	.word	0x00000082


	//----- nvinfo : EIATTR_SPARSE_MMA_MASK
	.align		4
.L_12:
        /*0008*/ 	.byte	0x03, 0x50
        /*000a*/ 	.short	0x0000


	//----- nvinfo : EIATTR_MAXREG_COUNT
	.align		4
        /*000c*/ 	.byte	0x03, 0x1b
        /*000e*/ 	.short	0x00ff


	//----- nvinfo : EIATTR_MERCURY_ISA_VERSION
	.align		4
        /*0010*/ 	.byte	0x03, 0x5f
        /*0012*/ 	.short	0x0101


	//----- nvinfo : EIATTR_INT_WARP_WIDE_INSTR_OFFSETS
	.align		4
        /*0014*/ 	.byte	0x04, 0x31
        /*0016*/ 	.short	(.L_14 - .L_13)


	//   ....[0]....
.L_13:
        /*0018*/ 	.word	0x000115e0


	//   ....[1]....
        /*001c*/ 	.word	0x000116f0


	//   ....[2]....
        /*0020*/ 	.word	0x00011700


	//----- nvinfo : EIATTR_VRC_CTA_INIT_COUNT
	.align		4
.L_14:
        /*0024*/ 	.byte	0x02, 0x4a
	.zero		1
	.zero		1


	//----- nvinfo : EIATTR_EXIT_INSTR_OFFSETS
	.align		4
        /*0028*/ 	.byte	0x04, 0x1c
        /*002a*/ 	.short	(.L_16 - .L_15)


	//   ....[0]....
.L_15:
        /*002c*/ 	.word	0x000115c0


	//   ....[1]....
        /*0030*/ 	.word	0x00011750


	//   ....[2]....
        /*0034*/ 	.word	0x000117a0


	//----- nvinfo : EIATTR_SW_WAR
	.align		4
.L_16:
        /*0038*/ 	.byte	0x04, 0x36
        /*003a*/ 	.short	(.L_18 - .L_17)
.L_17:
        /*003c*/ 	.word	0x00000008
.L_18:


//--------------------- .nv.callgraph             --------------------------
	.section	.nv.callgraph,"",@"SHT_CUDA_CALLGRAPH"
	.align	4
	.sectionentsize	8
	.align		4
        /*0000*/ 	.word	0x00000000
	.align		4
        /*0004*/ 	.word	0xffffffff
	.align		4
        /*0008*/ 	.word	0x00000000
	.align		4
        /*000c*/ 	.word	0xfffffffe
	.align		4
        /*0010*/ 	.word	0x00000000
	.align		4
        /*0014*/ 	.word	0xfffffffd
	.align		4
        /*0018*/ 	.word	0x00000000
	.align		4
        /*001c*/ 	.word	0xfffffffc


//--------------------- .nv.constant3             --------------------------
	.section	.nv.constant3,"a",@progbits
	.align	8
.nv.constant3:
	.type		mid,@object
	.size		mid,(target - mid)
mid:
	.zero		200
	.type		target,@object
	.size		target,(threads - target)
target:
	.zero		8
	.type		threads,@object
	.size		threads,(.L_2 - threads)
threads:
	.zero		8
.L_2:


//--------------------- .nv.constant4             --------------------------
	.section	.nv.constant4,"a",@progbits
	.align	8
	.align		8
.nv.constant4:
        /*0000*/ 	.dword	solution_count
	.align		8
        /*0008*/ 	.dword	solutions


//--------------------- .text.cuda_mine           --------------------------
	.section	.text.cuda_mine,"ax",@progbits
	.align	128
        .global         cuda_mine
        .type           cuda_mine,@function
        .size           cuda_mine,(.L_x_1 - cuda_mine)
        .other          cuda_mine,@"STO_CUDA_ENTRY STV_DEFAULT"
cuda_mine:
.text.cuda_mine:
[----:B------:R-:W-:Y:S01]  /*0000*/  LDC R1, c[0x0][0x37c] ;  /* 0x0000df00ff017b82 */ /* 0x000fe20000000800 */
[----:B------:R-:W0:Y:S01]  /*0010*/  S2R R2, SR_CTAID.X ;  /* 0x0000000000027919 */ /* 0x000e220000002500 */
[----:B------:R-:W0:Y:S06]  /*0020*/  LDCU UR4, c[0x0][0x360] ;  /* 0x00006c00ff0477ac */ /* 0x000e2c0008000800 */
[----:B------:R-:W1:Y:S01]  /*0030*/  LDC.64 R14, c[0x3][RZ] ;  /* 0x00c00000ff0e7b82 */ /* 0x000e620000000a00 */
[----:B------:R-:W0:Y:S01]  /*0040*/  S2R R3, SR_TID.X ;  /* 0x0000000000037919 */ /* 0x000e220000002100 */
[----:B------:R-:W2:Y:S01]  /*0050*/  LDCU.64 UR6, c[0x3][0xd0] ;  /* 0x00c01a00ff0677ac */ /* 0x000ea20008000a00 */
[----:B------:R-:W3:Y:S05]  /*0060*/  LDCU.128 UR8, c[0x3][0x10] ;  /* 0x00c00200ff0877ac */ /* 0x000eea0008000c00 */
[----:B------:R-:W4:Y:S01]  /*0070*/  LDC.64 R24, c[0x3][0x8] ;  /* 0x00c00200ff187b82 */ /* 0x000f220000000a00 */
[----:B------:R-:W5:Y:S01]  /*0080*/  LDCU.128 UR12, c[0x3][0x20] ;  /* 0x00c00400ff0c77ac */ /* 0x000f620008000c00 */
[----:B------:R-:W5:Y:S06]  /*0090*/  LDCU.128 UR24, c[0x3][0x50] ;  /* 0x00c00a00ff1877ac */ /* 0x000f6c0008000c00 */
[----:B------:R-:W4:Y:S01]  /*00a0*/  LDC.64 R10, c[0x3][0x30] ;  /* 0x00c00c00ff0a7b82 */ /* 0x000f220000000a00 */
[----:B------:R-:W2:Y:S01]  /*00b0*/  LDCU.128 UR20, c[0x3][0xb0] ;  /* 0x00c01600ff1477ac */ /* 0x000ea20008000c00 */
[----:B------:R-:W4:Y:S06]  /*00c0*/  LDCU.128 UR28, c[0x3][0xc0] ;  /* 0x00c01800ff1c77ac */ /* 0x000f2c0008000c00 */
[----:B------:R-:W4:Y:S01]  /*00d0*/  LDC.64 R16, c[0x3][0x48] ;  /* 0x00c01200ff107b82 */ /* 0x000f220000000a00 */
[----:B------:R-:W4:Y:S07]  /*00e0*/  LDCU.128 UR16, c[0x3][0x90] ;  /* 0x00c01200ff1077ac */ /* 0x000f2e0008000c00 */
[----:B------:R-:W4:Y:S01]  /*00f0*/  LDC.64 R12, c[0x3][0x68] ;  /* 0x00c01a00ff0c7b82 */ /* 0x000f220000000a00 */
[----:B0-----:R-:W-:-:S02]  /*0100*/  IMAD R2, R2, UR4, R3 ;  /* 0x0000000402027c24 */ /* 0x001fc4000f8e0203 */
[----:B--2---:R-:W-:-:S03]  /*0110*/  IMAD.U32 R29, RZ, RZ, UR23 ;  /* 0x00000017ff1d7e24 */ /* 0x004fc6000f8e00ff */
[----:B------:R-:W-:Y:S01]  /*0120*/  IADD3 R2, P0, PT, R2, UR6, RZ ;  /* 0x0000000602027c10 */ /* 0x000fe2000ff1e0ff */
[----:B------:R-:W-:Y:S01]  /*0130*/  IMAD.U32 R32, RZ, RZ, UR22 ;  /* 0x00000016ff207e24 */ /* 0x000fe2000f8e00ff */
[----:B------:R-:W0:Y:S03]  /*0140*/  LDC.64 R18, c[0x3][0x40] ;  /* 0x00c01000ff127b82 */ /* 0x000e260000000a00 */
[----:B------:R-:W-:Y:S01]  /*0150*/  IMAD.X R3, RZ, RZ, UR7, P0 ;  /* 0x00000007ff037e24 */ /* 0x000fe200080e06ff */
[----:B------:R-:W2:Y:S01]  /*0160*/  LDCU.128 UR4, c[0x3][0xa0] ;  /* 0x00c01400ff0477ac */ /* 0x000ea20008000c00 */
[C---:B------:R-:W-:Y:S02]  /*0170*/  IMAD.SHL.U32 R5, R2.reuse, 0x1000, RZ ;  /* 0x0000100002057824 */ /* 0x040fe400078e00ff */
[C---:B------:R-:W-:Y:S01]  /*0180*/  IMAD.SHL.U32 R4, R2.reuse, 0x4000, RZ ;  /* 0x0000400002047824 */ /* 0x040fe200078e00ff */
[--C-:B------:R-:W-:Y:S01]  /*0190*/  SHF.R.U32.HI R8, RZ, 0x14, R3.reuse ;  /* 0x00000014ff087819 */ /* 0x100fe20000011603 */
[C---:B------:R-:W-:Y:S01]  /*01a0*/  IMAD.SHL.U32 R0, R2.reuse, 0x80, RZ ;  /* 0x0000008002007824 */ /* 0x040fe200078e00ff */
[----:B------:R-:W-:Y:S01]  /*01b0*/  SHF.R.U32.HI R7, RZ, 0x12, R3 ;  /* 0x00000012ff077819 */ /* 0x000fe20000011603 */
[C---:B------:R-:W-:Y:S01]  /*01c0*/  IMAD.U32 R6, R2.reuse, 0x10000, RZ ;  /* 0x0001000002067824 */ /* 0x040fe200078e00ff */
[----:B---3--:R-:W-:Y:S01]  /*01d0*/  LOP3.LUT R8, R5, UR9, R8, 0x96, !PT ;  /* 0x0000000905087c12 */ /* 0x008fe2000f8e9608 */
[----:B------:R-:W-:Y:S01]  /*01e0*/  IMAD.U32 R5, R2, -0x80000000, RZ ;  /* 0x8000000002057824 */ /* 0x000fe200078e00ff */
[----:B-----5:R-:W-:Y:S01]  /*01f0*/  LOP3.LUT R7, R4, UR12, R7, 0x96, !PT ;  /* 0x0000000c04077c12 */ /* 0x020fe2000f8e9607 */
[----:B------:R-:W-:Y:S01]  /*0200*/  IMAD.SHL.U32 R20, R2, 0x100000, RZ ;  /* 0x0010000002147824 */ /* 0x000fe200078e00ff */
[--C-:B------:R-:W-:Y:S01]  /*0210*/  SHF.R.U32.HI R9, RZ, 0x19, R3.reuse ;  /* 0x00000019ff097819 */ /* 0x100fe20000011603 */
[----:B------:R-:W3:Y:S01]  /*0220*/  LDC.64 R42, c[0x3][0x70] ;  /* 0x00c01c00ff2a7b82 */ /* 0x000ee20000000a00 */
[----:B------:R-:W-:-:S02]  /*0230*/  SHF.R.U32.HI R4, RZ, 0x1, R3 ;  /* 0x00000001ff047819 */ /* 0x000fc40000011603 */
[----:B------:R-:W-:Y:S01]  /*0240*/  LOP3.LUT R9, R0, UR26, R9, 0x96, !PT ;  /* 0x0000001a00097c12 */ /* 0x000fe2000f8e9609 */
[C---:B------:R-:W-:Y:S01]  /*0250*/  IMAD.SHL.U32 R0, R2.reuse, 0x800000, RZ ;  /* 0x0080000002007824 */ /* 0x040fe200078e00ff */
[----:B--2---:R-:W-:Y:S01]  /*0260*/  LOP3.LUT R4, R5, UR5, R4, 0x96, !PT ;  /* 0x0000000505047c12 */ /* 0x004fe2000f8e9604 */
[----:B------:R-:W-:Y:S01]  /*0270*/  IMAD.SHL.U32 R5, R2, 0x80, RZ ;  /* 0x0000008002057824 */ /* 0x000fe200078e00ff */
[--C-:B------:R-:W-:Y:S01]  /*0280*/  SHF.R.U32.HI R37, RZ, 0x9, R3.reuse ;  /* 0x00000009ff257819 */ /* 0x100fe20000011603 */
[----:B------:R-:W2:Y:S01]  /*0290*/  LDC.64 R52, c[0x3][0x88] ;  /* 0x00c02200ff347b82 */ /* 0x000ea20000000a00 */
[----:B------:R-:W-:Y:S02]  /*02a0*/  SHF.R.U32.HI R40, RZ, 0x19, R3 ;  /* 0x00000019ff287819 */ /* 0x000fe40000011603 */
[----:B------:R-:W-:Y:S02]  /*02b0*/  LOP3.LUT R37, R0, UR7, R37, 0x96, !PT ;  /* 0x0000000700257c12 */ /* 0x000fe4000f8e9625 */
[----:B------:R-:W-:-:S02]  /*02c0*/  LOP3.LUT R40, R5, UR21, R40, 0x96, !PT ;  /* 0x0000001505287c12 */ /* 0x000fc4000f8e9628 */
[C-C-:B------:R-:W-:Y:S02]  /*02d0*/  SHF.R.U64 R0, R2.reuse, 0x9, R3.reuse ;  /* 0x0000000902007819 */ /* 0x140fe40000001203 */
[C-C-:B------:R-:W-:Y:S02]  /*02e0*/  SHF.R.U64 R55, R2.reuse, 0x19, R3.reuse ;  /* 0x0000001902377819 */ /* 0x140fe40000001203 */
[C-C-:B------:R-:W-:Y:S02]  /*02f0*/  SHF.R.U64 R39, R2.reuse, 0x1, R3.reuse ;  /* 0x0000000102277819 */ /* 0x140fe40000001203 */
[----:B------:R-:W-:Y:S02]  /*0300*/  SHF.R.U64 R5, R2, 0x14, R3 ;  /* 0x0000001402057819 */ /* 0x000fe40000001203 */
[----:B------:R-:W-:Y:S02]  /*0310*/  LOP3.LUT R0, R0, UR6, RZ, 0x3c, !PT ;  /* 0x0000000600007c12 */ /* 0x000fe4000f8e3cff */
[----:B------:R-:W-:-:S02]  /*0320*/  LOP3.LUT R55, R55, UR20, RZ, 0x3c, !PT ;  /* 0x0000001437377c12 */ /* 0x000fc4000f8e3cff */
[----:B------:R-:W-:Y:S02]  /*0330*/  LOP3.LUT R39, R39, UR4, RZ, 0x3c, !PT ;  /* 0x0000000427277c12 */ /* 0x000fe4000f8e3cff */
[----:B------:R-:W-:Y:S02]  /*0340*/  LOP3.LUT R5, R5, UR8, RZ, 0x3c, !PT ;  /* 0x0000000805057c12 */ /* 0x000fe4000f8e3cff */
[----:B------:R-:W-:Y:S02]  /*0350*/  LOP3.LUT R49, R37, UR23, R40, 0xb4, !PT ;  /* 0x0000001725317c12 */ /* 0x000fe4000f8eb428 */
[----:B------:R-:W-:Y:S02]  /*0360*/  LOP3.LUT R63, R4, R40, R37, 0xb4, !PT ;  /* 0x00000028043f7212 */ /* 0x000fe400078eb425 */
[C---:B-1----:R-:W-:Y:S02]  /*0370*/  LOP3.LUT R31, R7.reuse, UR10, R14, 0xc6, !PT ;  /* 0x0000000a071f7c12 */ /* 0x042fe4000f8ec60e */
[----:B----4-:R-:W-:-:S02]  /*0380*/  LOP3.LUT R30, R7, R14, R24, 0xd2, !PT ;  /* 0x0000000e071e7212 */ /* 0x010fc400078ed218 */
[----:B------:R-:W-:Y:S02]  /*0390*/  LOP3.LUT R44, R0, UR22, R55, 0xb4, !PT ;  /* 0x00000016002c7c12 */ /* 0x000fe4000f8eb437 */
[----:B------:R-:W-:Y:S02]  /*03a0*/  LOP3.LUT R34, R39, R55, R0, 0xb4, !PT ;  /* 0x0000003727227212 */ /* 0x000fe400078eb400 */
[----:B------:R-:W-:Y:S02]  /*03b0*/  LOP3.LUT R40, R40, UR29, R29, 0xb4, !PT ;  /* 0x0000001d28287c12 */ /* 0x000fe4000f8eb41d */
[----:B------:R-:W-:Y:S02]  /*03c0*/  LOP3.LUT R14, R14, R5, R24, 0xb4, !PT ;  /* 0x000000050e0e7212 */ /* 0x000fe400078eb418 */
[----:B------:R-:W-:Y:S02]  /*03d0*/  LOP3.LUT R55, R55, UR28, R32, 0xb4, !PT ;  /* 0x0000001c37377c12 */ /* 0x000fe4000f8eb420 */
[----:B------:R-:W-:-:S02]  /*03e0*/  LOP3.LUT R29, R29, UR29, R4, 0xd2, !PT ;  /* 0x0000001d1d1d7c12 */ /* 0x000fc4000f8ed204 */
[----:B------:R-:W-:Y:S02]  /*03f0*/  LOP3.LUT R37, R37, UR29, R4, 0x9c, !PT ;  /* 0x0000001d25257c12 */ /* 0x000fe4000f8e9c04 */
[----:B------:R-:W-:Y:S02]  /*0400*/  LOP3.LUT R54, R5, UR10, R7, 0xd2, !PT ;  /* 0x0000000a05367c12 */ /* 0x000fe4000f8ed207 */
[----:B------:R-:W-:Y:S02]  /*0410*/  LOP3.LUT R24, R24, UR10, R5, 0xb4, !PT ;  /* 0x0000000a18187c12 */ /* 0x000fe4000f8eb405 */
[--C-:B------:R-:W-:Y:S01]  /*0420*/  LOP3.LUT R32, R32, UR28, R39.reuse, 0xd2, !PT ;  /* 0x0000001c20207c12 */ /* 0x100fe2000f8ed227 */
[----:B------:R-:W1:Y:S01]  /*0430*/  LDC.64 R4, c[0x3][0x78] ;  /* 0x00c01e00ff047b82 */ /* 0x000e620000000a00 */
[----:B------:R-:W-:Y:S02]  /*0440*/  LOP3.LUT R39, R0, UR28, R39, 0x9c, !PT ;  /* 0x0000001c00277c12 */ /* 0x000fe4000f8e9c27 */
[----:B------:R-:W-:-:S02]  /*0450*/  SHF.L.U64.HI R0, R2, 0xe, R3 ;  /* 0x0000000e02007819 */ /* 0x000fc40000010203 */
[----:B------:R-:W-:Y:S02]  /*0460*/  LOP3.LUT R45, R15, R8, R25, 0xb4, !PT ;  /* 0x000000080f2d7212 */ /* 0x000fe400078eb419 */
[----:B------:R-:W-:Y:S02]  /*0470*/  LOP3.LUT R0, R0, UR13, RZ, 0x3c, !PT ;  /* 0x0000000d00007c12 */ /* 0x000fe4000f8e3cff */
[----:B------:R-:W-:Y:S02]  /*0480*/  SHF.R.U32.HI R47, RZ, 0x10, R3 ;  /* 0x00000010ff2f7819 */ /* 0x000fe40000011603 */
[C---:B------:R-:W-:Y:S02]  /*0490*/  LOP3.LUT R26, R0.reuse, UR11, R15, 0xc6, !PT ;  /* 0x0000000b001a7c12 */ /* 0x040fe4000f8ec60f */
[----:B------:R-:W-:Y:S02]  /*04a0*/  LOP3.LUT R41, R0, R15, R25, 0xd2, !PT ;  /* 0x0000000f00297212 */ /* 0x000fe400078ed219 */
[----:B------:R-:W-:-:S02]  /*04b0*/  LOP3.LUT R0, R8, UR11, R0, 0xd2, !PT ;  /* 0x0000000b08007c12 */ /* 0x000fc4000f8ed200 */
[----:B------:R-:W-:Y:S01]  /*04c0*/  LOP3.LUT R15, R25, UR11, R8, 0xb4, !PT ;  /* 0x0000000b190f7c12 */ /* 0x000fe2000f8eb408 */
[C---:B------:R-:W-:Y:S01]  /*04d0*/  IMAD.SHL.U32 R8, R2.reuse, 0x40000000, RZ ;  /* 0x4000000002087824 */ /* 0x040fe200078e00ff */
[--C-:B------:R-:W-:Y:S02]  /*04e0*/  SHF.R.U32.HI R27, RZ, 0xc, R3.reuse ;  /* 0x0000000cff1b7819 */ /* 0x100fe40000011603 */
[C-C-:B------:R-:W-:Y:S02]  /*04f0*/  SHF.L.U64.HI R36, R2.reuse, 0x14, R3.reuse ;  /* 0x0000001402247819 */ /* 0x140fe40000010203 */
[--C-:B------:R-:W-:Y:S02]  /*0500*/  SHF.R.U32.HI R28, RZ, 0x2, R3.reuse ;  /* 0x00000002ff1c7819 */ /* 0x100fe40000011603 */
[----:B------:R-:W-:Y:S02]  /*0510*/  SHF.R.U64 R21, R2, 0x2, R3 ;  /* 0x0000000202157819 */ /* 0x000fe40000001203 */
[----:B------:R-:W-:-:S02]  /*0520*/  LOP3.LUT R47, R6, UR16, R47, 0x96, !PT ;  /* 0x00000010062f7c12 */ /* 0x000fc4000f8e962f */
[----:B------:R-:W4:Y:S01]  /*0530*/  LDC.64 R6, c[0x3][0x38] ;  /* 0x00c00e00ff067b82 */ /* 0x000f220000000a00 */
[----:B------:R-:W-:Y:S02]  /*0540*/  LOP3.LUT R27, R20, R27, R10, 0x96, !PT ;  /* 0x0000001b141b7212 */ /* 0x000fe400078e960a */
[----:B------:R-:W-:Y:S02]  /*0550*/  LOP3.LUT R36, R36, R11, RZ, 0x3c, !PT ;  /* 0x0000000b24247212 */ /* 0x000fe400078e3cff */
[----:B------:R-:W-:Y:S01]  /*0560*/  LOP3.LUT R28, R8, R28, R17, 0x96, !PT ;  /* 0x0000001c081c7212 */ /* 0x000fe200078e9611 */
[C---:B------:R-:W-:Y:S01]  /*0570*/  IMAD.SHL.U32 R8, R2.reuse, 0x100, RZ ;  /* 0x0000010002087824 */ /* 0x040fe200078e00ff */
[----:B------:R-:W-:Y:S01]  /*0580*/  LOP3.LUT R21, R21, R16, RZ, 0x3c, !PT ;  /* 0x0000001015157212 */ /* 0x000fe200078e3cff */
[----:B------:R-:W5:Y:S01]  /*0590*/  LDC.64 R10, c[0x3][0x60] ;  /* 0x00c01800ff0a7b82 */ /* 0x000f620000000a00 */
[----:B------:R-:W-:Y:S01]  /*05a0*/  IMAD.SHL.U32 R16, R2, 0x8000000, RZ ;  /* 0x0800000002107824 */ /* 0x000fe200078e00ff */
[----:B------:R-:W-:-:S02]  /*05b0*/  SHF.R.U32.HI R23, RZ, 0x18, R3 ;  /* 0x00000018ff177819 */ /* 0x000fc40000011603 */
[--C-:B------:R-:W-:Y:S02]  /*05c0*/  SHF.R.U32.HI R65, RZ, 0x5, R3.reuse ;  /* 0x00000005ff417819 */ /* 0x100fe40000011603 */
[--C-:B------:R-:W-:Y:S02]  /*05d0*/  SHF.L.U64.HI R20, R2, 0x1b, R3.reuse ;  /* 0x0000001b02147819 */ /* 0x100fe40000010203 */
[----:B------:R-:W-:Y:S02]  /*05e0*/  LOP3.LUT R23, R8, R23, R12, 0x96, !PT ;  /* 0x0000001708177212 */ /* 0x000fe400078e960c */
[----:B-1----:R-:W-:Y:S02]  /*05f0*/  LOP3.LUT R65, R16, R65, R4, 0x96, !PT ;  /* 0x0000004110417212 */ /* 0x002fe400078e9604 */
[----:B------:R-:W-:Y:S02]  /*0600*/  LOP3.LUT R12, R20, R5, RZ, 0x3c, !PT ;  /* 0x00000005140c7212 */ /* 0x000fe400078e3cff */
[----:B------:R-:W2:Y:S01]  /*0610*/  LDC.64 R4, c[0x3][0x80] ;  /* 0x00c02000ff047b82 */ /* 0x000ea20000000a00 */
[----:B------:R-:W-:-:S02]  /*0620*/  SHF.L.U64.HI R22, R2, 0x8, R3 ;  /* 0x0000000802167819 */ /* 0x000fc40000010203 */
[C---:B----4-:R-:W-:Y:S02]  /*0630*/  LOP3.LUT R50, R27.reuse, UR14, R6, 0xc6, !PT ;  /* 0x0000000e1b327c12 */ /* 0x050fe4000f8ec606 */
[----:B------:R-:W-:Y:S02]  /*0640*/  LOP3.LUT R8, R22, R13, RZ, 0x3c, !PT ;  /* 0x0000000d16087212 */ /* 0x000fe400078e3cff */
[----:B------:R-:W-:Y:S02]  /*0650*/  SHF.L.U64.HI R22, R2, 0x7, R3 ;  /* 0x0000000702167819 */ /* 0x000fe40000010203 */
[--C-:B0-----:R-:W-:Y:S02]  /*0660*/  LOP3.LUT R13, R27, R6, R18.reuse, 0xd2, !PT ;  /* 0x000000061b0d7212 */ /* 0x101fe400078ed212 */
[----:B------:R-:W-:Y:S02]  /*0670*/  LOP3.LUT R17, R6, R21, R18, 0xb4, !PT ;  /* 0x0000001506117212 */ /* 0x000fe400078eb412 */
[----:B------:R-:W-:-:S02]  /*0680*/  LOP3.LUT R20, R36, UR15, R7, 0xc6, !PT ;  /* 0x0000000f24147c12 */ /* 0x000fc4000f8ec607 */
[----:B------:R-:W-:Y:S02]  /*0690*/  LOP3.LUT R56, R36, R7, R19, 0xd2, !PT ;  /* 0x0000000724387212 */ /* 0x000fe400078ed213 */
[----:B------:R-:W-:Y:S02]  /*06a0*/  LOP3.LUT R35, R28, UR15, R36, 0xd2, !PT ;  /* 0x0000000f1c237c12 */ /* 0x000fe4000f8ed224 */
[----:B------:R-:W-:Y:S02]  /*06b0*/  LOP3.LUT R22, R22, UR27, RZ, 0x3c, !PT ;  /* 0x0000001b16167c12 */ /* 0x000fe4000f8e3cff */
[----:B------:R-:W-:Y:S02]  /*06c0*/  SHF.L.U64.HI R16, R2, 0x10, R3 ;  /* 0x0000001002107819 */ /* 0x000fe40000010203 */
[-C--:B-----5:R-:W-:Y:S02]  /*06d0*/  LOP3.LUT R6, R9, R23.reuse, R10, 0xb4, !PT ;  /* 0x0000001709067212 */ /* 0x0a0fe400078eb40a */
[----:B---3--:R-:W-:-:S02]  /*06e0*/  LOP3.LUT R36, R10, R23, R42, 0xd2, !PT ;  /* 0x000000170a247212 */ /* 0x008fc400078ed22a */
[----:B------:R-:W-:Y:S02]  /*06f0*/  LOP3.LUT R25, R21, UR14, R27, 0xd2, !PT ;  /* 0x0000000e15197c12 */ /* 0x000fe4000f8ed21b */
[----:B------:R-:W-:Y:S02]  /*0700*/  LOP3.LUT R18, R18, UR14, R21, 0xb4, !PT ;  /* 0x0000000e12127c12 */ /* 0x000fe4000f8eb415 */
[----:B------:R-:W-:Y:S02]  /*0710*/  LOP3.LUT R23, R23, UR24, R42, 0xb4, !PT ;  /* 0x0000001817177c12 */ /* 0x000fe4000f8eb42a */
[----:B------:R-:W-:Y:S02]  /*0720*/  LOP3.LUT R21, R9, UR24, R10, 0xc6, !PT ;  /* 0x0000001809157c12 */ /* 0x000fe4000f8ec60a */
[----:B------:R-:W-:Y:S02]  /*0730*/  LOP3.LUT R42, R42, UR24, R9, 0xd2, !PT ;  /* 0x000000182a2a7c12 */ /* 0x000fe4000f8ed209 */
[----:B------:R-:W-:-:S02]  /*0740*/  LOP3.LUT R9, R22, R8, R11, 0xb4, !PT ;  /* 0x0000000816097212 */ /* 0x000fc400078eb40b */
[----:B------:R-:W-:Y:S02]  /*0750*/  LOP3.LUT R16, R16, UR17, RZ, 0x3c, !PT ;  /* 0x0000001110107c12 */ /* 0x000fe4000f8e3cff */
[----:B------:R-:W-:Y:S02]  /*0760*/  LOP3.LUT R57, R22, UR25, R11, 0xc6, !PT ;  /* 0x0000001916397c12 */ /* 0x000fe4000f8ec60b */
[----:B------:R-:W-:Y:S02]  /*0770*/  LOP3.LUT R33, R11, R8, R43, 0xd2, !PT ;  /* 0x000000080b217212 */ /* 0x000fe400078ed22b */
[----:B------:R-:W-:Y:S02]  /*0780*/  LOP3.LUT R22, R43, UR25, R22, 0xd2, !PT ;  /* 0x000000192b167c12 */ /* 0x000fe4000f8ed216 */
[----:B--2---:R-:W-:Y:S02]  /*0790*/  LOP3.LUT R11, R4, R47, R52, 0xb4, !PT ;  /* 0x0000002f040b7212 */ /* 0x004fe400078eb434 */
[----:B------:R-:W-:-:S02]  /*07a0*/  LOP3.LUT R10, R5, R16, R53, 0xb4, !PT ;  /* 0x00000010050a7212 */ /* 0x000fc400078eb435 */
[----:B------:R-:W-:Y:S02]  /*07b0*/  LOP3.LUT R59, R6, R24, R13, 0x96, !PT ;  /* 0x00000018063b7212 */ /* 0x000fe400078e960d */
[----:B------:R-:W-:Y:S02]  /*07c0*/  LOP3.LUT R58, R9, R15, R56, 0x96, !PT ;  /* 0x0000000f093a7212 */ /* 0x000fe400078e9638 */
[----:B------:R-:W-:Y:S02]  /*07d0*/  LOP3.LUT R27, R7, R28, R19, 0xb4, !PT ;  /* 0x0000001c071b7212 */ /* 0x000fe400078eb413 */
[----:B------:R-:W-:Y:S02]  /*07e0*/  LOP3.LUT R19, R19, UR15, R28, 0xb4, !PT ;  /* 0x0000000f13137c12 */ /* 0x000fe4000f8eb41c */
[----:B------:R-:W-:Y:S02]  /*07f0*/  LOP3.LUT R8, R8, UR25, R43, 0xb4, !PT ;  /* 0x0000001908087c12 */ /* 0x000fe4000f8eb42b */
[----:B------:R-:W-:-:S02]  /*0800*/  LOP3.LUT R61, R47, UR18, R65, 0xd2, !PT ;  /* 0x000000122f3d7c12 */ /* 0x000fc4000f8ed241 */
[C---:B------:R-:W-:Y:S02]  /*0810*/  LOP3.LUT R38, R65.reuse, UR18, R4, 0xc6, !PT ;  /* 0x0000001241267c12 */ /* 0x040fe4000f8ec604 */
[----:B------:R-:W-:Y:S02]  /*0820*/  LOP3.LUT R65, R65, R4, R52, 0xd2, !PT ;  /* 0x0000000441417212 */ /* 0x000fe400078ed234 */
[----:B------:R-:W-:Y:S02]  /*0830*/  LOP3.LUT R52, R52, UR18, R47, 0xb4, !PT ;  /* 0x0000001234347c12 */ /* 0x000fe4000f8eb42f */
[----:B------:R-:W-:Y:S02]  /*0840*/  LOP3.LUT R28, R12, UR19, R5, 0xc6, !PT ;  /* 0x000000130c1c7c12 */ /* 0x000fe4000f8ec605 */
[----:B------:R-:W-:Y:S02]  /*0850*/  LOP3.LUT R4, R22, R41, R35, 0x96, !PT ;  /* 0x0000002916047212 */ /* 0x000fe400078e9623 */
[----:B------:R-:W-:-:S02]  /*0860*/  LOP3.LUT R59, R44, R59, R11, 0x96, !PT ;  /* 0x0000003b2c3b7212 */ /* 0x000fc400078e960b */
[----:B------:R-:W-:Y:S02]  /*0870*/  LOP3.LUT R58, R49, R58, R10, 0x96, !PT ;  /* 0x0000003a313a7212 */ /* 0x000fe400078e960a */
[----:B------:R-:W-:Y:S02]  /*0880*/  LOP3.LUT R47, R12, R5, R53, 0xd2, !PT ;  /* 0x000000050c2f7212 */ /* 0x000fe400078ed235 */
[----:B------:R-:W-:Y:S02]  /*0890*/  LOP3.LUT R43, R53, UR19, R16, 0xb4, !PT ;  /* 0x00000013352b7c12 */ /* 0x000fe4000f8eb410 */
[----:B------:R-:W-:Y:S02]  /*08a0*/  LOP3.LUT R51, R16, UR19, R12, 0xd2, !PT ;  /* 0x0000001310337c12 */ /* 0x000fe4000f8ed20c */
[----:B------:R-:W-:Y:S02]  /*08b0*/  LOP3.LUT R53, R23, R31, R18, 0x96, !PT ;  /* 0x0000001f17357212 */ /* 0x000fe400078e9612 */
[----:B------:R-:W-:-:S02]  /*08c0*/  LOP3.LUT R46, R8, R26, R19, 0x96, !PT ;  /* 0x0000001a082e7212 */ /* 0x000fc400078e9613 */
[----:B------:R-:W-:Y:S02]  /*08d0*/  LOP3.LUT R4, R37, R4, R28, 0x96, !PT ;  /* 0x0000000425047212 */ /* 0x000fe400078e961c */
[----:B------:R-:W-:Y:S02]  /*08e0*/  SHF.L.W.U32.HI R5, R59, 0x1, R58 ;  /* 0x000000013b057819 */ /* 0x000fe40000010e3a */
[----:B------:R-:W-:Y:S02]  /*08f0*/  LOP3.LUT R53, R32, R53, R61, 0x96, !PT ;  /* 0x0000003520357212 */ /* 0x000fe400078e963d */
[----:B------:R-:W-:Y:S02]  /*0900*/  LOP3.LUT R46, R29, R46, R51, 0x96, !PT ;  /* 0x0000002e1d2e7212 */ /* 0x000fe400078e9633 */
[----:B------:R-:W-:Y:S02]  /*0910*/  LOP3.LUT R12, R57, R45, R20, 0x96, !PT ;  /* 0x0000002d390c7212 */ /* 0x000fe400078e9614 */
[----:B------:R-:W-:-:S02]  /*0920*/  LOP3.LUT R7, R20, R4, R5, 0x96, !PT ;  /* 0x0000000414077212 */ /* 0x000fc400078e9605 */
[----:B------:R-:W-:Y:S02]  /*0930*/  LOP3.LUT R16, R45, R4, R5, 0x96, !PT ;  /* 0x000000042d107212 */ /* 0x000fe400078e9605 */
[----:B------:R-:W-:Y:S02]  /*0940*/  LOP3.LUT R20, R33, R0, R27, 0x96, !PT ;  /* 0x0000000021147212 */ /* 0x000fe400078e961b */
[----:B------:R-:W-:Y:S02]  /*0950*/  SHF.L.W.U32.HI R45, R53, 0x1, R46 ;  /* 0x00000001352d7819 */ /* 0x000fe40000010e2e */
[----:B------:R-:W-:Y:S02]  /*0960*/  LOP3.LUT R14, R14, 0x1, RZ, 0x3c, !PT ;  /* 0x000000010e0e7812 */ /* 0x000fe400078e3cff */
[----:B------:R-:W-:Y:S02]  /*0970*/  LOP3.LUT R67, R42, R30, R25, 0x96, !PT ;  /* 0x0000001e2a437212 */ /* 0x000fe400078e9619 */
[----:B------:R-:W-:-:S02]  /*0980*/  LOP3.LUT R12, R63, R12, R47, 0x96, !PT ;  /* 0x0000000c3f0c7212 */ /* 0x000fc400078e962f */
[-CC-:B------:R-:W-:Y:S02]  /*0990*/  LOP3.LUT R48, R57, R4.reuse, R5.reuse, 0x96, !PT ;  /* 0x0000000439307212 */ /* 0x180fe400078e9605 */
[--C-:B------:R-:W-:Y:S02]  /*09a0*/  LOP3.LUT R47, R4, R47, R5.reuse, 0x96, !PT ;  /* 0x0000002f042f7212 */ /* 0x100fe400078e9605 */
[----:B------:R-:W-:Y:S02]  /*09b0*/  LOP3.LUT R63, R63, R4, R5, 0x96, !PT ;  /* 0x000000043f3f7212 */ /* 0x000fe400078e9605 */
[----:B------:R-:W-:Y:S02]  /*09c0*/  LOP3.LUT R20, R40, R20, R43, 0x96, !PT ;  /* 0x0000001428147212 */ /* 0x000fe400078e962b */
[-CC-:B------:R-:W-:Y:S02]  /*09d0*/  LOP3.LUT R5, R0, R45.reuse, R58.reuse, 0x96, !PT ;  /* 0x0000002d00057212 */ /* 0x180fe400078e963a */
[----:B------:R-:W-:-:S02]  /*09e0*/  LOP3.LUT R27, R27, R45, R58, 0x96, !PT ;  /* 0x0000002d1b1b7212 */ /* 0x000fc400078e963a */
[-CC-:B------:R-:W-:Y:S02]  /*09f0*/  LOP3.LUT R33, R33, R45.reuse, R58.reuse, 0x96, !PT ;  /* 0x0000002d21217212 */ /* 0x180fe400078e963a */
[--C-:B------:R-:W-:Y:S02]  /*0a00*/  LOP3.LUT R43, R43, R45, R58.reuse, 0x96, !PT ;  /* 0x0000002d2b2b7212 */ /* 0x100fe400078e963a */
[----:B------:R-:W-:Y:S02]  /*0a10*/  LOP3.LUT R40, R45, R40, R58, 0x96, !PT ;  /* 0x000000282d287212 */ /* 0x000fe400078e963a */
[----:B------:R-:W-:Y:S02]  /*0a20*/  LOP3.LUT R67, R39, R67, R38, 0x96, !PT ;  /* 0x0000004327437212 */ /* 0x000fe400078e9626 */
[----:B------:R-:W-:Y:S02]  /*0a30*/  LOP3.LUT R57, R21, R14, R50, 0x96, !PT ;  /* 0x0000000e15397212 */ /* 0x000fe400078e9632 */
[----:B------:R-:W-:-:S02]  /*0a40*/  SHF.L.W.U32.HI R58, R58, 0x1, R59 ;  /* 0x000000013a3a7819 */ /* 0x000fc40000010e3b */
[----:B------:R-:W-:Y:S02]  /*0a50*/  LOP3.LUT R57, R34, R57, R65, 0x96, !PT ;  /* 0x0000003922397212 */ /* 0x000fe400078e9641 */
[--C-:B------:R-:W-:Y:S02]  /*0a60*/  LOP3.LUT R0, R67, R65, R58.reuse, 0x96, !PT ;  /* 0x0000004143007212 */ /* 0x100fe400078e963a */
[----:B------:R-:W-:Y:S02]  /*0a70*/  LOP3.LUT R65, R36, R54, R17, 0x96, !PT ;  /* 0x0000003624417212 */ /* 0x000fe400078e9611 */
[-CC-:B------:R-:W-:Y:S02]  /*0a80*/  LOP3.LUT R45, R14, R67.reuse, R58.reuse, 0x96, !PT ;  /* 0x000000430e2d7212 */ /* 0x180fe400078e963a */
[-CC-:B------:R-:W-:Y:S02]  /*0a90*/  LOP3.LUT R50, R50, R67.reuse, R58.reuse, 0x96, !PT ;  /* 0x0000004332327212 */ /* 0x180fe400078e963a */
[----:B------:R-:W-:-:S02]  /*0aa0*/  LOP3.LUT R21, R21, R67, R58, 0x96, !PT ;  /* 0x0000004315157212 */ /* 0x000fc400078e963a */
[----:B------:R-:W-:Y:S02]  /*0ab0*/  LOP3.LUT R34, R34, R67, R58, 0x96, !PT ;  /* 0x0000004322227212 */ /* 0x000fe400078e963a */
[----:B------:R-:W-:Y:S02]  /*0ac0*/  LOP3.LUT R65, R55, R65, R52, 0x96, !PT ;  /* 0x0000004137417212 */ /* 0x000fe400078e9634 */
[----:B------:R-:W-:Y:S02]  /*0ad0*/  SHF.L.W.U32.HI R58, R4, 0x1, R67 ;  /* 0x00000001043a7819 */ /* 0x000fe40000010e43 */
[----:B------:R-:W-:Y:S02]  /*0ae0*/  SHF.L.W.U32.HI R67, R67, 0x1, R4 ;  /* 0x0000000143437819 */ /* 0x000fe40000010e04 */
[C-C-:B------:R-:W-:Y:S02]  /*0af0*/  LOP3.LUT R31, R58.reuse, R31, R65.reuse, 0x96, !PT ;  /* 0x0000001f3a1f7212 */ /* 0x140fe400078e9641 */
[----:B------:R-:W-:-:S02]  /*0b00*/  LOP3.LUT R18, R58, R18, R65, 0x96, !PT ;  /* 0x000000123a127212 */ /* 0x000fc400078e9641 */
[C-C-:B------:R-:W-:Y:S02]  /*0b10*/  LOP3.LUT R23, R58.reuse, R23, R65.reuse, 0x96, !PT ;  /* 0x000000173a177212 */ /* 0x140fe400078e9641 */
[C-C-:B------:R-:W-:Y:S02]  /*0b20*/  LOP3.LUT R14, R58.reuse, R61, R65.reuse, 0x96, !PT ;  /* 0x0000003d3a0e7212 */ /* 0x140fe400078e9641 */
[----:B------:R-:W-:Y:S02]  /*0b30*/  LOP3.LUT R32, R58, R32, R65, 0x96, !PT ;  /* 0x000000203a207212 */ /* 0x000fe400078e9641 */
[----:B------:R-:W-:Y:S02]  /*0b40*/  SHF.L.W.U32.HI R60, R46, 0x1, R53 ;  /* 0x000000012e3c7819 */ /* 0x000fe40000010e35 */
[----:B------:R-:W-:Y:S02]  /*0b50*/  SHF.L.W.U32.HI R58, R20, 0x1, R65 ;  /* 0x00000001143a7819 */ /* 0x000fe40000010e41 */
[----:B------:R-:W-:-:S02]  /*0b60*/  SHF.L.W.U32.HI R65, R65, 0x1, R20 ;  /* 0x0000000141417819 */ /* 0x000fc40000010e14 */
[----:B------:R-:W-:Y:S02]  /*0b70*/  LOP3.LUT R4, R67, R8, R20, 0x96, !PT ;  /* 0x0000000843047212 */ /* 0x000fe400078e9614 */
[-CC-:B------:R-:W-:Y:S02]  /*0b80*/  LOP3.LUT R8, R17, R60.reuse, R59.reuse, 0x96, !PT ;  /* 0x0000003c11087212 */ /* 0x180fe400078e963b */
[-CC-:B------:R-:W-:Y:S02]  /*0b90*/  LOP3.LUT R54, R54, R60.reuse, R59.reuse, 0x96, !PT ;  /* 0x0000003c36367212 */ /* 0x180fe400078e963b */
[-CC-:B------:R-:W-:Y:S02]  /*0ba0*/  LOP3.LUT R36, R36, R60.reuse, R59.reuse, 0x96, !PT ;  /* 0x0000003c24247212 */ /* 0x180fe400078e963b */
[--C-:B------:R-:W-:Y:S02]  /*0bb0*/  LOP3.LUT R52, R52, R60, R59.reuse, 0x96, !PT ;  /* 0x0000003c34347212 */ /* 0x100fe400078e963b */
[----:B------:R-:W-:-:S02]  /*0bc0*/  LOP3.LUT R55, R60, R55, R59, 0x96, !PT ;  /* 0x000000373c377212 */ /* 0x000fc400078e963b */
[----:B------:R-:W-:Y:S02]  /*0bd0*/  LOP3.LUT R17, R58, R57, RZ, 0x3c, !PT ;  /* 0x000000393a117212 */ /* 0x000fe400078e3cff */
[----:B------:R-:W-:Y:S02]  /*0be0*/  LOP3.LUT R60, R65, R12, RZ, 0x3c, !PT ;  /* 0x0000000c413c7212 */ /* 0x000fe400078e3cff */
[C-C-:B------:R-:W-:Y:S02]  /*0bf0*/  LOP3.LUT R26, R67.reuse, R26, R20.reuse, 0x96, !PT ;  /* 0x0000001a431a7212 */ /* 0x140fe400078e9614 */
[C-C-:B------:R-:W-:Y:S02]  /*0c00*/  LOP3.LUT R19, R67.reuse, R19, R20.reuse, 0x96, !PT ;  /* 0x0000001343137212 */ /* 0x140fe400078e9614 */
[C-C-:B------:R-:W-:Y:S02]  /*0c10*/  LOP3.LUT R51, R67.reuse, R51, R20.reuse, 0x96, !PT ;  /* 0x0000003343337212 */ /* 0x140fe400078e9614 */
[----:B------:R-:W-:-:S02]  /*0c20*/  LOP3.LUT R29, R67, R29, R20, 0x96, !PT ;  /* 0x0000001d431d7212 */ /* 0x000fc400078e9614 */
[----:B------:R-:W-:Y:S02]  /*0c30*/  SHF.L.W.U32.HI R59, R57, 0x1, R12 ;  /* 0x00000001393b7819 */ /* 0x000fe40000010e0c */
[----:B------:R-:W-:Y:S02]  /*0c40*/  SHF.L.W.U32.HI R58, R12, 0x1, R57 ;  /* 0x000000010c3a7819 */ /* 0x000fe40000010e39 */
[C---:B------:R-:W-:Y:S02]  /*0c50*/  LOP3.LUT R24, R17.reuse, R24, RZ, 0x3c, !PT ;  /* 0x0000001811187212 */ /* 0x040fe400078e3cff */
[C---:B------:R-:W-:Y:S02]  /*0c60*/  LOP3.LUT R12, R17.reuse, R13, RZ, 0x3c, !PT ;  /* 0x0000000d110c7212 */ /* 0x040fe400078e3cff */
[C---:B------:R-:W-:Y:S02]  /*0c70*/  LOP3.LUT R6, R17.reuse, R6, RZ, 0x3c, !PT ;  /* 0x0000000611067212 */ /* 0x040fe400078e3cff */
[----:B------:R-:W-:-:S02]  /*0c80*/  LOP3.LUT R20, R17, R11, RZ, 0x3c, !PT ;  /* 0x0000000b11147212 */ /* 0x000fc400078e3cff */
[----:B------:R-:W-:Y:S02]  /*0c90*/  LOP3.LUT R44, R17, R44, RZ, 0x3c, !PT ;  /* 0x0000002c112c7212 */ /* 0x000fe400078e3cff */
[----:B------:R-:W-:Y:S02]  /*0ca0*/  LOP3.LUT R17, R60, R56, RZ, 0x3c, !PT ;  /* 0x000000383c117212 */ /* 0x000fe400078e3cff */
[----:B------:R-:W-:Y:S02]  /*0cb0*/  SHF.L.W.U32.HI R56, R47, 0x9, R0 ;  /* 0x000000092f387819 */ /* 0x000fe40000010e00 */
[----:B------:R-:W-:Y:S02]  /*0cc0*/  SHF.L.W.U32.HI R47, R0, 0x9, R47 ;  /* 0x00000009002f7819 */ /* 0x000fe40000010e2f */
[----:B------:R-:W-:Y:S02]  /*0cd0*/  SHF.L.W.U32.HI R0, R33, 0xb, R36 ;  /* 0x0000000b21007819 */ /* 0x000fe40000010e24 */
[----:B------:R-:W-:-:S02]  /*0ce0*/  LOP3.LUT R53, R53, R58, RZ, 0x3c, !PT ;  /* 0x0000003a35357212 */ /* 0x000fc400078e3cff */
[----:B------:R-:W-:Y:S02]  /*0cf0*/  SHF.L.W.U32.HI R11, R19, 0x17, R18 ;  /* 0x00000017130b7819 */ /* 0x000fe40000010e12 */
[----:B------:R-:W-:Y:S02]  /*0d00*/  SHF.L.W.U32.HI R33, R36, 0xb, R33 ;  /* 0x0000000b24217819 */ /* 0x000fe40000010e21 */
[----:B------:R-:W-:Y:S02]  /*0d10*/  LOP3.LUT R46, R46, R59, RZ, 0x3c, !PT ;  /* 0x0000003b2e2e7212 */ /* 0x000fe400078e3cff */
[----:B------:R-:W-:Y:S02]  /*0d20*/  SHF.L.W.U32.HI R18, R18, 0x17, R19 ;  /* 0x0000001712127819 */ /* 0x000fe40000010e13 */
[----:B------:R-:W-:Y:S02]  /*0d30*/  SHF.L.W.U32.HI R36, R7, 0x4, R50 ;  /* 0x0000000407247819 */ /* 0x000fe40000010e32 */
[----:B------:R-:W-:-:S02]  /*0d40*/  SHF.L.W.U32.HI R58, R34, 0x12, R63 ;  /* 0x00000012223a7819 */ /* 0x000fc40000010e3f */
[----:B------:R-:W-:Y:S02]  /*0d50*/  SHF.L.W.U32.HI R19, R14, 0x15, R51 ;  /* 0x000000150e137819 */ /* 0x000fe40000010e33 */
[----:B------:R-:W-:Y:S02]  /*0d60*/  SHF.L.W.U32.HI R7, R50, 0x4, R7 ;  /* 0x0000000432077819 */ /* 0x000fe40000010e07 */
[----:B------:R-:W-:Y:S02]  /*0d70*/  SHF.L.W.U32.HI R63, R63, 0x12, R34 ;  /* 0x000000123f3f7819 */ /* 0x000fe40000010e22 */
[----:B------:R-:W-:Y:S02]  /*0d80*/  SHF.L.W.U32.HI R14, R51, 0x15, R14 ;  /* 0x00000015330e7819 */ /* 0x000fe40000010e0e */
[----:B------:R-:W-:Y:S02]  /*0d90*/  SHF.L.W.U32.HI R50, R52, 0xf, R43 ;  /* 0x0000000f34327819 */ /* 0x000fe40000010e2b */
[----:B------:R-:W-:-:S02]  /*0da0*/  SHF.L.W.U32.HI R34, R23, 0x19, R4 ;  /* 0x0000001917227819 */ /* 0x000fc40000010e04 */
[----:B------:R-:W-:Y:S02]  /*0db0*/  LOP3.LUT R13, R60, R10, RZ, 0x3c, !PT ;  /* 0x0000000a3c0d7212 */ /* 0x000fe400078e3cff */
[----:B------:R-:W-:Y:S02]  /*0dc0*/  SHF.L.W.U32.HI R51, R29, 0x18, R32 ;  /* 0x000000181d337819 */ /* 0x000fe40000010e20 */
[----:B------:R-:W-:Y:S02]  /*0dd0*/  SHF.L.W.U32.HI R43, R43, 0xf, R52 ;  /* 0x0000000f2b2b7819 */ /* 0x000fe40000010e34 */
[----:B------:R-:W-:Y:S02]  /*0de0*/  SHF.L.W.U32.HI R23, R4, 0x19, R23 ;  /* 0x0000001904177819 */ /* 0x000fe40000010e17 */
[----:B------:R-:W-:Y:S02]  /*0df0*/  SHF.L.W.U32.HI R10, R5, 0x1e, R54 ;  /* 0x0000001e050a7819 */ /* 0x000fe40000010e36 */
[----:B------:R-:W-:-:S02]  /*0e00*/  SHF.L.W.U32.HI R32, R32, 0x18, R29 ;  /* 0x0000001820207819 */ /* 0x000fc40000010e1d */
[----:B------:R-:W-:Y:S02]  /*0e10*/  SHF.L.W.U32.HI R4, R8, 0x6, R27 ;  /* 0x0000000608047819 */ /* 0x000fe40000010e1b */
[----:B------:R-:W-:Y:S02]  /*0e20*/  LOP3.LUT R52, R53, R42, RZ, 0x3c, !PT ;  /* 0x0000002a35347212 */ /* 0x000fe400078e3cff */
[----:B------:R-:W-:Y:S02]  /*0e30*/  LOP3.LUT R57, R46, R22, RZ, 0x3c, !PT ;  /* 0x000000162e397212 */ /* 0x000fe400078e3cff */
[----:B------:R-:W-:Y:S02]  /*0e40*/  LOP3.LUT R49, R60, R49, RZ, 0x3c, !PT ;  /* 0x000000313c317212 */ /* 0x000fe400078e3cff */
[----:B------:R-:W-:Y:S02]  /*0e50*/  SHF.L.W.U32.HI R5, R54, 0x1e, R5 ;  /* 0x0000001e36057819 */ /* 0x000fe40000010e05 */
[----:B------:R-:W-:-:S02]  /*0e60*/  SHF.L.W.U32.HI R27, R27, 0x6, R8 ;  /* 0x000000061b1b7819 */ /* 0x000fc40000010e08 */
[----:B------:R-:W-:Y:S02]  /*0e70*/  SHF.L.W.U32.HI R29, R40, 0x1d, R55 ;  /* 0x0000001d281d7819 */ /* 0x000fe40000010e37 */
[----:B------:R-:W-:Y:S02]  /*0e80*/  LOP3.LUT R9, R60, R9, RZ, 0x3c, !PT ;  /* 0x000000093c097212 */ /* 0x000fe400078e3cff */
[----:B------:R-:W-:Y:S02]  /*0e90*/  SHF.L.W.U32.HI R40, R55, 0x1d, R40 ;  /* 0x0000001d37287819 */ /* 0x000fe40000010e28 */
[----:B------:R-:W-:Y:S02]  /*0ea0*/  SHF.L.W.U32.HI R8, R31, 0x1c, R26 ;  /* 0x0000001c1f087819 */ /* 0x000fe40000010e1a */
[----:B------:R-:W-:Y:S02]  /*0eb0*/  LOP3.LUT R54, R53, R39, RZ, 0x3c, !PT ;  /* 0x0000002735367212 */ /* 0x000fe400078e3cff */
[----:B------:R-:W-:-:S02]  /*0ec0*/  LOP3.LUT R37, R46, R37, RZ, 0x3c, !PT ;  /* 0x000000252e257212 */ /* 0x000fc400078e3cff */
[----:B------:R-:W-:Y:S02]  /*0ed0*/  SHF.L.W.U32.HI R31, R26, 0x1c, R31 ;  /* 0x0000001c1a1f7819 */ /* 0x000fe40000010e1f */
[----:B------:R-:W-:Y:S02]  /*0ee0*/  LOP3.LUT R55, R46, R28, RZ, 0x3c, !PT ;  /* 0x0000001c2e377212 */ /* 0x000fe400078e3cff */
[----:B------:R-:W-:Y:S02]  /*0ef0*/  LOP3.LUT R15, R60, R15, RZ, 0x3c, !PT ;  /* 0x0000000f3c0f7212 */ /* 0x000fe400078e3cff */
[----:B------:R-:W-:Y:S02]  /*0f00*/  SHF.L.W.U32.HI R26, R21, 0x3, R48 ;  /* 0x00000003151a7819 */ /* 0x000fe40000010e30 */
[----:B------:R-:W-:Y:S02]  /*0f10*/  LOP3.LUT R42, R53, R38, RZ, 0x3c, !PT ;  /* 0x00000026352a7212 */ /* 0x000fe400078e3cff */
[----:B------:R-:W-:-:S02]  /*0f20*/  SHF.L.W.U32.HI R28, R57, 0x7, R52 ;  /* 0x00000007391c7819 */ /* 0x000fc40000010e34 */
[----:B------:R-:W-:Y:S02]  /*0f30*/  SHF.L.W.U32.HI R21, R48, 0x3, R21 ;  /* 0x0000000330157819 */ /* 0x000fe40000010e15 */
[C---:B------:R-:W-:Y:S02]  /*0f40*/  LOP3.LUT R30, R53.reuse, R30, RZ, 0x3c, !PT ;  /* 0x0000001e351e7212 */ /* 0x040fe400078e3cff */
[----:B------:R-:W-:Y:S02]  /*0f50*/  LOP3.LUT R25, R53, R25, RZ, 0x3c, !PT ;  /* 0x0000001935197212 */ /* 0x000fe400078e3cff */
[----:B------:R-:W-:Y:S02]  /*0f60*/  SHF.L.W.U32.HI R22, R49, 0x2, R44 ;  /* 0x0000000231167819 */ /* 0x000fe40000010e2c */
[----:B------:R-:W-:Y:S02]  /*0f70*/  SHF.L.W.U32.HI R57, R52, 0x7, R57 ;  /* 0x0000000734397819 */ /* 0x000fe40000010e39 */
[----:B------:R-:W-:-:S02]  /*0f80*/  LOP3.LUT R41, R46, R41, RZ, 0x3c, !PT ;  /* 0x000000292e297212 */ /* 0x000fc400078e3cff */
[----:B------:R-:W-:Y:S02]  /*0f90*/  LOP3.LUT R48, R46, R35, RZ, 0x3c, !PT ;  /* 0x000000232e307212 */ /* 0x000fe400078e3cff */
[----:B------:R-:W-:Y:S02]  /*0fa0*/  SHF.L.W.U32.HI R53, R17, 0xc, R12 ;  /* 0x0000000c11357819 */ /* 0x000fe40000010e0c */
[----:B------:R-:W-:Y:S02]  /*0fb0*/  SHF.L.W.U32.HI R38, R12, 0xc, R17 ;  /* 0x0000000c0c267819 */ /* 0x000fe40000010e11 */
        /* <DEDUP_REMOVED lines=9> */
[----:B------:R-:W-:Y:S02]  /*1050*/  SHF.L.W.U32.HI R44, R55, 0x8, R42 ;  /* 0x00000008372c7819 */ /* 0x000fe40000010e2a */
[----:B------:R-:W-:Y:S02]  /*1060*/  SHF.L.W.U32.HI R24, R15, 0x1, R24 ;  /* 0x000000010f187819 */ /* 0x000fe40000010e18 */
[----:B------:R-:W-:Y:S02]  /*1070*/  LOP3.LUT R49, R47, R5, R22, 0xb4, !PT ;  /* 0x000000052f317212 */ /* 0x000fe400078eb416 */
[----:B------:R-:W-:Y:S02]  /*1080*/  LOP3.LUT R13, R22, R18, R5, 0xb4, !PT ;  /* 0x00000012160d7212 */ /* 0x000fe400078eb405 */
[----:B------:R-:W-:Y:S02]  /*1090*/  LOP3.LUT R42, R5, R57, R18, 0xb4, !PT ;  /* 0x00000039052a7212 */ /* 0x000fe400078eb412 */
[----:B------:R-:W-:-:S02]  /*10a0*/  SHF.L.W.U32.HI R15, R30, 0x1b, R41 ;  /* 0x0000001b1e0f7819 */ /* 0x000fc40000010e29 */
[----:B------:R-:W-:Y:S02]  /*10b0*/  SHF.L.W.U32.HI R46, R41, 0x1b, R30 ;  /* 0x0000001b292e7819 */ /* 0x000fe40000010e1e */
[----:B------:R-:W-:Y:S02]  /*10c0*/  LOP3.LUT R5, R18, R47, R57, 0xb4, !PT ;  /* 0x0000002f12057212 */ /* 0x000fe400078eb439 */
[----:B------:R-:W-:Y:S02]  /*10d0*/  SHF.L.W.U32.HI R17, R25, 0x14, R48 ;  /* 0x0000001419117819 */ /* 0x000fe40000010e30 */
[----:B------:R-:W-:Y:S02]  /*10e0*/  SHF.L.W.U32.HI R30, R48, 0x14, R25 ;  /* 0x00000014301e7819 */ /* 0x000fe40000010e19 */
[----:B------:R-:W-:Y:S02]  /*10f0*/  LOP3.LUT R47, R57, R22, R47, 0xb4, !PT ;  /* 0x00000016392f7212 */ /* 0x000fe400078eb42f */
[----:B------:R-:W-:-:S02]  /*1100*/  LOP3.LUT R22, R56, R10, R35, 0xb4, !PT ;  /* 0x0000000a38167212 */ /* 0x000fc400078eb423 */
[----:B------:R-:W-:Y:S02]  /*1110*/  LOP3.LUT R48, R11, R56, R28, 0xb4, !PT ;  /* 0x000000380b307212 */ /* 0x000fe400078eb41c */
[----:B------:R-:W-:Y:S02]  /*1120*/  LOP3.LUT R41, R35, R11, R10, 0xb4, !PT ;  /* 0x0000000b23297212 */ /* 0x000fe400078eb40a */
[----:B------:R-:W-:Y:S02]  /*1130*/  LOP3.LUT R25, R10, R28, R11, 0xb4, !PT ;  /* 0x0000001c0a197212 */ /* 0x000fe400078eb40b */
[----:B------:R-:W-:Y:S02]  /*1140*/  LOP3.LUT R56, R28, R35, R56, 0xb4, !PT ;  /* 0x000000231c387212 */ /* 0x000fe400078eb438 */
        /* <DEDUP_REMOVED lines=51> */
[----:B------:R-:W-:Y:S02]  /*1480*/  SHF.L.W.U32.HI R26, R54, 0x1, R39 ;  /* 0x00000001361a7819 */ /* 0x000fe40000010e27 */
[----:B------:R-:W-:Y:S02]  /*1490*/  SHF.L.W.U32.HI R61, R8, 0x1, R17 ;  /* 0x00000001083d7819 */ /* 0x000fe40000010e11 */
[----:B------:R-:W-:Y:S02]  /*14a0*/  LOP3.LUT R50, R56, R59, R46, 0x96, !PT ;  /* 0x0000003b38327212 */ /* 0x000fe400078e962e */
[C---:B------:R-:W-:Y:S02]  /*14b0*/  SHF.L.W.U32.HI R8, R17.reuse, 0x1, R8 ;  /* 0x0000000111087819 */ /* 0x040fe40000010e08 */
[----:B------:R-:W-:-:S02]  /*14c0*/  LOP3.LUT R26, R17, R26, RZ, 0x3c, !PT ;  /* 0x0000001a111a7212 */ /* 0x000fc400078e3cff */
[----:B------:R-:W-:Y:S02]  /*14d0*/  SHF.L.W.U32.HI R60, R50, 0x1, R31 ;  /* 0x00000001323c7819 */ /* 0x000fe40000010e1f */
[----:B------:R-:W-:Y:S02]  /*14e0*/  SHF.L.W.U32.HI R17, R31, 0x1, R50 ;  /* 0x000000011f117819 */ /* 0x000fe40000010e32 */
[----:B------:R-:W-:Y:S02]  /*14f0*/  LOP3.LUT R8, R8, R31, RZ, 0x3c, !PT ;  /* 0x0000001f08087212 */ /* 0x000fe400078e3cff */
[----:B------:R-:W-:Y:S02]  /*1500*/  LOP3.LUT R31, R63, R14, R9, 0x96, !PT ;  /* 0x0000000e3f1f7212 */ /* 0x000fe400078e9609 */
[----:B------:R-:W-:Y:S02]  /*1510*/  LOP3.LUT R52, R58, R19, R30, 0x96, !PT ;  /* 0x000000133a347212 */ /* 0x000fe400078e961e */
[----:B------:R-:W-:-:S02]  /*1520*/  LOP3.LUT R28, R28, 0x8082, RZ, 0x3c, !PT ;  /* 0x000080821c1c7812 */ /* 0x000fc400078e3cff */
[----:B------:R-:W-:Y:S02]  /*1530*/  LOP3.LUT R61, R61, R50, RZ, 0x3c, !PT ;  /* 0x000000323d3d7212 */ /* 0x000fe400078e3cff */
[----:B------:R-:W-:Y:S02]  /*1540*/  LOP3.LUT R31, R49, R31, R38, 0x96, !PT ;  /* 0x0000001f311f7212 */ /* 0x000fe400078e9626 */
[----:B------:R-:W-:Y:S02]  /*1550*/  LOP3.LUT R52, R22, R52, R53, 0x96, !PT ;  /* 0x0000003416347212 */ /* 0x000fe400078e9635 */
[----:B------:R-:W-:Y:S02]  /*1560*/  LOP3.LUT R67, R36, R28, R21, 0x96, !PT ;  /* 0x0000001c24437212 */ /* 0x000fe400078e9615 */
[----:B------:R-:W-:Y:S02]  /*1570*/  LOP3.LUT R50, R24, R35, R43, 0x96, !PT ;  /* 0x0000002318327212 */ /* 0x000fe400078e962b */
[----:B------:R-:W-:-:S02]  /*1580*/  SHF.L.W.U32.HI R62, R31, 0x1, R52 ;  /* 0x000000011f3e7819 */ /* 0x000fc40000010e34 */
[----:B------:R-:W-:Y:S02]  /*1590*/  LOP3.LUT R67, R42, R67, R6, 0x96, !PT ;  /* 0x000000432a437212 */ /* 0x000fe400078e9606 */
[----:B------:R-:W-:Y:S02]  /*15a0*/  LOP3.LUT R50, R25, R50, R10, 0x96, !PT ;  /* 0x0000003219327212 */ /* 0x000fe400078e960a */
[----:B------:R-:W-:Y:S02]  /*15b0*/  LOP3.LUT R59, R62, R39, RZ, 0x3c, !PT ;  /* 0x000000273e3b7212 */ /* 0x000fe400078e3cff */
[----:B------:R-:W-:Y:S02]  /*15c0*/  SHF.L.W.U32.HI R62, R50, 0x1, R67 ;  /* 0x00000001323e7819 */ /* 0x000fe40000010e43 */
[----:B------:R-:W-:Y:S02]  /*15d0*/  LOP3.LUT R60, R60, R67, RZ, 0x3c, !PT ;  /* 0x000000433c3c7212 */ /* 0x000fe400078e3cff */
[----:B------:R-:W-:-:S02]  /*15e0*/  SHF.L.W.U32.HI R67, R67, 0x1, R50 ;  /* 0x0000000143437819 */ /* 0x000fc40000010e32 */
[----:B------:R-:W-:Y:S02]  /*15f0*/  LOP3.LUT R17, R17, R50, RZ, 0x3c, !PT ;  /* 0x0000003211117212 */ /* 0x000fe400078e3cff */
[----:B------:R-:W-:Y:S02]  /*1600*/  SHF.L.W.U32.HI R69, R52, 0x1, R31 ;  /* 0x0000000134457819 */ /* 0x000fe40000010e1f */
[----:B------:R-:W-:Y:S02]  /*1610*/  LOP3.LUT R50, R31, R62, RZ, 0x3c, !PT ;  /* 0x0000003e1f327212 */ /* 0x000fe400078e3cff */
[----:B------:R-:W-:Y:S02]  /*1620*/  LOP3.LUT R62, R15, R45, R40, 0x96, !PT ;  /* 0x0000002d0f3e7212 */ /* 0x000fe400078e9628 */
[----:B------:R-:W-:Y:S02]  /*1630*/  SHF.L.W.U32.HI R39, R39, 0x1, R54 ;  /* 0x0000000127277819 */ /* 0x000fe40000010e36 */
[----:B------:R-:W-:-:S02]  /*1640*/  LOP3.LUT R54, R69, R54, RZ, 0x3c, !PT ;  /* 0x0000003645367212 */ /* 0x000fc400078e3cff */
[----:B------:R-:W-:Y:S02]  /*1650*/  LOP3.LUT R31, R60, R20, RZ, 0x3c, !PT ;  /* 0x000000143c1f7212 */ /* 0x000fe400078e3cff */
[----:B------:R-:W-:Y:S02]  /*1660*/  LOP3.LUT R62, R13, R62, R32, 0x96, !PT ;  /* 0x0000003e0d3e7212 */ /* 0x000fe400078e9620 */
[C---:B------:R-:W-:Y:S02]  /*1670*/  LOP3.LUT R20, R17.reuse, R65, RZ, 0x3c, !PT ;  /* 0x0000004111147212 */ /* 0x040fe400078e3cff */
[C---:B------:R-:W-:Y:S02]  /*1680*/  LOP3.LUT R12, R17.reuse, R12, RZ, 0x3c, !PT ;  /* 0x0000000c110c7212 */ /* 0x040fe400078e3cff */
[C---:B------:R-:W-:Y:S02]  /*1690*/  LOP3.LUT R4, R17.reuse, R4, RZ, 0x3c, !PT ;  /* 0x0000000411047212 */ /* 0x040fe400078e3cff */
[----:B------:R-:W-:-:S02]  /*16a0*/  LOP3.LUT R7, R17, R7, RZ, 0x3c, !PT ;  /* 0x0000000711077212 */ /* 0x000fc400078e3cff */
[----:B------:R-:W-:Y:S02]  /*16b0*/  LOP3.LUT R48, R17, R48, RZ, 0x3c, !PT ;  /* 0x0000003011307212 */ /* 0x000fe400078e3cff */
[----:B------:R-:W-:Y:S02]  /*16c0*/  LOP3.LUT R52, R52, R67, RZ, 0x3c, !PT ;  /* 0x0000004334347212 */ /* 0x000fe400078e3cff */
[C---:B------:R-:W-:Y:S02]  /*16d0*/  LOP3.LUT R17, R8.reuse, R14, RZ, 0x3c, !PT ;  /* 0x0000000e08117212 */ /* 0x040fe400078e3cff */
[C---:B------:R-:W-:Y:S02]  /*16e0*/  LOP3.LUT R9, R8.reuse, R9, RZ, 0x3c, !PT ;  /* 0x0000000908097212 */ /* 0x040fe400078e3cff */
[C---:B------:R-:W-:Y:S02]  /*16f0*/  LOP3.LUT R14, R8.reuse, R63, RZ, 0x3c, !PT ;  /* 0x0000003f080e7212 */ /* 0x040fe400078e3cff */
[----:B------:R-:W-:-:S02]  /*1700*/  LOP3.LUT R38, R8, R38, RZ, 0x3c, !PT ;  /* 0x0000002608267212 */ /* 0x000fc400078e3cff */
[----:B------:R-:W-:Y:S02]  /*1710*/  LOP3.LUT R49, R8, R49, RZ, 0x3c, !PT ;  /* 0x0000003108317212 */ /* 0x000fe400078e3cff */
[C---:B------:R-:W-:Y:S02]  /*1720*/  LOP3.LUT R0, R59.reuse, R0, RZ, 0x3c, !PT ;  /* 0x000000003b007212 */ /* 0x040fe400078e3cff */
[C---:B------:R-:W-:Y:S02]  /*1730*/  LOP3.LUT R37, R59.reuse, R37, RZ, 0x3c, !PT ;  /* 0x000000253b257212 */ /* 0x040fe400078e3cff */
[C---:B------:R-:W-:Y:S02]  /*1740*/  LOP3.LUT R34, R59.reuse, R34, RZ, 0x3c, !PT ;  /* 0x000000223b227212 */ /* 0x040fe400078e3cff */
[C---:B------:R-:W-:Y:S02]  /*1750*/  LOP3.LUT R46, R59.reuse, R46, RZ, 0x3c, !PT ;  /* 0x0000002e3b2e7212 */ /* 0x040fe400078e3cff */
[----:B------:R-:W-:-:S02]  /*1760*/  LOP3.LUT R56, R59, R56, RZ, 0x3c, !PT ;  /* 0x000000383b387212 */ /* 0x000fc400078e3cff */
[C---:B------:R-:W-:Y:S02]  /*1770*/  LOP3.LUT R8, R61.reuse, R19, RZ, 0x3c, !PT ;  /* 0x000000133d087212 */ /* 0x040fe400078e3cff */
[----:B------:R-:W-:Y:S02]  /*1780*/  LOP3.LUT R59, R54, R23, RZ, 0x3c, !PT ;  /* 0x00000017363b7212 */ /* 0x000fe400078e3cff */
[----:B------:R-:W-:Y:S02]  /*1790*/  LOP3.LUT R39, R62, R39, RZ, 0x3c, !PT ;  /* 0x000000273e277212 */ /* 0x000fe400078e3cff */
[C---:B------:R-:W-:Y:S02]  /*17a0*/  LOP3.LUT R19, R61.reuse, R58, RZ, 0x3c, !PT ;  /* 0x0000003a3d137212 */ /* 0x040fe400078e3cff */
[----:B------:R-:W-:Y:S02]  /*17b0*/  LOP3.LUT R53, R61, R53, RZ, 0x3c, !PT ;  /* 0x000000353d357212 */ /* 0x000fe400078e3cff */
[----:B------:R-:W-:-:S02]  /*17c0*/  LOP3.LUT R33, R54, R33, RZ, 0x3c, !PT ;  /* 0x0000002136217212 */ /* 0x000fc400078e3cff */
[C---:B------:R-:W-:Y:S02]  /*17d0*/  LOP3.LUT R44, R54.reuse, R44, RZ, 0x3c, !PT ;  /* 0x0000002c362c7212 */ /* 0x040fe400078e3cff */
[C---:B------:R-:W-:Y:S02]  /*17e0*/  LOP3.LUT R23, R54.reuse, R57, RZ, 0x3c, !PT ;  /* 0x0000003936177212 */ /* 0x040fe400078e3cff */
[----:B------:R-:W-:Y:S02]  /*17f0*/  LOP3.LUT R47, R54, R47, RZ, 0x3c, !PT ;  /* 0x0000002f362f7212 */ /* 0x000fe400078e3cff */
[C---:B------:R-:W-:Y:S02]  /*1800*/  LOP3.LUT R55, R52.reuse, R55, RZ, 0x3c, !PT ;  /* 0x0000003734377212 */ /* 0x040fe400078e3cff */
[----:B------:R-:W-:Y:S02]  /*1810*/  LOP3.LUT R54, R52, R41, RZ, 0x3c, !PT ;  /* 0x0000002934367212 */ /* 0x000fe400078e3cff */
[----:B------:R-:W-:-:S02]  /*1820*/  LOP3.LUT R58, R50, R15, RZ, 0x3c, !PT ;  /* 0x0000000f323a7212 */ /* 0x000fc400078e3cff */
[C---:B------:R-:W-:Y:S02]  /*1830*/  LOP3.LUT R41, R50.reuse, R45, RZ, 0x3c, !PT ;  /* 0x0000002d32297212 */ /* 0x040fe400078e3cff */
[C---:B------:R-:W-:Y:S02]  /*1840*/  LOP3.LUT R40, R50.reuse, R40, RZ, 0x3c, !PT ;  /* 0x0000002832287212 */ /* 0x040fe400078e3cff */
[C---:B------:R-:W-:Y:S02]  /*1850*/  LOP3.LUT R32, R50.reuse, R32, RZ, 0x3c, !PT ;  /* 0x0000002032207212 */ /* 0x040fe400078e3cff */
[----:B------:R-:W-:Y:S02]  /*1860*/  LOP3.LUT R15, R50, R13, RZ, 0x3c, !PT ;  /* 0x0000000d320f7212 */ /* 0x000fe400078e3cff */
[----:B------:R-:W-:Y:S02]  /*1870*/  SHF.L.W.U32.HI R13, R12, 0xc, R31 ;  /* 0x0000000c0c0d7819 */ /* 0x000fe40000010e1f */
[----:B------:R-:W-:-:S02]  /*1880*/  SHF.L.W.U32.HI R50, R34, 0xb, R59 ;  /* 0x0000000b22327819 */ /* 0x000fc40000010e3b */
[----:B------:R-:W-:Y:S02]  /*1890*/  SHF.L.W.U32.HI R31, R31, 0xc, R12 ;  /* 0x0000000c1f1f7819 */ /* 0x000fe40000010e0c */
[----:B------:R-:W-:Y:S02]  /*18a0*/  SHF.L.W.U32.HI R34, R59, 0xb, R34 ;  /* 0x0000000b3b227819 */ /* 0x000fe40000010e22 */
[----:B------:R-:W-:Y:S02]  /*18b0*/  SHF.L.W.U32.HI R45, R38, 0x15, R53 ;  /* 0x00000015262d7819 */ /* 0x000fe40000010e35 */
[----:B------:R-:W-:Y:S02]  /*18c0*/  LOP3.LUT R57, R26, R10, RZ, 0x3c, !PT ;  /* 0x0000000a1a397212 */ /* 0x000fe400078e3cff */
[----:B------:R-:W-:Y:S02]  /*18d0*/  LOP3.LUT R6, R39, R6, RZ, 0x3c, !PT ;  /* 0x0000000627067212 */ /* 0x000fe400078e3cff */
[----:B------:R-:W-:-:S02]  /*18e0*/  LOP3.LUT R5, R60, R5, RZ, 0x3c, !PT ;  /* 0x000000053c057212 */ /* 0x000fc400078e3cff */
[----:B------:R-:W-:Y:S02]  /*18f0*/  SHF.L.W.U32.HI R38, R53, 0x15, R38 ;  /* 0x0000001535267819 */ /* 0x000fe40000010e26 */
[----:B------:R-:W-:Y:S02]  /*1900*/  SHF.L.W.U32.HI R12, R55, 0x7, R58 ;  /* 0x00000007370c7819 */ /* 0x000fe40000010e3a */
[----:B------:R-:W-:Y:S02]  /*1910*/  SHF.L.W.U32.HI R59, R58, 0x7, R55 ;  /* 0x000000073a3b7819 */ /* 0x000fe40000010e37 */
[----:B------:R-:W-:Y:S02]  /*1920*/  SHF.L.W.U32.HI R53, R0, 0x1e, R33 ;  /* 0x0000001e00357819 */ /* 0x000fe40000010e21 */
[----:B------:R-:W-:Y:S02]  /*1930*/  LOP3.LUT R55, R26, R25, RZ, 0x3c, !PT ;  /* 0x000000191a377212 */ /* 0x000fe400078e3cff */
[----:B------:R-:W-:-:S02]  /*1940*/  LOP3.LUT R11, R60, R11, RZ, 0x3c, !PT ;  /* 0x0000000b3c0b7212 */ /* 0x000fc400078e3cff */
[----:B------:R-:W-:Y:S02]  /*1950*/  SHF.L.W.U32.HI R0, R33, 0x1e, R0 ;  /* 0x0000001e21007819 */ /* 0x000fe40000010e00 */
[----:B------:R-:W-:Y:S02]  /*1960*/  SHF.L.W.U32.HI R25, R23, 0xf, R46 ;  /* 0x0000000f17197819 */ /* 0x000fe40000010e2e */
[----:B------:R-:W-:Y:S02]  /*1970*/  LOP3.LUT R30, R61, R30, RZ, 0x3c, !PT ;  /* 0x0000001e3d1e7212 */ /* 0x000fe400078e3cff */
[----:B------:R-:W-:Y:S02]  /*1980*/  SHF.L.W.U32.HI R33, R57, 0x9, R6 ;  /* 0x0000000939217819 */ /* 0x000fe40000010e06 */
[----:B------:R-:W-:Y:S02]  /*1990*/  SHF.L.W.U32.HI R10, R6, 0x9, R57 ;  /* 0x00000009060a7819 */ /* 0x000fe40000010e39 */
[----:B------:R-:W-:-:S02]  /*19a0*/  SHF.L.W.U32.HI R46, R46, 0xf, R23 ;  /* 0x0000000f2e2e7819 */ /* 0x000fc40000010e17 */
[C---:B------:R-:W-:Y:S02]  /*19b0*/  LOP3.LUT R29, R52.reuse, R29, RZ, 0x3c, !PT ;  /* 0x0000001d341d7212 */ /* 0x040fe400078e3cff */
[----:B------:R-:W-:Y:S02]  /*19c0*/  LOP3.LUT R51, R52, R51, RZ, 0x3c, !PT ;  /* 0x0000003334337212 */ /* 0x000fe400078e3cff */
[----:B------:R-:W-:Y:S02]  /*19d0*/  SHF.L.W.U32.HI R6, R5, 0x2, R48 ;  /* 0x0000000205067819 */ /* 0x000fe40000010e30 */
[----:B------:R-:W-:Y:S02]  /*19e0*/  SHF.L.W.U32.HI R23, R14, 0x19, R19 ;  /* 0x000000190e177819 */ /* 0x000fe40000010e13 */
[----:B------:R-:W-:Y:S02]  /*19f0*/  LOP3.LUT R22, R61, R22, RZ, 0x3c, !PT ;  /* 0x000000163d167212 */ /* 0x000fe400078e3cff */
[----:B------:R-:W-:-:S02]  /*1a00*/  LOP3.LUT R16, R52, R16, RZ, 0x3c, !PT ;  /* 0x0000001034107212 */ /* 0x000fc400078e3cff */
[----:B------:R-:W-:Y:S02]  /*1a10*/  SHF.L.W.U32.HI R5, R48, 0x2, R5 ;  /* 0x0000000230057819 */ /* 0x000fe40000010e05 */
[----:B------:R-:W-:Y:S02]  /*1a20*/  SHF.L.W.U32.HI R14, R19, 0x19, R14 ;  /* 0x00000019130e7819 */ /* 0x000fe40000010e0e */
[----:B------:R-:W-:Y:S02]  /*1a30*/  SHF.L.W.U32.HI R52, R15, 0xe, R54 ;  /* 0x0000000e0f347819 */ /* 0x000fe40000010e36 */
[----:B------:R-:W-:Y:S02]  /*1a40*/  LOP3.LUT R48, R26, R43, RZ, 0x3c, !PT ;  /* 0x0000002b1a307212 */ /* 0x000fe400078e3cff */
[----:B------:R-:W-:Y:S02]  /*1a50*/  SHF.L.W.U32.HI R19, R11, 0x1, R20 ;  /* 0x000000010b137819 */ /* 0x000fe40000010e14 */
[----:B------:R-:W-:-:S02]  /*1a60*/  SHF.L.W.U32.HI R15, R54, 0xe, R15 ;  /* 0x0000000e360f7819 */ /* 0x000fc40000010e0f */
[----:B------:R-:W-:Y:S02]  /*1a70*/  SHF.L.W.U32.HI R58, R30, 0x17, R9 ;  /* 0x000000171e3a7819 */ /* 0x000fe40000010e09 */
[----:B------:R-:W-:Y:S02]  /*1a80*/  LOP3.LUT R43, R39, R21, RZ, 0x3c, !PT ;  /* 0x00000015272b7212 */ /* 0x000fe400078e3cff */
[----:B------:R-:W-:Y:S02]  /*1a90*/  SHF.L.W.U32.HI R20, R20, 0x1, R11 ;  /* 0x0000000114147819 */ /* 0x000fe40000010e0b */
[----:B------:R-:W-:Y:S02]  /*1aa0*/  LOP3.LUT R18, R60, R18, RZ, 0x3c, !PT ;  /* 0x000000123c127212 */ /* 0x000fe400078e3cff */
[----:B------:R-:W-:Y:S02]  /*1ab0*/  SHF.L.W.U32.HI R9, R9, 0x17, R30 ;  /* 0x0000001709097819 */ /* 0x000fe40000010e1e */
[----:B------:R-:W-:-:S02]  /*1ac0*/  SHF.L.W.U32.HI R54, R32, 0x8, R51 ;  /* 0x0000000820367819 */ /* 0x000fc40000010e33 */
[----:B------:R-:W-:Y:S02]  /*1ad0*/  SHF.L.W.U32.HI R11, R40, 0x14, R29 ;  /* 0x00000014280b7819 */ /* 0x000fe40000010e1d */
[----:B------:R-:W-:Y:S02]  /*1ae0*/  SHF.L.W.U32.HI R30, R22, 0x18, R49 ;  /* 0x00000018161e7819 */ /* 0x000fe40000010e31 */
[----:B------:R-:W-:Y:S02]  /*1af0*/  SHF.L.W.U32.HI R21, R41, 0x1b, R16 ;  /* 0x0000001b29157819 */ /* 0x000fe40000010e10 */
[----:B------:R-:W-:Y:S02]  /*1b00*/  SHF.L.W.U32.HI R51, R51, 0x8, R32 ;  /* 0x0000000833337819 */ /* 0x000fe40000010e20 */
[----:B------:R-:W-:Y:S02]  /*1b10*/  SHF.L.W.U32.HI R29, R29, 0x14, R40 ;  /* 0x000000141d1d7819 */ /* 0x000fe40000010e28 */
[----:B------:R-:W-:-:S02]  /*1b20*/  LOP3.LUT R27, R60, R27, RZ, 0x3c, !PT ;  /* 0x0000001b3c1b7212 */ /* 0x000fc400078e3cff */
        /* <DEDUP_REMOVED lines=14> */
[----:B------:R-:W-:Y:S02]  /*1c10*/  LOP3.LUT R8, R0, R59, R9, 0xb4, !PT ;  /* 0x0000003b00087212 */ /* 0x000fe400078eb409 */
[----:B------:R-:W-:Y:S02]  /*1c20*/  LOP3.LUT R18, R9, R10, R59, 0xb4, !PT ;  /* 0x0000000a09127212 */ /* 0x000fe400078eb43b */
[----:B------:R-:W-:Y:S02]  /*1c30*/  SHF.L.W.U32.HI R27, R4, 0xa, R27 ;  /* 0x0000000a041b7819 */ /* 0x000fe40000010e1b */
[----:B------:R-:W-:-:S02]  /*1c40*/  LOP3.LUT R59, R59, R5, R10, 0xb4, !PT ;  /* 0x000000053b3b7212 */ /* 0x000fc400078eb40a */
[----:B------:R-:W-:Y:S02]  /*1c50*/  SHF.L.W.U32.HI R43, R48, 0x12, R55 ;  /* 0x00000012302b7819 */ /* 0x000fe40000010e37 */
[----:B------:R-:W-:Y:S02]  /*1c60*/  SHF.L.W.U32.HI R4, R55, 0x12, R48 ;  /* 0x0000001237047819 */ /* 0x000fe40000010e30 */
[----:B------:R-:W-:Y:S02]  /*1c70*/  LOP3.LUT R10, R10, R0, R5, 0xb4, !PT ;  /* 0x000000000a0a7212 */ /* 0x000fe400078eb405 */
[----:B------:R-:W-:Y:S02]  /*1c80*/  LOP3.LUT R55, R26, R24, RZ, 0x3c, !PT ;  /* 0x000000181a377212 */ /* 0x000fe400078e3cff */
[----:B------:R-:W-:Y:S02]  /*1c90*/  LOP3.LUT R0, R5, R9, R0, 0xb4, !PT ;  /* 0x0000000905007212 */ /* 0x000fe400078eb400 */
[----:B------:R-:W-:-:S02]  /*1ca0*/  LOP3.LUT R24, R53, R12, R58, 0xb4, !PT ;  /* 0x0000000c35187212 */ /* 0x000fc400078eb43a */
[----:B------:R-:W-:Y:S02]  /*1cb0*/  LOP3.LUT R9, R58, R33, R12, 0xb4, !PT ;  /* 0x000000213a097212 */ /* 0x000fe400078eb40c */
[----:B------:R-:W-:Y:S02]  /*1cc0*/  LOP3.LUT R12, R12, R6, R33, 0xb4, !PT ;  /* 0x000000060c0c7212 */ /* 0x000fe400078eb421 */
[----:B------:R-:W-:Y:S02]  /*1cd0*/  LOP3.LUT R33, R33, R53, R6, 0xb4, !PT ;  /* 0x0000003521217212 */ /* 0x000fe400078eb406 */
[----:B------:R-:W-:Y:S02]  /*1ce0*/  LOP3.LUT R53, R6, R58, R53, 0xb4, !PT ;  /* 0x0000003a06357212 */ /* 0x000fe400078eb435 */
[----:B------:R-:W-:Y:S02]  /*1cf0*/  LOP3.LUT R36, R39, R36, RZ, 0x3c, !PT ;  /* 0x0000002427247212 */ /* 0x000fe400078e3cff */
[----:B------:R-:W-:-:S02]  /*1d00*/  LOP3.LUT R6, R16, R27, R41, 0xb4, !PT ;  /* 0x0000001b10067212 */ /* 0x000fc400078eb429 */
[----:B------:R-:W-:Y:S02]  /*1d10*/  LOP3.LUT R57, R41, R46, R27, 0xb4, !PT ;  /* 0x0000002e29397212 */ /* 0x000fe400078eb41b */
[----:B------:R-:W-:Y:S02]  /*1d20*/  LOP3.LUT R27, R27, R49, R46, 0xb4, !PT ;  /* 0x000000311b1b7212 */ /* 0x000fe400078eb42e */
[----:B------:R-:W-:Y:S02]  /*1d30*/  LOP3.LUT R5, R46, R16, R49, 0xb4, !PT ;  /* 0x000000102e057212 */ /* 0x000fe400078eb431 */
[----:B------:R-:W-:Y:S02]  /*1d40*/  LOP3.LUT R49, R49, R41, R16, 0xb4, !PT ;  /* 0x0000002931317212 */ /* 0x000fe400078eb410 */
[----:B------:R-:W-:Y:S02]  /*1d50*/  LOP3.LUT R41, R21, R42, R22, 0xb4, !PT ;  /* 0x0000002a15297212 */ /* 0x000fe400078eb416 */
[----:B------:R-:W-:-:S02]  /*1d60*/  LOP3.LUT R16, R22, R25, R42, 0xb4, !PT ;  /* 0x0000001916107212 */ /* 0x000fc400078eb42a */
[----:B------:R-:W-:Y:S02]  /*1d70*/  SHF.L.W.U32.HI R48, R36, 0x3, R55 ;  /* 0x0000000324307819 */ /* 0x000fe40000010e37 */
[----:B------:R-:W-:Y:S02]  /*1d80*/  LOP3.LUT R42, R42, R30, R25, 0xb4, !PT ;  /* 0x0000001e2a2a7212 */ /* 0x000fe400078eb419 */
[----:B------:R-:W-:Y:S02]  /*1d90*/  LOP3.LUT R60, R25, R21, R30, 0xb4, !PT ;  /* 0x00000015193c7212 */ /* 0x000fe400078eb41e */
        /* <DEDUP_REMOVED lines=22> */
[----:B------:R-:W-:Y:S02]  /*1f00*/  LOP3.LUT R44, R39, R28, RZ, 0x3c, !PT ;  /* 0x0000001c272c7212 */ /* 0x000fe400078e3cff */
[-CC-:B------:R-:W-:Y:S02]  /*1f10*/  LOP3.LUT R47, R15, R39.reuse, R28.reuse, 0x6, !PT ;  /* 0x000000270f2f7212 */ /* 0x180fe400078e061c */
[----:B------:R-:W-:Y:S02]  /*1f20*/  LOP3.LUT R48, R31, R39, R28, 0x90, !PT ;  /* 0x000000271f307212 */ /* 0x000fe400078e901c */
[----:B------:R-:W-:Y:S02]  /*1f30*/  LOP3.LUT R39, R26, R35, RZ, 0x3c, !PT ;  /* 0x000000231a277212 */ /* 0x000fe400078e3cff */
[----:B------:R-:W-:-:S02]  /*1f40*/  LOP3.LUT R28, R44, R34, R31, 0xb4, !PT ;  /* 0x000000222c1c7212 */ /* 0x000fc400078eb41f */
[----:B------:R-:W-:Y:S02]  /*1f50*/  LOP3.LUT R44, R31, R38, R34, 0xb4, !PT ;  /* 0x000000261f2c7212 */ /* 0x000fe400078eb422 */
[----:B------:R-:W-:Y:S02]  /*1f60*/  LOP3.LUT R51, R34, R15, R38, 0xb4, !PT ;  /* 0x0000000f22337212 */ /* 0x000fe400078eb426 */
[----:B------:R-:W-:Y:S02]  /*1f70*/  LOP3.LUT R48, R15, R48, RZ, 0x3c, !PT ;  /* 0x000000300f307212 */ /* 0x000fe400078e3cff */
[----:B------:R-:W-:Y:S02]  /*1f80*/  LOP3.LUT R31, R39, R50, R13, 0xb4, !PT ;  /* 0x00000032271f7212 */ /* 0x000fe400078eb40d */
[----:B------:R-:W-:Y:S02]  /*1f90*/  LOP3.LUT R15, R13, R45, R50, 0xb4, !PT ;  /* 0x0000002d0d0f7212 */ /* 0x000fe400078eb432 */
[----:B------:R-:W-:-:S02]  /*1fa0*/  LOP3.LUT R50, R50, R52, R45, 0xb4, !PT ;  /* 0x0000003432327212 */ /* 0x000fc400078eb42d */
[-CC-:B------:R-:W-:Y:S02]  /*1fb0*/  LOP3.LUT R40, R52, R26.reuse, R35.reuse, 0x6, !PT ;  /* 0x0000001a34287212 */ /* 0x180fe400078e0623 */
[----:B------:R-:W-:Y:S02]  /*1fc0*/  LOP3.LUT R34, R28, 0x808a, RZ, 0x3c, !PT ;  /* 0x0000808a1c227812 */ /* 0x000fe400078e3cff */
[----:B------:R-:W-:Y:S02]  /*1fd0*/  LOP3.LUT R35, R13, R26, R35, 0x90, !PT ;  /* 0x0000001a0d237212 */ /* 0x000fe400078e9023 */
[----:B------:R-:W-:Y:S02]  /*1fe0*/  LOP3.LUT R28, R31, 0x80000000, RZ, 0x3c, !PT ;  /* 0x800000001f1c7812 */ /* 0x000fe400078e3cff */
        /* <DEDUP_REMOVED lines=8> */
[----:B------:R-:W-:Y:S02]  /*2070*/  SHF.L.W.U32.HI R35, R31, 0x1, R26 ;  /* 0x000000011f237819 */ /* 0x000fe40000010e1a */
[----:B------:R-:W-:Y:S02]  /*2080*/  LOP3.LUT R39, R24, R39, R41, 0x96, !PT ;  /* 0x0000002718277212 */ /* 0x000fe400078e9629 */
[----:B------:R-:W-:Y:S02]  /*2090*/  SHF.L.W.U32.HI R13, R26, 0x1, R31 ;  /* 0x000000011a0d7819 */ /* 0x000fe40000010e1f */
[----:B------:R-:W-:Y:S02]  /*20a0*/  LOP3.LUT R58, R55, R44, R32, 0x96, !PT ;  /* 0x0000002c373a7212 */ /* 0x000fe400078e9620 */
[----:B------:R-:W-:Y:S02]  /*20b0*/  LOP3.LUT R35, R35, R64, RZ, 0x3c, !PT ;  /* 0x0000004023237212 */ /* 0x000fe400078e3cff */
[----:B------:R-:W-:-:S02]  /*20c0*/  LOP3.LUT R45, R40, R45, RZ, 0x3c, !PT ;  /* 0x0000002d282d7212 */ /* 0x000fc400078e3cff */
[----:B------:R-:W-:Y:S02]  /*20d0*/  LOP3.LUT R40, R13, R39, RZ, 0x3c, !PT ;  /* 0x000000270d287212 */ /* 0x000fe400078e3cff */
[----:B------:R-:W-:Y:S02]  /*20e0*/  LOP3.LUT R58, R18, R58, R57, 0x96, !PT ;  /* 0x0000003a123a7212 */ /* 0x000fe400078e9639 */
[----:B------:R-:W-:Y:S02]  /*20f0*/  SHF.L.W.U32.HI R56, R64, 0x1, R39 ;  /* 0x0000000140387819 */ /* 0x000fe40000010e27 */
[----:B------:R-:W-:Y:S02]  /*2100*/  SHF.L.W.U32.HI R13, R39, 0x1, R64 ;  /* 0x00000001270d7819 */ /* 0x000fe40000010e40 */
[C---:B------:R-:W-:Y:S02]  /*2110*/  LOP3.LUT R44, R35.reuse, R44, RZ, 0x3c, !PT ;  /* 0x0000002c232c7212 */ /* 0x040fe400078e3cff */
[----:B------:R-:W-:-:S02]  /*2120*/  LOP3.LUT R32, R35, R32, RZ, 0x3c, !PT ;  /* 0x0000002023207212 */ /* 0x000fc400078e3cff */
[C---:B------:R-:W-:Y:S02]  /*2130*/  LOP3.LUT R55, R35.reuse, R55, RZ, 0x3c, !PT ;  /* 0x0000003723377212 */ /* 0x040fe400078e3cff */
[C---:B------:R-:W-:Y:S02]  /*2140*/  LOP3.LUT R57, R35.reuse, R57, RZ, 0x3c, !PT ;  /* 0x0000003923397212 */ /* 0x040fe400078e3cff */
[----:B------:R-:W-:Y:S02]  /*2150*/  LOP3.LUT R18, R35, R18, RZ, 0x3c, !PT ;  /* 0x0000001223127212 */ /* 0x000fe400078e3cff */
[----:B------:R-:W-:Y:S02]  /*2160*/  LOP3.LUT R39, R43, R52, R11, 0x96, !PT ;  /* 0x000000342b277212 */ /* 0x000fe400078e960b */
[----:B------:R-:W-:Y:S02]  /*2170*/  LOP3.LUT R35, R4, R48, R29, 0x96, !PT ;  /* 0x0000003004237212 */ /* 0x000fe400078e961d */
[----:B------:R-:W-:-:S02]  /*2180*/  LOP3.LUT R61, R20, R15, R19, 0x96, !PT ;  /* 0x0000000f143d7212 */ /* 0x000fc400078e9613 */
[----:B------:R-:W-:Y:S02]  /*2190*/  LOP3.LUT R39, R53, R39, R30, 0x96, !PT ;  /* 0x0000002735277212 */ /* 0x000fe400078e961e */
[----:B------:R-:W-:Y:S02]  /*21a0*/  LOP3.LUT R66, R0, R35, R49, 0x96, !PT ;  /* 0x0000002300427212 */ /* 0x000fe400078e9631 */
[----:B------:R-:W-:Y:S02]  /*21b0*/  LOP3.LUT R61, R9, R61, R16, 0x96, !PT ;  /* 0x0000003d093d7212 */ /* 0x000fe400078e9610 */
[----:B------:R-:W-:Y:S02]  /*21c0*/  SHF.L.W.U32.HI R64, R66, 0x1, R39 ;  /* 0x0000000142407819 */ /* 0x000fe40000010e27 */
[C---:B------:R-:W-:Y:S02]  /*21d0*/  LOP3.LUT R15, R40.reuse, R15, RZ, 0x3c, !PT ;  /* 0x0000000f280f7212 */ /* 0x040fe400078e3cff */
[----:B------:R-:W-:-:S02]  /*21e0*/  LOP3.LUT R19, R40, R19, RZ, 0x3c, !PT ;  /* 0x0000001328137212 */ /* 0x000fc400078e3cff */
[C---:B------:R-:W-:Y:S02]  /*21f0*/  LOP3.LUT R20, R40.reuse, R20, RZ, 0x3c, !PT ;  /* 0x0000001428147212 */ /* 0x040fe400078e3cff */
[C---:B------:R-:W-:Y:S02]  /*2200*/  LOP3.LUT R16, R40.reuse, R16, RZ, 0x3c, !PT ;  /* 0x0000001028107212 */ /* 0x040fe400078e3cff */
[----:B------:R-:W-:Y:S02]  /*2210*/  LOP3.LUT R9, R40, R9, RZ, 0x3c, !PT ;  /* 0x0000000928097212 */ /* 0x000fe400078e3cff */
[----:B------:R-:W-:Y:S02]  /*2220*/  LOP3.LUT R64, R64, R31, RZ, 0x3c, !PT ;  /* 0x0000001f40407212 */ /* 0x000fe400078e3cff */
[----:B------:R-:W-:Y:S02]  /*2230*/  SHF.L.W.U32.HI R40, R58, 0x1, R61 ;  /* 0x000000013a287819 */ /* 0x000fe40000010e3d */
[----:B------:R-:W-:-:S02]  /*2240*/  SHF.L.W.U32.HI R31, R39, 0x1, R66 ;  /* 0x00000001271f7819 */ /* 0x000fc40000010e42 */
[----:B------:R-:W-:Y:S02]  /*2250*/  LOP3.LUT R38, R47, R38, RZ, 0x3c, !PT ;  /* 0x000000262f267212 */ /* 0x000fe400078e3cff */
[----:B------:R-:W-:Y:S02]  /*2260*/  LOP3.LUT R39, R39, R40, RZ, 0x3c, !PT ;  /* 0x0000002827277212 */ /* 0x000fe400078e3cff */
[----:B------:R-:W-:Y:S02]  /*2270*/  LOP3.LUT R31, R31, R26, RZ, 0x3c, !PT ;  /* 0x0000001a1f1f7212 */ /* 0x000fe400078e3cff */
[----:B------:R-:W-:Y:S02]  /*2280*/  LOP3.LUT R40, R4, R48, R29, 0x96, !PT ;  /* 0x0000003004287212 */ /* 0x000fe400078e961d */
[----:B------:R-:W-:Y:S02]  /*2290*/  LOP3.LUT R26, R14, R38, R7, 0x96, !PT ;  /* 0x000000260e1a7212 */ /* 0x000fe400078e9607 */
[----:B------:R-:W-:-:S02]  /*22a0*/  LOP3.LUT R35, R37, R45, R62, 0x96, !PT ;  /* 0x0000002d25237212 */ /* 0x000fc400078e963e */
[----:B------:R-:W-:Y:S02]  /*22b0*/  LOP3.LUT R40, R0, R40, R49, 0x96, !PT ;  /* 0x0000002800287212 */ /* 0x000fe400078e9631 */
[----:B------:R-:W-:Y:S02]  /*22c0*/  SHF.L.W.U32.HI R47, R61, 0x1, R58 ;  /* 0x000000013d2f7819 */ /* 0x000fe40000010e3a */
[----:B------:R-:W-:Y:S02]  /*22d0*/  LOP3.LUT R26, R10, R26, R5, 0x96, !PT ;  /* 0x0000001a0a1a7212 */ /* 0x000fe400078e9605 */
[----:B------:R-:W-:Y:S02]  /*22e0*/  LOP3.LUT R35, R33, R35, R60, 0x96, !PT ;  /* 0x0000002321237212 */ /* 0x000fe400078e963c */
[----:B------:R-:W-:Y:S02]  /*22f0*/  LOP3.LUT R47, R40, R47, RZ, 0x3c, !PT ;  /* 0x0000002f282f7212 */ /* 0x000fe400078e3cff */
[----:B------:R-:W-:-:S02]  /*2300*/  SHF.L.W.U32.HI R40, R26, 0x1, R35 ;  /* 0x000000011a287819 */ /* 0x000fc40000010e23 */
[----:B------:R-:W-:Y:S02]  /*2310*/  SHF.L.W.U32.HI R63, R35, 0x1, R26 ;  /* 0x00000001233f7819 */ /* 0x000fe40000010e1a */
[----:B------:R-:W-:Y:S02]  /*2320*/  LOP3.LUT R61, R40, R61, RZ, 0x3c, !PT ;  /* 0x0000003d283d7212 */ /* 0x000fe400078e3cff */
[----:B------:R-:W-:Y:S02]  /*2330*/  LOP3.LUT R58, R63, R58, RZ, 0x3c, !PT ;  /* 0x0000003a3f3a7212 */ /* 0x000fe400078e3cff */
[----:B------:R-:W-:Y:S02]  /*2340*/  LOP3.LUT R56, R35, R56, RZ, 0x3c, !PT ;  /* 0x0000003823387212 */ /* 0x000fe400078e3cff */
[----:B------:R-:W-:Y:S02]  /*2350*/  LOP3.LUT R13, R26, R13, RZ, 0x3c, !PT ;  /* 0x0000000d1a0d7212 */ /* 0x000fe400078e3cff */
[----:B------:R-:W-:-:S02]  /*2360*/  LOP3.LUT R35, R61, R46, RZ, 0x3c, !PT ;  /* 0x0000002e3d237212 */ /* 0x000fc400078e3cff */
[C---:B------:R-:W-:Y:S02]  /*2370*/  LOP3.LUT R38, R31.reuse, R38, RZ, 0x3c, !PT ;  /* 0x000000261f267212 */ /* 0x040fe400078e3cff */
[C---:B------:R-:W-:Y:S02]  /*2380*/  LOP3.LUT R40, R31.reuse, R7, RZ, 0x3c, !PT ;  /* 0x000000071f287212 */ /* 0x040fe400078e3cff */
[C---:B------:R-:W-:Y:S02]  /*2390*/  LOP3.LUT R14, R31.reuse, R14, RZ, 0x3c, !PT ;  /* 0x0000000e1f0e7212 */ /* 0x040fe400078e3cff */
[C---:B------:R-:W-:Y:S02]  /*23a0*/  LOP3.LUT R26, R31.reuse, R5, RZ, 0x3c, !PT ;  /* 0x000000051f1a7212 */ /* 0x040fe400078e3cff */
[----:B------:R-:W-:Y:S02]  /*23b0*/  LOP3.LUT R10, R31, R10, RZ, 0x3c, !PT ;  /* 0x0000000a1f0a7212 */ /* 0x000fe400078e3cff */
[----:B------:R-:W-:-:S02]  /*23c0*/  LOP3.LUT R46, R58, R25, RZ, 0x3c, !PT ;  /* 0x000000193a2e7212 */ /* 0x000fc400078e3cff */
[----:B------:R-:W-:Y:S02]  /*23d0*/  LOP3.LUT R31, R61, R50, RZ, 0x3c, !PT ;  /* 0x000000323d1f7212 */ /* 0x000fe400078e3cff */
[----:B------:R-:W-:Y:S02]  /*23e0*/  LOP3.LUT R25, R56, R52, RZ, 0x3c, !PT ;  /* 0x0000003438197212 */ /* 0x000fe400078e3cff */
[----:B------:R-:W-:Y:S02]  /*23f0*/  LOP3.LUT R50, R58, R51, RZ, 0x3c, !PT ;  /* 0x000000333a327212 */ /* 0x000fe400078e3cff */
[C---:B------:R-:W-:Y:S02]  /*2400*/  LOP3.LUT R11, R56.reuse, R11, RZ, 0x3c, !PT ;  /* 0x0000000b380b7212 */ /* 0x040fe400078e3cff */
[C---:B------:R-:W-:Y:S02]  /*2410*/  LOP3.LUT R52, R56.reuse, R43, RZ, 0x3c, !PT ;  /* 0x0000002b38347212 */ /* 0x040fe400078e3cff */
[----:B------:R-:W-:-:S02]  /*2420*/  LOP3.LUT R30, R56, R30, RZ, 0x3c, !PT ;  /* 0x0000001e381e7212 */ /* 0x000fc400078e3cff */
[----:B------:R-:W-:Y:S02]  /*2430*/  LOP3.LUT R53, R56, R53, RZ, 0x3c, !PT ;  /* 0x0000003538357212 */ /* 0x000fe400078e3cff */
[----:B------:R-:W-:Y:S02]  /*2440*/  LOP3.LUT R56, R39, R41, RZ, 0x3c, !PT ;  /* 0x0000002927387212 */ /* 0x000fe400078e3cff */
[----:B------:R-:W-:Y:S02]  /*2450*/  LOP3.LUT R51, R47, R6, RZ, 0x3c, !PT ;  /* 0x000000062f337212 */ /* 0x000fe400078e3cff */
[C---:B------:R-:W-:Y:S02]  /*2460*/  LOP3.LUT R6, R13.reuse, R29, RZ, 0x3c, !PT ;  /* 0x0000001d0d067212 */ /* 0x040fe400078e3cff */
[C---:B------:R-:W-:Y:S02]  /*2470*/  LOP3.LUT R29, R13.reuse, R4, RZ, 0x3c, !PT ;  /* 0x000000040d1d7212 */ /* 0x040fe400078e3cff */
[----:B------:R-:W-:-:S02]  /*2480*/  LOP3.LUT R48, R13, R48, RZ, 0x3c, !PT ;  /* 0x000000300d307212 */ /* 0x000fc400078e3cff */
[C---:B------:R-:W-:Y:S02]  /*2490*/  LOP3.LUT R49, R13.reuse, R49, RZ, 0x3c, !PT ;  /* 0x000000310d317212 */ /* 0x040fe400078e3cff */
[----:B------:R-:W-:Y:S02]  /*24a0*/  LOP3.LUT R0, R13, R0, RZ, 0x3c, !PT ;  /* 0x000000000d007212 */ /* 0x000fe400078e3cff */
[----:B------:R-:W-:Y:S02]  /*24b0*/  SHF.L.W.U32.HI R4, R56, 0x9, R51 ;  /* 0x0000000938047819 */ /* 0x000fe40000010e33 */
[----:B------:R-:W-:Y:S02]  /*24c0*/  SHF.L.W.U32.HI R13, R19, 0xc, R32 ;  /* 0x0000000c130d7819 */ /* 0x000fe40000010e20 */
[----:B------:R-:W-:Y:S02]  /*24d0*/  SHF.L.W.U32.HI R51, R51, 0x9, R56 ;  /* 0x0000000933337819 */ /* 0x000fe40000010e38 */
[----:B------:R-:W-:-:S02]  /*24e0*/  SHF.L.W.U32.HI R32, R32, 0xc, R19 ;  /* 0x0000000c20207819 */ /* 0x000fc40000010e13 */
[C---:B------:R-:W-:Y:S02]  /*24f0*/  LOP3.LUT R56, R39.reuse, R17, RZ, 0x3c, !PT ;  /* 0x0000001127387212 */ /* 0x040fe400078e3cff */
[----:B------:R-:W-:Y:S02]  /*2500*/  SHF.L.W.U32.HI R19, R18, 0x2, R9 ;  /* 0x0000000212137819 */ /* 0x000fe40000010e09 */
[----:B------:R-:W-:Y:S02]  /*2510*/  LOP3.LUT R24, R39, R24, RZ, 0x3c, !PT ;  /* 0x0000001827187212 */ /* 0x000fe400078e3cff */
[----:B------:R-:W-:Y:S02]  /*2520*/  LOP3.LUT R17, R47, R8, RZ, 0x3c, !PT ;  /* 0x000000082f117212 */ /* 0x000fe400078e3cff */
        /* <DEDUP_REMOVED lines=8> */
[----:B------:R-:W-:Y:S02]  /*25b0*/  LOP3.LUT R7, R64, R62, RZ, 0x3c, !PT ;  /* 0x0000003e40077212 */ /* 0x000fe400078e3cff */
[----:B------:R-:W-:Y:S02]  /*25c0*/  LOP3.LUT R24, R47, R21, RZ, 0x3c, !PT ;  /* 0x000000152f187212 */ /* 0x000fe400078e3cff */
[----:B------:R-:W-:Y:S02]  /*25d0*/  SHF.L.W.U32.HI R15, R26, 0x15, R5 ;  /* 0x000000151a0f7819 */ /* 0x000fe40000010e05 */
        /* <DEDUP_REMOVED lines=24> */
[----:B------:R-:W-:Y:S02]  /*2760*/  LOP3.LUT R42, R61, R42, RZ, 0x3c, !PT ;  /* 0x0000002a3d2a7212 */ /* 0x000fe400078e3cff */
[----:B------:R-:W-:Y:S02]  /*2770*/  LOP3.LUT R27, R58, R27, RZ, 0x3c, !PT ;  /* 0x0000001b3a1b7212 */ /* 0x000fe400078e3cff */
[----:B------:R-:W-:-:S02]  /*2780*/  SHF.L.W.U32.HI R25, R25, 0x1b, R48 ;  /* 0x0000001b19197819 */ /* 0x000fc40000010e30 */
[----:B------:R-:W-:Y:S02]  /*2790*/  SHF.L.W.U32.HI R23, R23, 0x6, R36 ;  /* 0x0000000617177819 */ /* 0x000fe40000010e24 */
[----:B------:R-:W-:Y:S02]  /*27a0*/  SHF.L.W.U32.HI R36, R6, 0x14, R11 ;  /* 0x0000001406247819 */ /* 0x000fe40000010e0b */
[----:B------:R-:W-:Y:S02]  /*27b0*/  SHF.L.W.U32.HI R48, R38, 0x1c, R45 ;  /* 0x0000001c26307819 */ /* 0x000fe40000010e2d */
[----:B------:R-:W-:Y:S02]  /*27c0*/  SHF.L.W.U32.HI R11, R11, 0x14, R6 ;  /* 0x000000140b0b7819 */ /* 0x000fe40000010e06 */
[----:B------:R-:W-:Y:S02]  /*27d0*/  SHF.L.W.U32.HI R38, R45, 0x1c, R38 ;  /* 0x0000001c2d267819 */ /* 0x000fe40000010e26 */
[----:B------:R-:W-:-:S02]  /*27e0*/  LOP3.LUT R37, R64, R37, RZ, 0x3c, !PT ;  /* 0x0000002540257212 */ /* 0x000fc400078e3cff */
[----:B------:R-:W-:Y:S02]  /*27f0*/  LOP3.LUT R6, R31, R52, R40, 0xb4, !PT ;  /* 0x000000341f067212 */ /* 0x000fe400078eb428 */
[----:B------:R-:W-:Y:S02]  /*2800*/  LOP3.LUT R45, R40, R51, R52, 0xb4, !PT ;  /* 0x00000033282d7212 */ /* 0x000fe400078eb434 */
[----:B------:R-:W-:Y:S02]  /*2810*/  SHF.L.W.U32.HI R50, R27, 0xf, R42 ;  /* 0x0000000f1b327819 */ /* 0x000fe40000010e2a */
[----:B------:R-:W-:Y:S02]  /*2820*/  LOP3.LUT R52, R52, R18, R51, 0xb4, !PT ;  /* 0x0000001234347212 */ /* 0x000fe400078eb433 */
[----:B------:R-:W-:Y:S02]  /*2830*/  LOP3.LUT R54, R51, R31, R18, 0xb4, !PT ;  /* 0x0000001f33367212 */ /* 0x000fe400078eb412 */
[----:B------:R-:W-:-:S02]  /*2840*/  SHF.L.W.U32.HI R42, R42, 0xf, R27 ;  /* 0x0000000f2a2a7819 */ /* 0x000fc40000010e1b */
[----:B------:R-:W-:Y:S02]  /*2850*/  LOP3.LUT R18, R18, R40, R31, 0xb4, !PT ;  /* 0x0000002812127212 */ /* 0x000fe400078eb41f */
[----:B------:R-:W-:Y:S02]  /*2860*/  LOP3.LUT R31, R0, R5, R29, 0xb4, !PT ;  /* 0x00000005001f7212 */ /* 0x000fe400078eb41d */
[----:B------:R-:W-:Y:S02]  /*2870*/  LOP3.LUT R40, R29, R4, R5, 0xb4, !PT ;  /* 0x000000041d287212 */ /* 0x000fe400078eb405 */
[----:B------:R-:W-:Y:S02]  /*2880*/  SHF.L.W.U32.HI R27, R14, 0x19, R37 ;  /* 0x000000190e1b7819 */ /* 0x000fe40000010e25 */
[----:B------:R-:W-:Y:S02]  /*2890*/  LOP3.LUT R5, R5, R19, R4, 0xb4, !PT ;  /* 0x0000001305057212 */ /* 0x000fe400078eb404 */
[----:B------:R-:W-:-:S02]  /*28a0*/  LOP3.LUT R51, R4, R0, R19, 0xb4, !PT ;  /* 0x0000000004337212 */ /* 0x000fc400078eb413 */
[----:B------:R-:W-:Y:S02]  /*28b0*/  SHF.L.W.U32.HI R14, R37, 0x19, R14 ;  /* 0x00000019250e7819 */ /* 0x000fe40000010e0e */
        /* <DEDUP_REMOVED lines=8> */
[----:B------:R-:W-:Y:S02]  /*2940*/  LOP3.LUT R12, R61, R12, RZ, 0x3c, !PT ;  /* 0x0000000c3d0c7212 */ /* 0x000fe400078e3cff */
[----:B------:R-:W-:Y:S02]  /*2950*/  LOP3.LUT R29, R33, R9, R8, 0xb4, !PT ;  /* 0x00000009211d7212 */ /* 0x000fe400078eb408 */
[----:B------:R-:W-:-:S02]  /*2960*/  LOP3.LUT R25, R8, R50, R9, 0xb4, !PT ;  /* 0x0000003208197212 */ /* 0x000fc400078eb409 */
[----:B------:R-:W-:Y:S02]  /*2970*/  LOP3.LUT R10, R9, R7, R50, 0xb4, !PT ;  /* 0x00000007090a7212 */ /* 0x000fe400078eb432 */
[----:B------:R-:W-:Y:S02]  /*2980*/  LOP3.LUT R59, R58, R59, RZ, 0x3c, !PT ;  /* 0x0000003b3a3b7212 */ /* 0x000fe400078e3cff */
        /* <DEDUP_REMOVED lines=8> */
[----:B------:R-:W-:Y:S02]  /*2a10*/  SHF.L.W.U32.HI R49, R12, 0x1d, R59 ;  /* 0x0000001d0c317819 */ /* 0x000fe40000010e3b */
[----:B------:R-:W-:-:S02]  /*2a20*/  LOP3.LUT R44, R17, R23, R44, 0xb4, !PT ;  /* 0x00000017112c7212 */ /* 0x000fc400078eb42c */
[----:B------:R-:W-:Y:S02]  /*2a30*/  SHF.L.W.U32.HI R24, R61, 0x3, R24 ;  /* 0x000000033d187819 */ /* 0x000fe40000010e18 */
[----:B------:R-:W-:Y:S02]  /*2a40*/  SHF.L.W.U32.HI R12, R59, 0x1d, R12 ;  /* 0x0000001d3b0c7819 */ /* 0x000fe40000010e0c */
        /* <DEDUP_REMOVED lines=16> */
[----:B------:R-:W-:Y:S02]  /*2b50*/  LOP3.LUT R56, R47, R34, RZ, 0x3c, !PT ;  /* 0x000000222f387212 */ /* 0x000fe400078e3cff */
[----:B------:R-:W-:Y:S02]  /*2b60*/  LOP3.LUT R49, R53, R47, R34, 0x6, !PT ;  /* 0x0000002f35317212 */ /* 0x000fe400078e0622 */
[-C--:B------:R-:W-:Y:S02]  /*2b70*/  LOP3.LUT R48, R48, R53.reuse, RZ, 0x3c, !PT ;  /* 0x0000003530307212 */ /* 0x080fe400078e3cff */
[----:B------:R-:W-:Y:S02]  /*2b80*/  LOP3.LUT R53, R35, R53, R26, 0xb4, !PT ;  /* 0x0000003523357212 */ /* 0x000fe400078eb41a */
[----:B------:R-:W-:Y:S02]  /*2b90*/  LOP3.LUT R34, R56, R35, R32, 0xb4, !PT ;  /* 0x0000002338227212 */ /* 0x000fe400078eb420 */
[----:B------:R-:W-:-:S02]  /*2ba0*/  LOP3.LUT R57, R32, R26, R35, 0xb4, !PT ;  /* 0x0000001a20397212 */ /* 0x000fc400078eb423 */
[----:B------:R-:W-:Y:S02]  /*2bb0*/  LOP3.LUT R35, R39, R28, RZ, 0x3c, !PT ;  /* 0x0000001c27237212 */ /* 0x000fe400078e3cff */
[-CC-:B------:R-:W-:Y:S02]  /*2bc0*/  LOP3.LUT R47, R13, R39.reuse, R28.reuse, 0x90, !PT ;  /* 0x000000270d2f7212 */ /* 0x180fe400078e901c */
[----:B------:R-:W-:Y:S02]  /*2bd0*/  LOP3.LUT R35, R35, R16, R13, 0xb4, !PT ;  /* 0x0000001023237212 */ /* 0x000fe400078eb40d */
[----:B------:R-:W-:Y:S02]  /*2be0*/  LOP3.LUT R47, R47, R46, RZ, 0x3c, !PT ;  /* 0x0000002e2f2f7212 */ /* 0x000fe400078e3cff */
[----:B------:R-:W-:Y:S02]  /*2bf0*/  LOP3.LUT R28, R46, R39, R28, 0x6, !PT ;  /* 0x000000272e1c7212 */ /* 0x000fe400078e061c */
[----:B------:R-:W-:-:S02]  /*2c00*/  LOP3.LUT R32, R13, R15, R16, 0xb4, !PT ;  /* 0x0000000f0d207212 */ /* 0x000fc400078eb410 */
[----:B------:R-:W-:Y:S02]  /*2c10*/  LOP3.LUT R46, R16, R46, R15, 0xb4, !PT ;  /* 0x0000002e102e7212 */ /* 0x000fe400078eb40f */
[----:B------:R-:W-:Y:S02]  /*2c20*/  LOP3.LUT R13, R35, 0x80000000, RZ, 0x3c, !PT ;  /* 0x80000000230d7812 */ /* 0x000fe400078e3cff */
[----:B------:R-:W-:Y:S02]  /*2c30*/  LOP3.LUT R16, R43, R47, R36, 0x96, !PT ;  /* 0x0000002f2b107212 */ /* 0x000fe400078e9624 */
[----:B------:R-:W-:Y:S02]  /*2c40*/  LOP3.LUT R35, R44, R48, R11, 0x96, !PT ;  /* 0x000000302c237212 */ /* 0x000fe400078e960b */
[----:B------:R-:W-:Y:S02]  /*2c50*/  LOP3.LUT R49, R49, R26, RZ, 0x3c, !PT ;  /* 0x0000001a31317212 */ /* 0x000fe400078e3cff */
[----:B------:R-:W-:-:S02]  /*2c60*/  LOP3.LUT R26, R28, R15, RZ, 0x3c, !PT ;  /* 0x0000000f1c1a7212 */ /* 0x000fc400078e3cff */
[----:B------:R-:W-:Y:S02]  /*2c70*/  LOP3.LUT R28, R34, 0x80008000, RZ, 0x3c, !PT ;  /* 0x80008000221c7812 */ /* 0x000fe400078e3cff */
[----:B------:R-:W-:Y:S02]  /*2c80*/  LOP3.LUT R34, R14, R53, R59, 0x96, !PT ;  /* 0x000000350e227212 */ /* 0x000fe400078e963b */
[----:B------:R-:W-:Y:S02]  /*2c90*/  LOP3.LUT R63, R27, R46, R22, 0x96, !PT ;  /* 0x0000002e1b3f7212 */ /* 0x000fe400078e9616 */
[----:B------:R-:W-:Y:S02]  /*2ca0*/  LOP3.LUT R16, R19, R16, R8, 0x96, !PT ;  /* 0x0000001013107212 */ /* 0x000fe400078e9608 */
[----:B------:R-:W-:Y:S02]  /*2cb0*/  LOP3.LUT R61, R18, R35, R41, 0x96, !PT ;  /* 0x00000023123d7212 */ /* 0x000fe400078e9629 */
[----:B------:R-:W-:-:S02]  /*2cc0*/  LOP3.LUT R15, R7, R28, R20, 0x96, !PT ;  /* 0x0000001c070f7212 */ /* 0x000fc400078e9614 */
[----:B------:R-:W-:Y:S02]  /*2cd0*/  LOP3.LUT R34, R52, R34, R55, 0x96, !PT ;  /* 0x0000002234227212 */ /* 0x000fe400078e9637 */
[----:B------:R-:W-:Y:S02]  /*2ce0*/  LOP3.LUT R63, R5, R63, R10, 0x96, !PT ;  /* 0x0000003f053f7212 */ /* 0x000fe400078e960a */
[----:B------:R-:W-:Y:S02]  /*2cf0*/  SHF.L.W.U32.HI R60, R61, 0x1, R16 ;  /* 0x000000013d3c7819 */ /* 0x000fe40000010e10 */
[----:B------:R-:W-:Y:S02]  /*2d00*/  LOP3.LUT R56, R17, R13, R12, 0x96, !PT ;  /* 0x0000000d11387212 */ /* 0x000fe400078e960c */
[----:B------:R-:W-:Y:S02]  /*2d10*/  LOP3.LUT R62, R6, R15, R0, 0x96, !PT ;  /* 0x0000000f063e7212 */ /* 0x000fe400078e9600 */
[----:B------:R-:W-:-:S02]  /*2d20*/  SHF.L.W.U32.HI R61, R16, 0x1, R61 ;  /* 0x00000001103d7819 */ /* 0x000fc40000010e3d */
[----:B------:R-:W-:Y:S02]  /*2d30*/  SHF.L.W.U32.HI R15, R63, 0x1, R34 ;  /* 0x000000013f0f7819 */ /* 0x000fe40000010e22 */
[----:B------:R-:W-:Y:S02]  /*2d40*/  LOP3.LUT R60, R60, R63, RZ, 0x3c, !PT ;  /* 0x0000003f3c3c7212 */ /* 0x000fe400078e3cff */
[----:B------:R-:W-:Y:S02]  /*2d50*/  LOP3.LUT R35, R31, R56, R29, 0x96, !PT ;  /* 0x000000381f237212 */ /* 0x000fe400078e961d */
[----:B------:R-:W-:Y:S02]  /*2d60*/  SHF.L.W.U32.HI R63, R34, 0x1, R63 ;  /* 0x00000001223f7819 */ /* 0x000fe40000010e3f */
[----:B------:R-:W-:Y:S02]  /*2d70*/  LOP3.LUT R61, R61, R34, RZ, 0x3c, !PT ;  /* 0x000000223d3d7212 */ /* 0x000fe400078e3cff */
[----:B------:R-:W-:-:S02]  /*2d80*/  LOP3.LUT R34, R50, R57, R23, 0x96, !PT ;  /* 0x0000003932227212 */ /* 0x000fc400078e9617 */
[----:B------:R-:W-:Y:S02]  /*2d90*/  LOP3.LUT R56, R15, R62, RZ, 0x3c, !PT ;  /* 0x0000003e0f387212 */ /* 0x000fe400078e3cff */
[----:B------:R-:W-:Y:S02]  /*2da0*/  LOP3.LUT R63, R63, R35, RZ, 0x3c, !PT ;  /* 0x000000233f3f7212 */ /* 0x000fe400078e3cff */
[----:B------:R-:W-:Y:S02]  /*2db0*/  LOP3.LUT R39, R33, R32, R38, 0x96, !PT ;  /* 0x0000002021277212 */ /* 0x000fe400078e9626 */
[----:B------:R-:W-:Y:S02]  /*2dc0*/  SHF.L.W.U32.HI R58, R62, 0x1, R35 ;  /* 0x000000013e3a7819 */ /* 0x000fe40000010e23 */
[----:B------:R-:W-:Y:S02]  /*2dd0*/  LOP3.LUT R65, R30, R49, R24, 0x96, !PT ;  /* 0x000000311e417212 */ /* 0x000fe400078e9618 */
[----:B------:R-:W-:-:S02]  /*2de0*/  SHF.L.W.U32.HI R35, R35, 0x1, R62 ;  /* 0x0000000123237819 */ /* 0x000fc40000010e3e */
[----:B------:R-:W-:Y:S02]  /*2df0*/  LOP3.LUT R34, R45, R34, R4, 0x96, !PT ;  /* 0x000000222d227212 */ /* 0x000fe400078e9604 */
[----:B------:R-:W-:Y:S02]  /*2e00*/  LOP3.LUT R15, R56, R4, RZ, 0x3c, !PT ;  /* 0x00000004380f7212 */ /* 0x000fe400078e3cff */
[----:B------:R-:W-:Y:S02]  /*2e10*/  LOP3.LUT R39, R40, R39, R25, 0x96, !PT ;  /* 0x0000002728277212 */ /* 0x000fe400078e9619 */
[----:B------:R-:W-:Y:S02]  /*2e20*/  LOP3.LUT R4, R63, R32, RZ, 0x3c, !PT ;  /* 0x000000203f047212 */ /* 0x000fe400078e3cff */
[----:B------:R-:W-:Y:S02]  /*2e30*/  LOP3.LUT R62, R37, R26, R21, 0x96, !PT ;  /* 0x0000001a253e7212 */ /* 0x000fe400078e9615 */
[----:B------:R-:W-:-:S02]  /*2e40*/  LOP3.LUT R57, R56, R57, RZ, 0x3c, !PT ;  /* 0x0000003938397212 */ /* 0x000fc400078e3cff */
[C---:B------:R-:W-:Y:S02]  /*2e50*/  LOP3.LUT R23, R56.reuse, R23, RZ, 0x3c, !PT ;  /* 0x0000001738177212 */ /* 0x040fe400078e3cff */
[C---:B------:R-:W-:Y:S02]  /*2e60*/  LOP3.LUT R50, R56.reuse, R50, RZ, 0x3c, !PT ;  /* 0x0000003238327212 */ /* 0x040fe400078e3cff */
[----:B------:R-:W-:Y:S02]  /*2e70*/  LOP3.LUT R45, R56, R45, RZ, 0x3c, !PT ;  /* 0x0000002d382d7212 */ /* 0x000fe400078e3cff */
[C---:B------:R-:W-:Y:S02]  /*2e80*/  LOP3.LUT R38, R63.reuse, R38, RZ, 0x3c, !PT ;  /* 0x000000263f267212 */ /* 0x040fe400078e3cff */
[C---:B------:R-:W-:Y:S02]  /*2e90*/  LOP3.LUT R33, R63.reuse, R33, RZ, 0x3c, !PT ;  /* 0x000000213f217212 */ /* 0x040fe400078e3cff */
[----:B------:R-:W-:-:S02]  /*2ea0*/  LOP3.LUT R32, R63, R25, RZ, 0x3c, !PT ;  /* 0x000000193f207212 */ /* 0x000fc400078e3cff */
[----:B------:R-:W-:Y:S02]  /*2eb0*/  LOP3.LUT R40, R63, R40, RZ, 0x3c, !PT ;  /* 0x000000283f287212 */ /* 0x000fe400078e3cff */
[----:B------:R-:W-:Y:S02]  /*2ec0*/  LOP3.LUT R56, R54, R65, R42, 0x96, !PT ;  /* 0x0000004136387212 */ /* 0x000fe400078e962a */
[----:B------:R-:W-:Y:S02]  /*2ed0*/  LOP3.LUT R63, R44, R48, R11, 0x96, !PT ;  /* 0x000000302c3f7212 */ /* 0x000fe400078e960b */
[C---:B------:R-:W-:Y:S02]  /*2ee0*/  LOP3.LUT R49, R61.reuse, R49, RZ, 0x3c, !PT ;  /* 0x000000313d317212 */ /* 0x040fe400078e3cff */
[C---:B------:R-:W-:Y:S02]  /*2ef0*/  LOP3.LUT R24, R61.reuse, R24, RZ, 0x3c, !PT ;  /* 0x000000183d187212 */ /* 0x040fe400078e3cff */
[----:B------:R-:W-:-:S02]  /*2f00*/  LOP3.LUT R25, R61, R30, RZ, 0x3c, !PT ;  /* 0x0000001e3d197212 */ /* 0x000fc400078e3cff */
[C---:B------:R-:W-:Y:S02]  /*2f10*/  LOP3.LUT R42, R61.reuse, R42, RZ, 0x3c, !PT ;  /* 0x0000002a3d2a7212 */ /* 0x040fe400078e3cff */
[----:B------:R-:W-:Y:S02]  /*2f20*/  LOP3.LUT R54, R61, R54, RZ, 0x3c, !PT ;  /* 0x000000363d367212 */ /* 0x000fe400078e3cff */
[----:B------:R-:W-:Y:S02]  /*2f30*/  LOP3.LUT R61, R51, R62, R9, 0x96, !PT ;  /* 0x0000003e333d7212 */ /* 0x000fe400078e9609 */
[C---:B------:R-:W-:Y:S02]  /*2f40*/  LOP3.LUT R30, R60.reuse, R37, RZ, 0x3c, !PT ;  /* 0x000000253c1e7212 */ /* 0x040fe400078e3cff */
[C---:B------:R-:W-:Y:S02]  /*2f50*/  LOP3.LUT R26, R60.reuse, R26, RZ, 0x3c, !PT ;  /* 0x0000001a3c1a7212 */ /* 0x040fe400078e3cff */
[----:B------:R-:W-:-:S02]  /*2f60*/  LOP3.LUT R21, R60, R21, RZ, 0x3c, !PT ;  /* 0x000000153c157212 */ /* 0x000fc400078e3cff */
[C---:B------:R-:W-:Y:S02]  /*2f70*/  LOP3.LUT R9, R60.reuse, R9, RZ, 0x3c, !PT ;  /* 0x000000093c097212 */ /* 0x040fe400078e3cff */
[----:B------:R-:W-:Y:S02]  /*2f80*/  LOP3.LUT R51, R60, R51, RZ, 0x3c, !PT ;  /* 0x000000333c337212 */ /* 0x000fe400078e3cff */
[----:B------:R-:W-:Y:S02]  /*2f90*/  SHF.L.W.U32.HI R37, R34, 0x1, R39 ;  /* 0x0000000122257819 */ /* 0x000fe40000010e27 */
[----:B------:R-:W-:Y:S02]  /*2fa0*/  LOP3.LUT R63, R18, R63, R41, 0x96, !PT ;  /* 0x0000003f123f7212 */ /* 0x000fe400078e9629 */
[----:B------:R-:W-:Y:S02]  /*2fb0*/  SHF.L.W.U32.HI R60, R39, 0x1, R34 ;  /* 0x00000001273c7819 */ /* 0x000fe40000010e22 */
[----:B------:R-:W-:-:S02]  /*2fc0*/  LOP3.LUT R16, R16, R37, RZ, 0x3c, !PT ;  /* 0x0000002510107212 */ /* 0x000fc400078e3cff */
[----:B------:R-:W-:Y:S02]  /*2fd0*/  LOP3.LUT R37, R63, R60, RZ, 0x3c, !PT ;  /* 0x0000003c3f257212 */ /* 0x000fe400078e3cff */
[----:B------:R-:W-:Y:S02]  /*2fe0*/  SHF.L.W.U32.HI R60, R56, 0x1, R61 ;  /* 0x00000001383c7819 */ /* 0x000fe40000010e3d */
[----:B------:R-:W-:Y:S02]  /*2ff0*/  SHF.L.W.U32.HI R63, R61, 0x1, R56 ;  /* 0x000000013d3f7819 */ /* 0x000fe40000010e38 */
[----:B------:R-:W-:Y:S02]  /*3000*/  LOP3.LUT R65, R60, R39, RZ, 0x3c, !PT ;  /* 0x000000273c417212 */ /* 0x000fe400078e3cff */
[----:B------:R-:W-:Y:S02]  /*3010*/  LOP3.LUT R34, R63, R34, RZ, 0x3c, !PT ;  /* 0x000000223f227212 */ /* 0x000fe400078e3cff */
[----:B------:R-:W-:-:S02]  /*3020*/  LOP3.LUT R58, R61, R58, RZ, 0x3c, !PT ;  /* 0x0000003a3d3a7212 */ /* 0x000fc400078e3cff */
[----:B------:R-:W-:Y:S02]  /*3030*/  LOP3.LUT R35, R56, R35, RZ, 0x3c, !PT ;  /* 0x0000002338237212 */ /* 0x000fe400078e3cff */
[C---:B------:R-:W-:Y:S02]  /*3040*/  LOP3.LUT R61, R65.reuse, R22, RZ, 0x3c, !PT ;  /* 0x00000016413d7212 */ /* 0x040fe400078e3cff */
[----:B------:R-:W-:Y:S02]  /*3050*/  LOP3.LUT R39, R65, R10, RZ, 0x3c, !PT ;  /* 0x0000000a41277212 */ /* 0x000fe400078e3cff */
[C---:B------:R-:W-:Y:S02]  /*3060*/  LOP3.LUT R53, R34.reuse, R53, RZ, 0x3c, !PT ;  /* 0x0000003522357212 */ /* 0x040fe400078e3cff */
[C---:B------:R-:W-:Y:S02]  /*3070*/  LOP3.LUT R56, R34.reuse, R59, RZ, 0x3c, !PT ;  /* 0x0000003b22387212 */ /* 0x040fe400078e3cff */
[----:B------:R-:W-:-:S02]  /*3080*/  LOP3.LUT R14, R34, R14, RZ, 0x3c, !PT ;  /* 0x0000000e220e7212 */ /* 0x000fc400078e3cff */
[C---:B------:R-:W-:Y:S02]  /*3090*/  LOP3.LUT R10, R34.reuse, R55, RZ, 0x3c, !PT ;  /* 0x00000037220a7212 */ /* 0x040fe400078e3cff */
[----:B------:R-:W-:Y:S02]  /*30a0*/  LOP3.LUT R52, R34, R52, RZ, 0x3c, !PT ;  /* 0x0000003422347212 */ /* 0x000fe400078e3cff */
[C---:B------:R-:W-:Y:S02]  /*30b0*/  LOP3.LUT R22, R58.reuse, R47, RZ, 0x3c, !PT ;  /* 0x0000002f3a167212 */ /* 0x040fe400078e3cff */
[----:B------:R-:W-:Y:S02]  /*30c0*/  LOP3.LUT R34, R58, R43, RZ, 0x3c, !PT ;  /* 0x0000002b3a227212 */ /* 0x000fe400078e3cff */
        /* <DEDUP_REMOVED lines=15> */
[C---:B------:R-:W-:Y:S02]  /*31c0*/  LOP3.LUT R40, R37.reuse, R20, RZ, 0x3c, !PT ;  /* 0x0000001425287212 */ /* 0x040fe400078e3cff */
[----:B------:R-:W-:Y:S02]  /*31d0*/  SHF.L.W.U32.HI R54, R54, 0x18, R51 ;  /* 0x0000001836367819 */ /* 0x000fe40000010e33 */
[C---:B------:R-:W-:Y:S02]  /*31e0*/  LOP3.LUT R44, R16.reuse, R29, RZ, 0x3c, !PT ;  /* 0x0000001d102c7212 */ /* 0x040fe400078e3cff */
[----:B------:R-:W-:Y:S02]  /*31f0*/  LOP3.LUT R20, R16, R31, RZ, 0x3c, !PT ;  /* 0x0000001f10147212 */ /* 0x000fe400078e3cff */
[----:B------:R-:W-:-:S02]  /*3200*/  LOP3.LUT R51, R37, R6, RZ, 0x3c, !PT ;  /* 0x0000000625337212 */ /* 0x000fc400078e3cff */
[----:B------:R-:W-:Y:S02]  /*3210*/  SHF.L.W.U32.HI R29, R44, 0x9, R35 ;  /* 0x000000092c1d7819 */ /* 0x000fe40000010e23 */
[----:B------:R-:W-:Y:S02]  /*3220*/  SHF.L.W.U32.HI R6, R51, 0x12, R20 ;  /* 0x0000001233067819 */ /* 0x000fe40000010e14 */
[----:B------:R-:W-:Y:S02]  /*3230*/  SHF.L.W.U32.HI R35, R35, 0x9, R44 ;  /* 0x0000000923237819 */ /* 0x000fe40000010e2c */
[----:B------:R-:W-:Y:S02]  /*3240*/  SHF.L.W.U32.HI R51, R20, 0x12, R51 ;  /* 0x0000001214337819 */ /* 0x000fe40000010e33 */
[----:B------:R-:W-:Y:S02]  /*3250*/  SHF.L.W.U32.HI R20, R25, 0x19, R30 ;  /* 0x0000001919147819 */ /* 0x000fe40000010e1e */
[----:B------:R-:W-:-:S02]  /*3260*/  LOP3.LUT R44, R16, R17, RZ, 0x3c, !PT ;  /* 0x00000011102c7212 */ /* 0x000fc400078e3cff */
[----:B------:R-:W-:Y:S02]  /*3270*/  LOP3.LUT R7, R37, R7, RZ, 0x3c, !PT ;  /* 0x0000000725077212 */ /* 0x000fe400078e3cff */
[----:B------:R-:W-:Y:S02]  /*3280*/  LOP3.LUT R27, R65, R27, RZ, 0x3c, !PT ;  /* 0x0000001b411b7212 */ /* 0x000fe400078e3cff */
[----:B------:R-:W-:Y:S02]  /*3290*/  LOP3.LUT R59, R16, R12, RZ, 0x3c, !PT ;  /* 0x0000000c103b7212 */ /* 0x000fe400078e3cff */
[----:B------:R-:W-:Y:S02]  /*32a0*/  SHF.L.W.U32.HI R25, R30, 0x19, R25 ;  /* 0x000000191e197819 */ /* 0x000fe40000010e19 */
[----:B------:R-:W-:Y:S02]  /*32b0*/  SHF.L.W.U32.HI R30, R32, 0xd, R15 ;  /* 0x0000000d201e7819 */ /* 0x000fe40000010e0f */
        /* <DEDUP_REMOVED lines=29> */
[----:B------:R-:W-:Y:S02]  /*3490*/  LOP3.LUT R5, R46, R34, R24, 0xb4, !PT ;  /* 0x000000222e057212 */ /* 0x000fe400078eb418 */
[----:B------:R-:W-:-:S02]  /*34a0*/  LOP3.LUT R11, R24, R35, R34, 0xb4, !PT ;  /* 0x00000023180b7212 */ /* 0x000fc400078eb422 */
[----:B------:R-:W-:Y:S02]  /*34b0*/  SHF.L.W.U32.HI R50, R33, 0xa, R50 ;  /* 0x0000000a21327819 */ /* 0x000fe40000010e32 */
[----:B------:R-:W-:Y:S02]  /*34c0*/  SHF.L.W.U32.HI R63, R10, 0xf, R39 ;  /* 0x0000000f0a3f7819 */ /* 0x000fe40000010e27 */
[----:B------:R-:W-:Y:S02]  /*34d0*/  LOP3.LUT R34, R34, R45, R35, 0xb4, !PT ;  /* 0x0000002d22227212 */ /* 0x000fe400078eb423 */
[----:B------:R-:W-:Y:S02]  /*34e0*/  SHF.L.W.U32.HI R33, R57, 0x1, R4 ;  /* 0x0000000139217819 */ /* 0x000fe40000010e04 */
[----:B------:R-:W-:Y:S02]  /*34f0*/  SHF.L.W.U32.HI R39, R39, 0xf, R10 ;  /* 0x0000000f27277819 */ /* 0x000fe40000010e0a */
[----:B------:R-:W-:-:S02]  /*3500*/  LOP3.LUT R35, R35, R46, R45, 0xb4, !PT ;  /* 0x0000002e23237212 */ /* 0x000fc400078eb42d */
[----:B------:R-:W-:Y:S02]  /*3510*/  SHF.L.W.U32.HI R4, R4, 0x1, R57 ;  /* 0x0000000104047819 */ /* 0x000fe40000010e39 */
[----:B------:R-:W-:Y:S02]  /*3520*/  SHF.L.W.U32.HI R10, R56, 0x6, R61 ;  /* 0x00000006380a7819 */ /* 0x000fe40000010e3d */
        /* <DEDUP_REMOVED lines=39> */
[----:B------:R-:W-:-:S02]  /*37a0*/  LOP3.LUT R30, R37, R28, RZ, 0x3c, !PT ;  /* 0x0000001c251e7212 */ /* 0x000fc400078e3cff */
[----:B------:R-:W-:Y:S02]  /*37b0*/  LOP3.LUT R55, R19, R37, R28, 0x6, !PT ;  /* 0x0000002513377212 */ /* 0x000fe400078e061c */
[----:B------:R-:W-:Y:S02]  /*37c0*/  LOP3.LUT R28, R16, R13, RZ, 0x3c, !PT ;  /* 0x0000000d101c7212 */ /* 0x000fe400078e3cff */
[-C--:B------:R-:W-:Y:S02]  /*37d0*/  LOP3.LUT R52, R52, R19.reuse, RZ, 0x3c, !PT ;  /* 0x0000001334347212 */ /* 0x080fe400078e3cff */
        /* <DEDUP_REMOVED lines=8> */
[----:B------:R-:W-:-:S02]  /*3860*/  LOP3.LUT R7, R30, 0x808b, RZ, 0x3c, !PT ;  /* 0x0000808b1e077812 */ /* 0x000fc400078e3cff */
        /* <DEDUP_REMOVED lines=8> */
[----:B------:R-:W-:Y:S02]  /*38f0*/  LOP3.LUT R56, R5, R56, R9, 0x96, !PT ;  /* 0x0000003805387212 */ /* 0x000fe400078e9609 */
[----:B------:R-:W-:Y:S02]  /*3900*/  SHF.L.W.U32.HI R13, R0, 0x1, R37 ;  /* 0x00000001000d7819 */ /* 0x000fe40000010e25 */
[----:B------:R-:W-:Y:S02]  /*3910*/  SHF.L.W.U32.HI R60, R37, 0x1, R0 ;  /* 0x00000001253c7819 */ /* 0x000fe40000010e00 */
[----:B------:R-:W-:-:S02]  /*3920*/  LOP3.LUT R36, R39, R27, R10, 0x96, !PT ;  /* 0x0000001b27247212 */ /* 0x000fc400078e960a */
[----:B------:R-:W-:Y:S02]  /*3930*/  LOP3.LUT R30, R13, R56, RZ, 0x3c, !PT ;  /* 0x000000380d1e7212 */ /* 0x000fe400078e3cff */
[----:B------:R-:W-:Y:S02]  /*3940*/  LOP3.LUT R43, R16, R43, RZ, 0x3c, !PT ;  /* 0x0000002b102b7212 */ /* 0x000fe400078e3cff */
[----:B------:R-:W-:Y:S02]  /*3950*/  LOP3.LUT R60, R60, R55, RZ, 0x3c, !PT ;  /* 0x000000373c3c7212 */ /* 0x000fe400078e3cff */
[----:B------:R-:W-:Y:S02]  /*3960*/  SHF.L.W.U32.HI R23, R56, 0x1, R55 ;  /* 0x0000000138177819 */ /* 0x000fe40000010e37 */
[----:B------:R-:W-:Y:S02]  /*3970*/  SHF.L.W.U32.HI R16, R55, 0x1, R56 ;  /* 0x0000000137107819 */ /* 0x000fe40000010e38 */
[----:B------:R-:W-:-:S02]  /*3980*/  LOP3.LUT R13, R11, R36, R18, 0x96, !PT ;  /* 0x000000240b0d7212 */ /* 0x000fc400078e9612 */
[C---:B------:R-:W-:Y:S02]  /*3990*/  LOP3.LUT R55, R30.reuse, R27, RZ, 0x3c, !PT ;  /* 0x0000001b1e377212 */ /* 0x040fe400078e3cff */
[C---:B------:R-:W-:Y:S02]  /*39a0*/  LOP3.LUT R10, R30.reuse, R10, RZ, 0x3c, !PT ;  /* 0x0000000a1e0a7212 */ /* 0x040fe400078e3cff */
[C---:B------:R-:W-:Y:S02]  /*39b0*/  LOP3.LUT R39, R30.reuse, R39, RZ, 0x3c, !PT ;  /* 0x000000271e277212 */ /* 0x040fe400078e3cff */
[C---:B------:R-:W-:Y:S02]  /*39c0*/  LOP3.LUT R18, R30.reuse, R18, RZ, 0x3c, !PT ;  /* 0x000000121e127212 */ /* 0x040fe400078e3cff */
[----:B------:R-:W-:Y:S02]  /*39d0*/  LOP3.LUT R11, R30, R11, RZ, 0x3c, !PT ;  /* 0x0000000b1e0b7212 */ /* 0x000fe400078e3cff */
[----:B------:R-:W-:-:S02]  /*39e0*/  LOP3.LUT R30, R51, R52, R49, 0x96, !PT ;  /* 0x00000034331e7212 */ /* 0x000fc400078e9631 */
[----:B------:R-:W-:Y:S02]  /*39f0*/  LOP3.LUT R27, R6, R41, R40, 0x96, !PT ;  /* 0x00000029061b7212 */ /* 0x000fe400078e9628 */
[----:B------:R-:W-:Y:S02]  /*3a00*/  LOP3.LUT R56, R8, R61, R15, 0x96, !PT ;  /* 0x0000003d08387212 */ /* 0x000fe400078e960f */
[----:B------:R-:W-:Y:S02]  /*3a10*/  LOP3.LUT R30, R45, R30, R54, 0x96, !PT ;  /* 0x0000001e2d1e7212 */ /* 0x000fe400078e9636 */
[----:B------:R-:W-:Y:S02]  /*3a20*/  LOP3.LUT R27, R38, R27, R21, 0x96, !PT ;  /* 0x0000001b261b7212 */ /* 0x000fe400078e9615 */
[----:B------:R-:W-:Y:S02]  /*3a30*/  LOP3.LUT R56, R46, R56, R53, 0x96, !PT ;  /* 0x000000382e387212 */ /* 0x000fe400078e9635 */
[----:B------:R-:W-:-:S02]  /*3a40*/  LOP3.LUT R36, R60, R61, RZ, 0x3c, !PT ;  /* 0x0000003d3c247212 */ /* 0x000fc400078e3cff */
[C---:B------:R-:W-:Y:S02]  /*3a50*/  LOP3.LUT R15, R60.reuse, R15, RZ, 0x3c, !PT ;  /* 0x0000000f3c0f7212 */ /* 0x040fe400078e3cff */
[C---:B------:R-:W-:Y:S02]  /*3a60*/  LOP3.LUT R8, R60.reuse, R8, RZ, 0x3c, !PT ;  /* 0x000000083c087212 */ /* 0x040fe400078e3cff */
[C---:B------:R-:W-:Y:S02]  /*3a70*/  LOP3.LUT R53, R60.reuse, R53, RZ, 0x3c, !PT ;  /* 0x000000353c357212 */ /* 0x040fe400078e3cff */
[----:B------:R-:W-:Y:S02]  /*3a80*/  LOP3.LUT R46, R60, R46, RZ, 0x3c, !PT ;  /* 0x0000002e3c2e7212 */ /* 0x000fe400078e3cff */
[----:B------:R-:W-:Y:S02]  /*3a90*/  SHF.L.W.U32.HI R60, R27, 0x1, R30 ;  /* 0x000000011b3c7819 */ /* 0x000fe40000010e1e */
[----:B------:R-:W-:-:S02]  /*3aa0*/  LOP3.LUT R61, R59, R42, R12, 0x96, !PT ;  /* 0x0000002a3b3d7212 */ /* 0x000fc400078e960c */
[----:B------:R-:W-:Y:S02]  /*3ab0*/  LOP3.LUT R65, R60, R37, RZ, 0x3c, !PT ;  /* 0x000000253c417212 */ /* 0x000fe400078e3cff */
[----:B------:R-:W-:Y:S02]  /*3ac0*/  LOP3.LUT R61, R35, R61, R58, 0x96, !PT ;  /* 0x0000003d233d7212 */ /* 0x000fe400078e963a */
[C---:B------:R-:W-:Y:S02]  /*3ad0*/  LOP3.LUT R42, R65.reuse, R42, RZ, 0x3c, !PT ;  /* 0x0000002a412a7212 */ /* 0x040fe400078e3cff */
[C---:B------:R-:W-:Y:S02]  /*3ae0*/  LOP3.LUT R12, R65.reuse, R12, RZ, 0x3c, !PT ;  /* 0x0000000c410c7212 */ /* 0x040fe400078e3cff */
[C---:B------:R-:W-:Y:S02]  /*3af0*/  LOP3.LUT R59, R65.reuse, R59, RZ, 0x3c, !PT ;  /* 0x0000003b413b7212 */ /* 0x040fe400078e3cff */
[----:B------:R-:W-:-:S02]  /*3b00*/  LOP3.LUT R37, R65, R58, RZ, 0x3c, !PT ;  /* 0x0000003a41257212 */ /* 0x000fc400078e3cff */
[----:B------:R-:W-:Y:S02]  /*3b10*/  LOP3.LUT R35, R65, R35, RZ, 0x3c, !PT ;  /* 0x0000002341237212 */ /* 0x000fe400078e3cff */
[----:B------:R-:W-:Y:S02]  /*3b20*/  SHF.L.W.U32.HI R65, R30, 0x1, R27 ;  /* 0x000000011e417819 */ /* 0x000fe40000010e1b */
[----:B------:R-:W-:Y:S02]  /*3b30*/  LOP3.LUT R58, R50, R43, R47, 0x96, !PT ;  /* 0x0000002b323a7212 */ /* 0x000fe400078e962f */
[----:B------:R-:W-:Y:S02]  /*3b40*/  LOP3.LUT R60, R65, R0, RZ, 0x3c, !PT ;  /* 0x00000000413c7212 */ /* 0x000fe400078e3cff */
[----:B------:R-:W-:Y:S02]  /*3b50*/  LOP3.LUT R58, R44, R58, R63, 0x96, !PT ;  /* 0x0000003a2c3a7212 */ /* 0x000fe400078e963f */
[----:B------:R-:W-:-:S02]  /*3b60*/  LOP3.LUT R0, R60, R63, RZ, 0x3c, !PT ;  /* 0x0000003f3c007212 */ /* 0x000fc400078e3cff */
[C---:B------:R-:W-:Y:S02]  /*3b70*/  LOP3.LUT R43, R60.reuse, R43, RZ, 0x3c, !PT ;  /* 0x0000002b3c2b7212 */ /* 0x040fe400078e3cff */
[C---:B------:R-:W-:Y:S02]  /*3b80*/  LOP3.LUT R47, R60.reuse, R47, RZ, 0x3c, !PT ;  /* 0x0000002f3c2f7212 */ /* 0x040fe400078e3cff */
[C---:B------:R-:W-:Y:S02]  /*3b90*/  LOP3.LUT R50, R60.reuse, R50, RZ, 0x3c, !PT ;  /* 0x000000323c327212 */ /* 0x040fe400078e3cff */
[----:B------:R-:W-:Y:S02]  /*3ba0*/  LOP3.LUT R44, R60, R44, RZ, 0x3c, !PT ;  /* 0x0000002c3c2c7212 */ /* 0x000fe400078e3cff */
[----:B------:R-:W-:Y:S02]  /*3bb0*/  SHF.L.W.U32.HI R63, R56, 0x1, R13 ;  /* 0x00000001383f7819 */ /* 0x000fe40000010e0d */
[----:B------:R-:W-:-:S02]  /*3bc0*/  SHF.L.W.U32.HI R60, R13, 0x1, R56 ;  /* 0x000000010d3c7819 */ /* 0x000fc40000010e38 */
[----:B------:R-:W-:Y:S02]  /*3bd0*/  LOP3.LUT R30, R30, R63, RZ, 0x3c, !PT ;  /* 0x0000003f1e1e7212 */ /* 0x000fe400078e3cff */
[----:B------:R-:W-:Y:S02]  /*3be0*/  LOP3.LUT R27, R27, R60, RZ, 0x3c, !PT ;  /* 0x0000003c1b1b7212 */ /* 0x000fe400078e3cff */
[C---:B------:R-:W-:Y:S02]  /*3bf0*/  SHF.L.W.U32.HI R63, R61.reuse, 0x1, R58 ;  /* 0x000000013d3f7819 */ /* 0x040fe40000010e3a */
[C---:B------:R-:W-:Y:S02]  /*3c00*/  SHF.L.W.U32.HI R60, R58.reuse, 0x1, R61 ;  /* 0x000000013a3c7819 */ /* 0x040fe40000010e3d */
[----:B------:R-:W-:Y:S02]  /*3c10*/  LOP3.LUT R16, R61, R16, RZ, 0x3c, !PT ;  /* 0x000000103d107212 */ /* 0x000fe400078e3cff */
        /* <DEDUP_REMOVED lines=27> */
[C---:B------:R-:W-:Y:S02]  /*3dd0*/  LOP3.LUT R46, R30.reuse, R26, RZ, 0x3c, !PT ;  /* 0x0000001a1e2e7212 */ /* 0x040fe400078e3cff */
[C---:B------:R-:W-:Y:S02]  /*3de0*/  LOP3.LUT R33, R27.reuse, R33, RZ, 0x3c, !PT ;  /* 0x000000211b217212 */ /* 0x040fe400078e3cff */
[----:B------:R-:W-:Y:S02]  /*3df0*/  LOP3.LUT R47, R30, R5, RZ, 0x3c, !PT ;  /* 0x000000051e2f7212 */ /* 0x000fe400078e3cff */
[----:B------:R-:W-:-:S02]  /*3e00*/  LOP3.LUT R52, R27, R24, RZ, 0x3c, !PT ;  /* 0x000000181b347212 */ /* 0x000fc400078e3cff */
[----:B------:R-:W-:Y:S02]  /*3e10*/  LOP3.LUT R61, R27, R4, RZ, 0x3c, !PT ;  /* 0x000000041b3d7212 */ /* 0x000fe400078e3cff */
[----:B------:R-:W-:Y:S02]  /*3e20*/  SHF.L.W.U32.HI R4, R20, 0xb, R25 ;  /* 0x0000000b14047819 */ /* 0x000fe40000010e19 */
[----:B------:R-:W-:Y:S02]  /*3e30*/  SHF.L.W.U32.HI R20, R25, 0xb, R20 ;  /* 0x0000000b19147819 */ /* 0x000fe40000010e14 */
[----:B------:R-:W-:Y:S02]  /*3e40*/  LOP3.LUT R17, R63, R17, RZ, 0x3c, !PT ;  /* 0x000000113f117212 */ /* 0x000fe400078e3cff */
[----:B------:R-:W-:Y:S02]  /*3e50*/  LOP3.LUT R32, R56, R32, RZ, 0x3c, !PT ;  /* 0x0000002038207212 */ /* 0x000fe400078e3cff */
[----:B------:R-:W-:-:S02]  /*3e60*/  SHF.L.W.U32.HI R5, R33, 0x4, R46 ;  /* 0x0000000421057819 */ /* 0x000fc40000010e2e */
[----:B------:R-:W-:Y:S02]  /*3e70*/  SHF.L.W.U32.HI R24, R46, 0x4, R33 ;  /* 0x000000042e187819 */ /* 0x000fe40000010e21 */
[----:B------:R-:W-:Y:S02]  /*3e80*/  SHF.L.W.U32.HI R25, R45, 0xe, R38 ;  /* 0x0000000e2d197819 */ /* 0x000fe40000010e26 */
[----:B------:R-:W-:Y:S02]  /*3e90*/  LOP3.LUT R14, R63, R14, RZ, 0x3c, !PT ;  /* 0x0000000e3f0e7212 */ /* 0x000fe400078e3cff */
[C---:B------:R-:W-:Y:S02]  /*3ea0*/  LOP3.LUT R19, R56.reuse, R19, RZ, 0x3c, !PT ;  /* 0x0000001338137212 */ /* 0x040fe400078e3cff */
[C---:B------:R-:W-:Y:S02]  /*3eb0*/  LOP3.LUT R29, R56.reuse, R29, RZ, 0x3c, !PT ;  /* 0x0000001d381d7212 */ /* 0x040fe400078e3cff */
        /* <DEDUP_REMOVED lines=33> */
[----:B------:R-:W-:Y:S02]  /*40d0*/  SHF.L.W.U32.HI R19, R29, 0xf, R48 ;  /* 0x0000000f1d137819 */ /* 0x000fe40000010e30 */
[----:B------:R-:W-:Y:S02]  /*40e0*/  LOP3.LUT R51, R51, R11, R23, 0xb4, !PT ;  /* 0x0000000b33337212 */ /* 0x000fe400078eb417 */
[----:B------:R-:W-:Y:S02]  /*40f0*/  SHF.L.W.U32.HI R39, R8, 0xa, R39 ;  /* 0x0000000a08277819 */ /* 0x000fe40000010e27 */
[----:B------:R-:W-:-:S02]  /*4100*/  SHF.L.W.U32.HI R42, R43, 0x1c, R42 ;  /* 0x0000001c2b2a7819 */ /* 0x000fc40000010e2a */
[----:B------:R-:W-:Y:S02]  /*4110*/  SHF.L.W.U32.HI R48, R48, 0xf, R29 ;  /* 0x0000000f30307819 */ /* 0x000fe40000010e1d */
        /* <DEDUP_REMOVED lines=9> */
[----:B------:R-:W-:Y:S02]  /*41b0*/  SHF.L.W.U32.HI R8, R59, 0x19, R50 ;  /* 0x000000193b087819 */ /* 0x000fe40000010e32 */
[----:B------:R-:W-:-:S02]  /*41c0*/  LOP3.LUT R48, R48, R13, R35, 0xb4, !PT ;  /* 0x0000000d30307212 */ /* 0x000fc400078eb423 */
        /* <DEDUP_REMOVED lines=27> */
[-CC-:B------:R-:W-:Y:S02]  /*4380*/  LOP3.LUT R32, R10, R30.reuse, R7.reuse, 0x90, !PT ;  /* 0x0000001e0a207212 */ /* 0x180fe400078e9007 */
[----:B------:R-:W-:Y:S02]  /*4390*/  LOP3.LUT R49, R30, R7, RZ, 0x3c, !PT ;  /* 0x000000071e317212 */ /* 0x000fe400078e3cff */
[----:B------:R-:W-:-:S02]  /*43a0*/  LOP3.LUT R30, R45, R30, R7, 0x6, !PT ;  /* 0x0000001e2d1e7212 */ /* 0x000fc400078e0607 */
[-C--:B------:R-:W-:Y:S02]  /*43b0*/  LOP3.LUT R7, R32, R45.reuse, RZ, 0x3c, !PT ;  /* 0x0000002d20077212 */ /* 0x080fe400078e3cff */
[----:B------:R-:W-:Y:S02]  /*43c0*/  LOP3.LUT R45, R20, R45, R37, 0xb4, !PT ;  /* 0x0000002d142d7212 */ /* 0x000fe400078eb425 */
[----:B------:R-:W-:Y:S02]  /*43d0*/  LOP3.LUT R49, R49, R20, R10, 0xb4, !PT ;  /* 0x0000001431317212 */ /* 0x000fe400078eb40a */
[----:B------:R-:W-:Y:S02]  /*43e0*/  LOP3.LUT R55, R55, R40, R31, 0xb4, !PT ;  /* 0x0000002837377212 */ /* 0x000fe400078eb41f */
[----:B------:R-:W-:Y:S02]  /*43f0*/  LOP3.LUT R20, R10, R37, R20, 0xb4, !PT ;  /* 0x000000250a147212 */ /* 0x000fe400078eb414 */
[----:B------:R-:W-:-:S02]  /*4400*/  LOP3.LUT R40, R9, R27, R28, 0x90, !PT ;  /* 0x0000001b09287212 */ /* 0x000fc400078e901c */
[----:B------:R-:W-:Y:S02]  /*4410*/  LOP3.LUT R10, R27, R28, RZ, 0x3c, !PT ;  /* 0x0000001c1b0a7212 */ /* 0x000fe400078e3cff */
[----:B------:R-:W-:Y:S02]  /*4420*/  LOP3.LUT R27, R25, R27, R28, 0x6, !PT ;  /* 0x0000001b191b7212 */ /* 0x000fe400078e061c */
[-C--:B------:R-:W-:Y:S02]  /*4430*/  LOP3.LUT R28, R4, R25.reuse, R22, 0xb4, !PT ;  /* 0x00000019041c7212 */ /* 0x080fe400078eb416 */
[----:B------:R-:W-:Y:S02]  /*4440*/  LOP3.LUT R40, R40, R25, RZ, 0x3c, !PT ;  /* 0x0000001928287212 */ /* 0x000fe400078e3cff */
[----:B------:R-:W-:Y:S02]  /*4450*/  LOP3.LUT R25, R10, R4, R9, 0xb4, !PT ;  /* 0x000000040a197212 */ /* 0x000fe400078eb409 */
[----:B------:R-:W-:-:S02]  /*4460*/  LOP3.LUT R63, R59, R45, R56, 0x96, !PT ;  /* 0x0000002d3b3f7212 */ /* 0x000fc400078e9638 */
[----:B------:R-:W-:Y:S02]  /*4470*/  LOP3.LUT R49, R49, 0x80000001, RZ, 0x3c, !PT ;  /* 0x8000000131317812 */ /* 0x000fe400078e3cff */
[----:B------:R-:W-:Y:S02]  /*4480*/  LOP3.LUT R10, R8, R28, R55, 0x96, !PT ;  /* 0x0000001c080a7212 */ /* 0x000fe400078e9637 */
[----:B------:R-:W-:Y:S02]  /*4490*/  LOP3.LUT R63, R51, R63, R12, 0x96, !PT ;  /* 0x0000003f333f7212 */ /* 0x000fe400078e960c */
        /* <DEDUP_REMOVED lines=8> */
[----:B------:R-:W-:-:S02]  /*4520*/  LOP3.LUT R50, R29, R50, R13, 0x96, !PT ;  /* 0x000000321d327212 */ /* 0x000fc400078e960d */
[----:B------:R-:W-:Y:S02]  /*4530*/  SHF.L.W.U32.HI R32, R63, 0x1, R10 ;  /* 0x000000013f207819 */ /* 0x000fe40000010e0a */
[----:B------:R-:W-:Y:S02]  /*4540*/  LOP3.LUT R4, R34, R9, R15, 0x96, !PT ;  /* 0x0000000922047212 */ /* 0x000fe400078e960f */
[----:B------:R-:W-:Y:S02]  /*4550*/  LOP3.LUT R9, R57, R16, RZ, 0x3c, !PT ;  /* 0x0000001039097212 */ /* 0x000fe400078e3cff */
[----:B------:R-:W-:Y:S02]  /*4560*/  LOP3.LUT R16, R47, R7, R42, 0x96, !PT ;  /* 0x000000072f107212 */ /* 0x000fe400078e962a */
[----:B------:R-:W-:Y:S02]  /*4570*/  LOP3.LUT R37, R30, R37, RZ, 0x3c, !PT ;  /* 0x000000251e257212 */ /* 0x000fe400078e3cff */
[----:B------:R-:W-:-:S02]  /*4580*/  LOP3.LUT R22, R27, R22, RZ, 0x3c, !PT ;  /* 0x000000161b167212 */ /* 0x000fc400078e3cff */
[----:B------:R-:W-:Y:S02]  /*4590*/  LOP3.LUT R69, R46, R40, R53, 0x96, !PT ;  /* 0x000000282e457212 */ /* 0x000fe400078e9635 */
[----:B------:R-:W-:Y:S02]  /*45a0*/  LOP3.LUT R32, R32, R50, RZ, 0x3c, !PT ;  /* 0x0000003220207212 */ /* 0x000fe400078e3cff */
[----:B------:R-:W-:Y:S02]  /*45b0*/  SHF.L.W.U32.HI R27, R65, 0x1, R50 ;  /* 0x00000001411b7819 */ /* 0x000fe40000010e32 */
[C---:B------:R-:W-:Y:S02]  /*45c0*/  LOP3.LUT R30, R57.reuse, R20, RZ, 0x3c, !PT ;  /* 0x00000014391e7212 */ /* 0x040fe400078e3cff */
[C---:B------:R-:W-:Y:S02]  /*45d0*/  LOP3.LUT R39, R57.reuse, R39, RZ, 0x3c, !PT ;  /* 0x0000002739277212 */ /* 0x040fe400078e3cff */
[----:B------:R-:W-:-:S02]  /*45e0*/  LOP3.LUT R15, R57, R15, RZ, 0x3c, !PT ;  /* 0x0000000f390f7212 */ /* 0x000fc400078e3cff */
[----:B------:R-:W-:Y:S02]  /*45f0*/  LOP3.LUT R34, R57, R34, RZ, 0x3c, !PT ;  /* 0x0000002239227212 */ /* 0x000fe400078e3cff */
[----:B------:R-:W-:Y:S02]  /*4600*/  SHF.L.W.U32.HI R50, R50, 0x1, R65 ;  /* 0x0000000132327819 */ /* 0x000fe40000010e41 */
[----:B------:R-:W-:Y:S02]  /*4610*/  LOP3.LUT R57, R36, R31, R67, 0x96, !PT ;  /* 0x0000001f24397212 */ /* 0x000fe400078e9643 */
[----:B------:R-:W-:Y:S02]  /*4620*/  LOP3.LUT R65, R11, R16, R35, 0x96, !PT ;  /* 0x000000100b417212 */ /* 0x000fe400078e9623 */
[----:B------:R-:W-:Y:S02]  /*4630*/  LOP3.LUT R16, R0, R69, R26, 0x96, !PT ;  /* 0x0000004500107212 */ /* 0x000fe400078e961a */
[----:B------:R-:W-:-:S02]  /*4640*/  LOP3.LUT R57, R43, R57, R24, 0x96, !PT ;  /* 0x000000392b397212 */ /* 0x000fc400078e9618 */
[C---:B------:R-:W-:Y:S02]  /*4650*/  LOP3.LUT R31, R32.reuse, R31, RZ, 0x3c, !PT ;  /* 0x0000001f201f7212 */ /* 0x040fe400078e3cff */
[C---:B------:R-:W-:Y:S02]  /*4660*/  LOP3.LUT R20, R32.reuse, R67, RZ, 0x3c, !PT ;  /* 0x0000004320147212 */ /* 0x040fe400078e3cff */
[C---:B------:R-:W-:Y:S02]  /*4670*/  LOP3.LUT R36, R32.reuse, R36, RZ, 0x3c, !PT ;  /* 0x0000002420247212 */ /* 0x040fe400078e3cff */
[C---:B------:R-:W-:Y:S02]  /*4680*/  LOP3.LUT R24, R32.reuse, R24, RZ, 0x3c, !PT ;  /* 0x0000001820187212 */ /* 0x040fe400078e3cff */
[----:B------:R-:W-:Y:S02]  /*4690*/  LOP3.LUT R43, R32, R43, RZ, 0x3c, !PT ;  /* 0x0000002b202b7212 */ /* 0x000fe400078e3cff */
[----:B------:R-:W-:-:S02]  /*46a0*/  SHF.L.W.U32.HI R32, R16, 0x1, R65 ;  /* 0x0000000110207819 */ /* 0x000fc40000010e41 */
[----:B------:R-:W-:Y:S02]  /*46b0*/  SHF.L.W.U32.HI R67, R65, 0x1, R16 ;  /* 0x0000000141437819 */ /* 0x000fe40000010e10 */
[----:B------:R-:W-:Y:S02]  /*46c0*/  LOP3.LUT R32, R32, R63, RZ, 0x3c, !PT ;  /* 0x0000003f20207212 */ /* 0x000fe400078e3cff */
[-C--:B------:R-:W-:Y:S02]  /*46d0*/  LOP3.LUT R63, R54, R37.reuse, R33, 0x96, !PT ;  /* 0x00000025363f7212 */ /* 0x080fe400078e9621 */
[C---:B------:R-:W-:Y:S02]  /*46e0*/  LOP3.LUT R37, R32.reuse, R37, RZ, 0x3c, !PT ;  /* 0x0000002520257212 */ /* 0x040fe400078e3cff */
[----:B------:R-:W-:Y:S02]  /*46f0*/  LOP3.LUT R63, R23, R63, R48, 0x96, !PT ;  /* 0x0000003f173f7212 */ /* 0x000fe400078e9630 */
[----:B------:R-:W-:-:S02]  /*4700*/  LOP3.LUT R33, R32, R33, RZ, 0x3c, !PT ;  /* 0x0000002120217212 */ /* 0x000fc400078e3cff */
[C---:B------:R-:W-:Y:S02]  /*4710*/  LOP3.LUT R54, R32.reuse, R54, RZ, 0x3c, !PT ;  /* 0x0000003620367212 */ /* 0x040fe400078e3cff */
[C---:B------:R-:W-:Y:S02]  /*4720*/  LOP3.LUT R48, R32.reuse, R48, RZ, 0x3c, !PT ;  /* 0x0000003020307212 */ /* 0x040fe400078e3cff */
[----:B------:R-:W-:Y:S02]  /*4730*/  LOP3.LUT R23, R32, R23, RZ, 0x3c, !PT ;  /* 0x0000001720177212 */ /* 0x000fe400078e3cff */
[----:B------:R-:W-:Y:S02]  /*4740*/  LOP3.LUT R32, R61, R22, R44, 0x96, !PT ;  /* 0x000000163d207212 */ /* 0x000fe400078e962c */
[----:B------:R-:W-:Y:S02]  /*4750*/  LOP3.LUT R67, R67, R10, RZ, 0x3c, !PT ;  /* 0x0000000a43437212 */ /* 0x000fe400078e3cff */
[----:B------:R-:W-:-:S02]  /*4760*/  LOP3.LUT R32, R14, R32, R19, 0x96, !PT ;  /* 0x000000200e207212 */ /* 0x000fc400078e9613 */
[----:B------:R-:W-:Y:S02]  /*4770*/  SHF.L.W.U32.HI R10, R57, 0x1, R4 ;  /* 0x00000001390a7819 */ /* 0x000fe40000010e04 */
[----:B------:R-:W-:Y:S02]  /*4780*/  SHF.L.W.U32.HI R58, R63, 0x1, R32 ;  /* 0x000000013f3a7819 */ /* 0x000fe40000010e20 */
[----:B------:R-:W-:Y:S02]  /*4790*/  LOP3.LUT R10, R65, R10, RZ, 0x3c, !PT ;  /* 0x0000000a410a7212 */ /* 0x000fe400078e3cff */
[----:B------:R-:W-:Y:S02]  /*47a0*/  SHF.L.W.U32.HI R65, R32, 0x1, R63 ;  /* 0x0000000120417819 */ /* 0x000fe40000010e3f */
[C---:B------:R-:W-:Y:S02]  /*47b0*/  LOP3.LUT R22, R67.reuse, R22, RZ, 0x3c, !PT ;  /* 0x0000001643167212 */ /* 0x040fe400078e3cff */
[----:B------:R-:W-:-:S02]  /*47c0*/  LOP3.LUT R44, R67, R44, RZ, 0x3c, !PT ;  /* 0x0000002c432c7212 */ /* 0x000fc400078e3cff */
[C---:B------:R-:W-:Y:S02]  /*47d0*/  LOP3.LUT R61, R67.reuse, R61, RZ, 0x3c, !PT ;  /* 0x0000003d433d7212 */ /* 0x040fe400078e3cff */
[C---:B------:R-:W-:Y:S02]  /*47e0*/  LOP3.LUT R19, R67.reuse, R19, RZ, 0x3c, !PT ;  /* 0x0000001343137212 */ /* 0x040fe400078e3cff */
[----:B------:R-:W-:Y:S02]  /*47f0*/  LOP3.LUT R14, R67, R14, RZ, 0x3c, !PT ;  /* 0x0000000e430e7212 */ /* 0x000fe400078e3cff */
[----:B------:R-:W-:Y:S02]  /*4800*/  SHF.L.W.U32.HI R67, R4, 0x1, R57 ;  /* 0x0000000104437819 */ /* 0x000fe40000010e39 */
        /* <DEDUP_REMOVED lines=10> */
[----:B------:R-:W-:Y:S02]  /*48b0*/  LOP3.LUT R41, R58, R12, RZ, 0x3c, !PT ;  /* 0x0000000c3a297212 */ /* 0x000fe400078e3cff */
[----:B------:R-:W-:Y:S02]  /*48c0*/  LOP3.LUT R12, R50, R47, RZ, 0x3c, !PT ;  /* 0x0000002f320c7212 */ /* 0x000fe400078e3cff */
[----:B------:R-:W-:Y:S02]  /*48d0*/  LOP3.LUT R57, R27, R46, RZ, 0x3c, !PT ;  /* 0x0000002e1b397212 */ /* 0x000fe400078e3cff */
        /* <DEDUP_REMOVED lines=11> */
[----:B------:R-:W-:Y:S02]  /*4990*/  LOP3.LUT R46, R10, R38, RZ, 0x3c, !PT ;  /* 0x000000260a2e7212 */ /* 0x000fe400078e3cff */
[----:B------:R-:W-:-:S02]  /*49a0*/  LOP3.LUT R63, R16, R18, RZ, 0x3c, !PT ;  /* 0x00000012103f7212 */ /* 0x000fc400078e3cff */
[----:B------:R-:W-:Y:S02]  /*49b0*/  SHF.L.W.U32.HI R23, R23, 0x18, R14 ;  /* 0x0000001817177819 */ /* 0x000fe40000010e0e */
[C---:B------:R-:W-:Y:S02]  /*49c0*/  LOP3.LUT R40, R27.reuse, R40, RZ, 0x3c, !PT ;  /* 0x000000281b287212 */ /* 0x040fe400078e3cff */
[C---:B------:R-:W-:Y:S02]  /*49d0*/  LOP3.LUT R53, R27.reuse, R53, RZ, 0x3c, !PT ;  /* 0x000000351b357212 */ /* 0x040fe400078e3cff */
[C---:B------:R-:W-:Y:S02]  /*49e0*/  LOP3.LUT R26, R27.reuse, R26, RZ, 0x3c, !PT ;  /* 0x0000001a1b1a7212 */ /* 0x040fe400078e3cff */
[----:B------:R-:W-:Y:S02]  /*49f0*/  LOP3.LUT R0, R27, R0, RZ, 0x3c, !PT ;  /* 0x000000001b007212 */ /* 0x000fe400078e3cff */
[----:B------:R-:W-:-:S02]  /*4a00*/  SHF.L.W.U32.HI R14, R39, 0xa, R36 ;  /* 0x0000000a270e7819 */ /* 0x000fc40000010e24 */
[----:B------:R-:W-:Y:S02]  /*4a10*/  SHF.L.W.U32.HI R27, R34, 0x2, R43 ;  /* 0x00000002221b7819 */ /* 0x000fe40000010e2b */
[----:B------:R-:W-:Y:S02]  /*4a20*/  SHF.L.W.U32.HI R39, R36, 0xa, R39 ;  /* 0x0000000a24277819 */ /* 0x000fe40000010e27 */
[----:B------:R-:W-:Y:S02]  /*4a30*/  LOP3.LUT R45, R58, R45, RZ, 0x3c, !PT ;  /* 0x0000002d3a2d7212 */ /* 0x000fe400078e3cff */
[----:B------:R-:W-:Y:S02]  /*4a40*/  SHF.L.W.U32.HI R34, R43, 0x2, R34 ;  /* 0x000000022b227819 */ /* 0x000fe40000010e22 */
[----:B------:R-:W-:Y:S02]  /*4a50*/  LOP3.LUT R5, R10, R5, RZ, 0x3c, !PT ;  /* 0x000000050a057212 */ /* 0x000fe400078e3cff */
[----:B------:R-:W-:-:S02]  /*4a60*/  LOP3.LUT R36, R16, R17, RZ, 0x3c, !PT ;  /* 0x0000001110247212 */ /* 0x000fc400078e3cff */
[----:B------:R-:W-:Y:S02]  /*4a70*/  LOP3.LUT R55, R58, R56, RZ, 0x3c, !PT ;  /* 0x000000383a377212 */ /* 0x000fe400078e3cff */
[C---:B------:R-:W-:Y:S02]  /*4a80*/  LOP3.LUT R7, R50.reuse, R7, RZ, 0x3c, !PT ;  /* 0x0000000732077212 */ /* 0x040fe400078e3cff */
[C---:B------:R-:W-:Y:S02]  /*4a90*/  LOP3.LUT R42, R50.reuse, R42, RZ, 0x3c, !PT ;  /* 0x0000002a322a7212 */ /* 0x040fe400078e3cff */
[C---:B------:R-:W-:Y:S02]  /*4aa0*/  LOP3.LUT R35, R50.reuse, R35, RZ, 0x3c, !PT ;  /* 0x0000002332237212 */ /* 0x040fe400078e3cff */
[----:B------:R-:W-:Y:S02]  /*4ab0*/  LOP3.LUT R11, R50, R11, RZ, 0x3c, !PT ;  /* 0x0000000b320b7212 */ /* 0x000fe400078e3cff */
[----:B------:R-:W-:-:S02]  /*4ac0*/  SHF.L.W.U32.HI R43, R63, 0x4, R46 ;  /* 0x000000043f2b7819 */ /* 0x000fc40000010e2e */
[----:B------:R-:W-:Y:S02]  /*4ad0*/  SHF.L.W.U32.HI R18, R46, 0x4, R63 ;  /* 0x000000042e127819 */ /* 0x000fe40000010e3f */
[----:B------:R-:W-:Y:S02]  /*4ae0*/  SHF.L.W.U32.HI R56, R30, 0x1, R31 ;  /* 0x000000011e387819 */ /* 0x000fe40000010e1f */
[----:B------:R-:W-:Y:S02]  /*4af0*/  SHF.L.W.U32.HI R46, R24, 0xd, R15 ;  /* 0x0000000d182e7819 */ /* 0x000fe40000010e0f */
[----:B------:R-:W-:Y:S02]  /*4b00*/  SHF.L.W.U32.HI R50, R37, 0x1c, R22 ;  /* 0x0000001c25327819 */ /* 0x000fe40000010e16 */
[----:B------:R-:W-:Y:S02]  /*4b10*/  LOP3.LUT R51, R58, R51, RZ, 0x3c, !PT ;  /* 0x000000333a337212 */ /* 0x000fe400078e3cff */
        /* <DEDUP_REMOVED lines=19> */
[----:B------:R-:W-:Y:S02]  /*4c50*/  LOP3.LUT R29, R16, R29, RZ, 0x3c, !PT ;  /* 0x0000001d101d7212 */ /* 0x000fe400078e3cff */
[----:B------:R-:W-:Y:S02]  /*4c60*/  LOP3.LUT R40, R28, R12, R33, 0xb4, !PT ;  /* 0x0000000c1c287212 */ /* 0x000fe400078eb421 */
[----:B------:R-:W-:Y:S02]  /*4c70*/  LOP3.LUT R26, R33, R47, R12, 0xb4, !PT ;  /* 0x0000002f211a7212 */ /* 0x000fe400078eb40c */
[----:B------:R-:W-:Y:S02]  /*4c80*/  LOP3.LUT R51, R12, R34, R47, 0xb4, !PT ;  /* 0x000000220c337212 */ /* 0x000fe400078eb42f */
[----:B------:R-:W-:Y:S02]  /*4c90*/  LOP3.LUT R12, R47, R28, R34, 0xb4, !PT ;  /* 0x0000001c2f0c7212 */ /* 0x000fe400078eb422 */
[----:B------:R-:W-:-:S02]  /*4ca0*/  SHF.L.W.U32.HI R45, R41, 0xf, R32 ;  /* 0x0000000f292d7819 */ /* 0x000fc40000010e20 */
[----:B------:R-:W-:Y:S02]  /*4cb0*/  LOP3.LUT R34, R34, R33, R28, 0xb4, !PT ;  /* 0x0000002122227212 */ /* 0x000fe400078eb41c */
        /* <DEDUP_REMOVED lines=16> */
[----:B------:R-:W-:-:S02]  /*4dc0*/  SHF.L.W.U32.HI R42, R53, 0x14, R42 ;  /* 0x00000014352a7819 */ /* 0x000fc40000010e2a */
        /* <DEDUP_REMOVED lines=29> */
[----:B------:R-:W-:-:S02]  /*4fa0*/  LOP3.LUT R52, R10, R49, RZ, 0x3c, !PT ;  /* 0x000000310a347212 */ /* 0x000fc400078e3cff */
[----:B------:R-:W-:Y:S02]  /*4fb0*/  LOP3.LUT R50, R57, R55, R50, 0xb4, !PT ;  /* 0x0000003739327212 */ /* 0x000fe400078eb432 */
[----:B------:R-:W-:Y:S02]  /*4fc0*/  LOP3.LUT R55, R11, R10, R49, 0x6, !PT ;  /* 0x0000000a0b377212 */ /* 0x000fe400078e0631 */
[----:B------:R-:W-:Y:S02]  /*4fd0*/  LOP3.LUT R57, R6, R16, R25, 0x90, !PT ;  /* 0x0000001006397212 */ /* 0x000fe400078e9019 */
[-C--:B------:R-:W-:Y:S02]  /*4fe0*/  LOP3.LUT R10, R42, R11.reuse, RZ, 0x3c, !PT ;  /* 0x0000000b2a0a7212 */ /* 0x080fe400078e3cff */
[----:B------:R-:W-:Y:S02]  /*4ff0*/  LOP3.LUT R11, R8, R11, R48, 0xb4, !PT ;  /* 0x0000000b080b7212 */ /* 0x000fe400078eb430 */
[----:B------:R-:W-:-:S02]  /*5000*/  LOP3.LUT R42, R52, R8, R9, 0xb4, !PT ;  /* 0x00000008342a7212 */ /* 0x000fc400078eb409 */
[----:B------:R-:W-:Y:S02]  /*5010*/  LOP3.LUT R49, R9, R48, R8, 0xb4, !PT ;  /* 0x0000003009317212 */ /* 0x000fe400078eb408 */
[----:B------:R-:W-:Y:S02]  /*5020*/  LOP3.LUT R8, R16, R25, RZ, 0x3c, !PT ;  /* 0x0000001910087212 */ /* 0x000fe400078e3cff */
[----:B------:R-:W-:Y:S02]  /*5030*/  LOP3.LUT R16, R36, R16, R25, 0x6, !PT ;  /* 0x0000001024107212 */ /* 0x000fe400078e0619 */
[-C--:B------:R-:W-:Y:S02]  /*5040*/  LOP3.LUT R25, R57, R36.reuse, RZ, 0x3c, !PT ;  /* 0x0000002439197212 */ /* 0x080fe400078e3cff */
[----:B------:R-:W-:Y:S02]  /*5050*/  LOP3.LUT R36, R5, R36, R13, 0xb4, !PT ;  /* 0x0000002405247212 */ /* 0x000fe400078eb40d */
[----:B------:R-:W-:-:S02]  /*5060*/  LOP3.LUT R8, R8, R5, R6, 0xb4, !PT ;  /* 0x0000000508087212 */ /* 0x000fc400078eb406 */
[----:B------:R-:W-:Y:S02]  /*5070*/  LOP3.LUT R42, R42, 0x80008081, RZ, 0x3c, !PT ;  /* 0x800080812a2a7812 */ /* 0x000fe400078e3cff */
[----:B------:R-:W-:Y:S02]  /*5080*/  LOP3.LUT R60, R54, R11, R17, 0x96, !PT ;  /* 0x0000000b363c7212 */ /* 0x000fe400078e9611 */
[----:B------:R-:W-:Y:S02]  /*5090*/  LOP3.LUT R9, R29, R36, R30, 0x96, !PT ;  /* 0x000000241d097212 */ /* 0x000fe400078e961e */
[----:B------:R-:W-:Y:S02]  /*50a0*/  LOP3.LUT R56, R6, R13, R5, 0xb4, !PT ;  /* 0x0000000d06387212 */ /* 0x000fe400078eb405 */
[----:B------:R-:W-:Y:S02]  /*50b0*/  LOP3.LUT R8, R8, 0x80000000, RZ, 0x3c, !PT ;  /* 0x8000000008087812 */ /* 0x000fe400078e3cff */
[----:B------:R-:W-:-:S02]  /*50c0*/  LOP3.LUT R5, R0, R42, R45, 0x96, !PT ;  /* 0x0000002a00057212 */ /* 0x000fc400078e962d */
[----:B------:R-:W-:Y:S02]  /*50d0*/  LOP3.LUT R60, R51, R60, R20, 0x96, !PT ;  /* 0x0000003c333c7212 */ /* 0x000fe400078e9614 */
[----:B------:R-:W-:Y:S02]  /*50e0*/  LOP3.LUT R9, R22, R9, R53, 0x96, !PT ;  /* 0x0000000916097212 */ /* 0x000fe400078e9635 */
[----:B------:R-:W-:Y:S02]  /*50f0*/  LOP3.LUT R52, R4, R8, R41, 0x96, !PT ;  /* 0x0000000804347212 */ /* 0x000fe400078e9629 */
[----:B------:R-:W-:Y:S02]  /*5100*/  LOP3.LUT R6, R40, R5, R24, 0x96, !PT ;  /* 0x0000000528067212 */ /* 0x000fe400078e9618 */
[----:B------:R-:W-:Y:S02]  /*5110*/  SHF.L.W.U32.HI R5, R9, 0x1, R60 ;  /* 0x0000000109057819 */ /* 0x000fe40000010e3c */
[----:B------:R-:W-:-:S02]  /*5120*/  LOP3.LUT R48, R55, R48, RZ, 0x3c, !PT ;  /* 0x0000003037307212 */ /* 0x000fc400078e3cff */
[----:B------:R-:W-:Y:S02]  /*5130*/  LOP3.LUT R55, R28, R52, R7, 0x96, !PT ;  /* 0x000000341c377212 */ /* 0x000fe400078e9607 */
[----:B------:R-:W-:Y:S02]  /*5140*/  SHF.L.W.U32.HI R59, R60, 0x1, R9 ;  /* 0x000000013c3b7819 */ /* 0x000fe40000010e09 */
[----:B------:R-:W-:Y:S02]  /*5150*/  LOP3.LUT R57, R18, R49, R43, 0x96, !PT ;  /* 0x0000003112397212 */ /* 0x000fe400078e962b */
[----:B------:R-:W-:Y:S02]  /*5160*/  LOP3.LUT R58, R5, R6, RZ, 0x3c, !PT ;  /* 0x00000006053a7212 */ /* 0x000fe400078e3cff */
[----:B------:R-:W-:Y:S02]  /*5170*/  LOP3.LUT R59, R59, R55, RZ, 0x3c, !PT ;  /* 0x000000373b3b7212 */ /* 0x000fe400078e3cff */
[----:B------:R-:W-:-:S02]  /*5180*/  SHF.L.W.U32.HI R52, R6, 0x1, R55 ;  /* 0x0000000106347819 */ /* 0x000fc40000010e37 */
[----:B------:R-:W-:Y:S02]  /*5190*/  SHF.L.W.U32.HI R55, R55, 0x1, R6 ;  /* 0x0000000137377819 */ /* 0x000fe40000010e06 */
[----:B------:R-:W-:Y:S02]  /*51a0*/  LOP3.LUT R57, R26, R57, R33, 0x96, !PT ;  /* 0x000000391a397212 */ /* 0x000fe400078e9621 */
[----:B------:R-:W-:Y:S02]  /*51b0*/  LOP3.LUT R6, R58, R33, RZ, 0x3c, !PT ;  /* 0x000000213a067212 */ /* 0x000fe400078e3cff */
[----:B------:R-:W-:Y:S02]  /*51c0*/  LOP3.LUT R13, R16, R13, RZ, 0x3c, !PT ;  /* 0x0000000d100d7212 */ /* 0x000fe400078e3cff */
[----:B------:R-:W-:Y:S02]  /*51d0*/  LOP3.LUT R62, R38, R10, R37, 0x96, !PT ;  /* 0x0000000a263e7212 */ /* 0x000fe400078e9625 */
[----:B------:R-:W-:-:S02]  /*51e0*/  LOP3.LUT R33, R21, R25, R50, 0x96, !PT ;  /* 0x0000001915217212 */ /* 0x000fc400078e9632 */
[C---:B------:R-:W-:Y:S02]  /*51f0*/  LOP3.LUT R5, R58.reuse, R49, RZ, 0x3c, !PT ;  /* 0x000000313a057212 */ /* 0x040fe400078e3cff */
[C---:B------:R-:W-:Y:S02]  /*5200*/  LOP3.LUT R16, R58.reuse, R43, RZ, 0x3c, !PT ;  /* 0x0000002b3a107212 */ /* 0x040fe400078e3cff */
[C---:B------:R-:W-:Y:S02]  /*5210*/  LOP3.LUT R18, R58.reuse, R18, RZ, 0x3c, !PT ;  /* 0x000000123a127212 */ /* 0x040fe400078e3cff */
[----:B------:R-:W-:Y:S02]  /*5220*/  LOP3.LUT R26, R58, R26, RZ, 0x3c, !PT ;  /* 0x0000001a3a1a7212 */ /* 0x000fe400078e3cff */
[----:B------:R-:W-:Y:S02]  /*5230*/  LOP3.LUT R58, R31, R56, R66, 0x96, !PT ;  /* 0x000000381f3a7212 */ /* 0x000fe400078e9642 */
[----:B------:R-:W-:-:S02]  /*5240*/  LOP3.LUT R62, R34, R62, R23, 0x96, !PT ;  /* 0x0000003e223e7212 */ /* 0x000fc400078e9617 */
[----:B------:R-:W-:Y:S02]  /*5250*/  LOP3.LUT R33, R27, R33, R44, 0x96, !PT ;  /* 0x000000211b217212 */ /* 0x000fe400078e962c */
[----:B------:R-:W-:Y:S02]  /*5260*/  LOP3.LUT R58, R47, R58, R64, 0x96, !PT ;  /* 0x0000003a2f3a7212 */ /* 0x000fe400078e9640 */
[C---:B------:R-:W-:Y:S02]  /*5270*/  LOP3.LUT R56, R59.reuse, R56, RZ, 0x3c, !PT ;  /* 0x000000383b387212 */ /* 0x040fe400078e3cff */
[C---:B------:R-:W-:Y:S02]  /*5280*/  LOP3.LUT R49, R59.reuse, R66, RZ, 0x3c, !PT ;  /* 0x000000423b317212 */ /* 0x040fe400078e3cff */
[C---:B------:R-:W-:Y:S02]  /*5290*/  LOP3.LUT R31, R59.reuse, R31, RZ, 0x3c, !PT ;  /* 0x0000001f3b1f7212 */ /* 0x040fe400078e3cff */
[----:B------:R-:W-:-:S02]  /*52a0*/  LOP3.LUT R43, R59, R64, RZ, 0x3c, !PT ;  /* 0x000000403b2b7212 */ /* 0x000fc400078e3cff */
[----:B------:R-:W-:Y:S02]  /*52b0*/  LOP3.LUT R47, R59, R47, RZ, 0x3c, !PT ;  /* 0x0000002f3b2f7212 */ /* 0x000fe400078e3cff */
[----:B------:R-:W-:Y:S02]  /*52c0*/  SHF.L.W.U32.HI R59, R33, 0x1, R62 ;  /* 0x00000001213b7819 */ /* 0x000fe40000010e3e */
[----:B------:R-:W-:Y:S02]  /*52d0*/  SHF.L.W.U32.HI R64, R62, 0x1, R33 ;  /* 0x000000013e407819 */ /* 0x000fe40000010e21 */
[----:B------:R-:W-:Y:S02]  /*52e0*/  LOP3.LUT R59, R59, R60, RZ, 0x3c, !PT ;  /* 0x0000003c3b3b7212 */ /* 0x000fe400078e3cff */
[-C--:B------:R-:W-:Y:S02]  /*52f0*/  LOP3.LUT R60, R14, R48.reuse, R15, 0x96, !PT ;  /* 0x000000300e3c7212 */ /* 0x080fe400078e960f */
[----:B------:R-:W-:-:S02]  /*5300*/  LOP3.LUT R48, R59, R48, RZ, 0x3c, !PT ;  /* 0x000000303b307212 */ /* 0x000fc400078e3cff */
[----:B------:R-:W-:Y:S02]  /*5310*/  LOP3.LUT R60, R12, R60, R39, 0x96, !PT ;  /* 0x0000003c0c3c7212 */ /* 0x000fe400078e9627 */
[C---:B------:R-:W-:Y:S02]  /*5320*/  LOP3.LUT R15, R59.reuse, R15, RZ, 0x3c, !PT ;  /* 0x0000000f3b0f7212 */ /* 0x040fe400078e3cff */
[C---:B------:R-:W-:Y:S02]  /*5330*/  LOP3.LUT R14, R59.reuse, R14, RZ, 0x3c, !PT ;  /* 0x0000000e3b0e7212 */ /* 0x040fe400078e3cff */
[C---:B------:R-:W-:Y:S02]  /*5340*/  LOP3.LUT R39, R59.reuse, R39, RZ, 0x3c, !PT ;  /* 0x000000273b277212 */ /* 0x040fe400078e3cff */
[----:B------:R-:W-:Y:S02]  /*5350*/  LOP3.LUT R12, R59, R12, RZ, 0x3c, !PT ;  /* 0x0000000c3b0c7212 */ /* 0x000fe400078e3cff */
[----:B------:R-:W-:-:S02]  /*5360*/  LOP3.LUT R59, R35, R13, R46, 0x96, !PT ;  /* 0x0000000d233b7212 */ /* 0x000fc400078e962e */
[----:B------:R-:W-:Y:S02]  /*5370*/  LOP3.LUT R64, R64, R9, RZ, 0x3c, !PT ;  /* 0x0000000940407212 */ /* 0x000fe400078e3cff */
[----:B------:R-:W-:Y:S02]  /*5380*/  LOP3.LUT R59, R19, R59, R32, 0x96, !PT ;  /* 0x0000003b133b7212 */ /* 0x000fe400078e9620 */
[----:B------:R-:W-:Y:S02]  /*5390*/  SHF.L.W.U32.HI R9, R58, 0x1, R57 ;  /* 0x000000013a097819 */ /* 0x000fe40000010e39 */
[----:B------:R-:W-:Y:S02]  /*53a0*/  SHF.L.W.U32.HI R61, R60, 0x1, R59 ;  /* 0x000000013c3d7819 */ /* 0x000fe40000010e3b */
        /* <DEDUP_REMOVED lines=41> */
[----:B------:R-:W-:Y:S02]  /*5640*/  LOP3.LUT R45, R9, R45, RZ, 0x3c, !PT ;  /* 0x0000002d092d7212 */ /* 0x000fe400078e3cff */
[----:B------:R-:W-:Y:S02]  /*5650*/  LOP3.LUT R58, R33, R41, RZ, 0x3c, !PT ;  /* 0x00000029213a7212 */ /* 0x000fe400078e3cff */
[----:B------:R-:W-:-:S02]  /*5660*/  SHF.L.W.U32.HI R49, R48, 0x1c, R13 ;  /* 0x0000001c30317819 */ /* 0x000fc40000010e0d */
[----:B------:R-:W-:Y:S02]  /*5670*/  LOP3.LUT R46, R9, R40, RZ, 0x3c, !PT ;  /* 0x00000028092e7212 */ /* 0x000fe400078e3cff */
        /* <DEDUP_REMOVED lines=15> */
[C---:B------:R-:W-:Y:S02]  /*5770*/  LOP3.LUT R30, R61.reuse, R30, RZ, 0x3c, !PT ;  /* 0x0000001e3d1e7212 */ /* 0x040fe400078e3cff */
        /* <DEDUP_REMOVED lines=24> */
[----:B------:R-:W-:-:S02]  /*5900*/  LOP3.LUT R22, R36, R38, R15, 0xb4, !PT ;  /* 0x0000002624167212 */ /* 0x000fc400078eb40f */
[----:B------:R-:W-:Y:S02]  /*5910*/  LOP3.LUT R47, R15, R55, R38, 0xb4, !PT ;  /* 0x000000370f2f7212 */ /* 0x000fe400078eb426 */
[----:B------:R-:W-:Y:S02]  /*5920*/  LOP3.LUT R17, R38, R26, R55, 0xb4, !PT ;  /* 0x0000001a26117212 */ /* 0x000fe400078eb437 */
[----:B------:R-:W-:Y:S02]  /*5930*/  SHF.L.W.U32.HI R4, R29, 0xb, R54 ;  /* 0x0000000b1d047819 */ /* 0x000fe40000010e36 */
[----:B------:R-:W-:Y:S02]  /*5940*/  LOP3.LUT R38, R55, R36, R26, 0xb4, !PT ;  /* 0x0000002437267212 */ /* 0x000fe400078eb41a */
[----:B------:R-:W-:Y:S02]  /*5950*/  SHF.L.W.U32.HI R29, R54, 0xb, R29 ;  /* 0x0000000b361d7819 */ /* 0x000fe40000010e1d */
        /* <DEDUP_REMOVED lines=10> */
[----:B------:R-:W-:Y:S02]  /*5a00*/  SHF.L.W.U32.HI R28, R5, 0x1, R56 ;  /* 0x00000001051c7819 */ /* 0x000fe40000010e38 */
        /* <DEDUP_REMOVED lines=27> */
[-CC-:B------:R-:W-:Y:S02]  /*5bc0*/  LOP3.LUT R37, R16, R9.reuse, R42.reuse, 0x90, !PT ;  /* 0x0000000910257212 */ /* 0x180fe400078e902a */
[----:B------:R-:W-:Y:S02]  /*5bd0*/  LOP3.LUT R44, R9, R42, RZ, 0x3c, !PT ;  /* 0x0000002a092c7212 */ /* 0x000fe400078e3cff */
[----:B------:R-:W-:Y:S02]  /*5be0*/  LOP3.LUT R42, R34, R9, R42, 0x6, !PT ;  /* 0x00000009222a7212 */ /* 0x000fe400078e062a */
[-C--:B------:R-:W-:Y:S02]  /*5bf0*/  LOP3.LUT R37, R37, R34.reuse, RZ, 0x3c, !PT ;  /* 0x0000002225257212 */ /* 0x080fe400078e3cff */
[----:B------:R-:W-:-:S02]  /*5c00*/  LOP3.LUT R9, R29, R34, R39, 0xb4, !PT ;  /* 0x000000221d097212 */ /* 0x000fc400078eb427 */
[----:B------:R-:W-:Y:S02]  /*5c10*/  LOP3.LUT R34, R44, R29, R16, 0xb4, !PT ;  /* 0x0000001d2c227212 */ /* 0x000fe400078eb410 */
[----:B------:R-:W-:Y:S02]  /*5c20*/  LOP3.LUT R16, R16, R39, R29, 0xb4, !PT ;  /* 0x0000002710107212 */ /* 0x000fe400078eb41d */
[----:B------:R-:W-:Y:S02]  /*5c30*/  LOP3.LUT R29, R33, R8, RZ, 0x3c, !PT ;  /* 0x00000008211d7212 */ /* 0x000fe400078e3cff */
[----:B------:R-:W-:Y:S02]  /*5c40*/  LOP3.LUT R52, R4, R13, R24, 0xb4, !PT ;  /* 0x0000000d04347212 */ /* 0x000fe400078eb418 */
[-CC-:B------:R-:W-:Y:S02]  /*5c50*/  LOP3.LUT R50, R7, R33.reuse, R8.reuse, 0x90, !PT ;  /* 0x0000002107327212 */ /* 0x180fe400078e9008 */
[----:B------:R-:W-:-:S02]  /*5c60*/  LOP3.LUT R33, R13, R33, R8, 0x6, !PT ;  /* 0x000000210d217212 */ /* 0x000fc400078e0608 */
[----:B------:R-:W-:Y:S02]  /*5c70*/  LOP3.LUT R29, R29, R4, R7, 0xb4, !PT ;  /* 0x000000041d1d7212 */ /* 0x000fe400078eb407 */
[----:B------:R-:W-:Y:S02]  /*5c80*/  LOP3.LUT R61, R7, R24, R4, 0xb4, !PT ;  /* 0x00000018073d7212 */ /* 0x000fe400078eb404 */
[----:B------:R-:W-:Y:S02]  /*5c90*/  LOP3.LUT R44, R14, R9, R43, 0x96, !PT ;  /* 0x000000090e2c7212 */ /* 0x000fe400078e962b */
[----:B------:R-:W-:Y:S02]  /*5ca0*/  LOP3.LUT R8, R34, 0x8009, RZ, 0x3c, !PT ;  /* 0x0000800922087812 */ /* 0x000fe400078e3cff */
[----:B------:R-:W-:Y:S02]  /*5cb0*/  LOP3.LUT R7, R31, R52, R0, 0x96, !PT ;  /* 0x000000341f077212 */ /* 0x000fe400078e9600 */
[----:B------:R-:W-:-:S02]  /*5cc0*/  LOP3.LUT R50, R50, R13, RZ, 0x3c, !PT ;  /* 0x0000000d32327212 */ /* 0x000fc400078e3cff */
[----:B------:R-:W-:Y:S02]  /*5cd0*/  LOP3.LUT R44, R17, R44, R18, 0x96, !PT ;  /* 0x0000002c112c7212 */ /* 0x000fe400078e9612 */
[----:B------:R-:W-:Y:S02]  /*5ce0*/  LOP3.LUT R13, R11, R8, R28, 0x96, !PT ;  /* 0x000000080b0d7212 */ /* 0x000fe400078e961c */
[----:B------:R-:W-:Y:S02]  /*5cf0*/  LOP3.LUT R7, R54, R7, R45, 0x96, !PT ;  /* 0x0000000736077212 */ /* 0x000fe400078e962d */
[----:B------:R-:W-:Y:S02]  /*5d00*/  LOP3.LUT R29, R29, 0x80000000, RZ, 0x3c, !PT ;  /* 0x800000001d1d7812 */ /* 0x000fe400078e3cff */
[----:B------:R-:W-:Y:S02]  /*5d10*/  LOP3.LUT R13, R22, R13, R21, 0x96, !PT ;  /* 0x0000000d160d7212 */ /* 0x000fe400078e9615 */
[----:B------:R-:W-:-:S02]  /*5d20*/  SHF.L.W.U32.HI R4, R7, 0x1, R44 ;  /* 0x0000000107047819 */ /* 0x000fc40000010e2c */
[----:B------:R-:W-:Y:S02]  /*5d30*/  LOP3.LUT R24, R33, R24, RZ, 0x3c, !PT ;  /* 0x0000001821187212 */ /* 0x000fe400078e3cff */
[----:B------:R-:W-:Y:S02]  /*5d40*/  LOP3.LUT R34, R56, R16, R25, 0x96, !PT ;  /* 0x0000001038227212 */ /* 0x000fe400078e9619 */
[----:B------:R-:W-:Y:S02]  /*5d50*/  LOP3.LUT R62, R19, R29, R30, 0x96, !PT ;  /* 0x0000001d133e7212 */ /* 0x000fe400078e961e */
[----:B------:R-:W-:Y:S02]  /*5d60*/  LOP3.LUT R33, R4, R13, RZ, 0x3c, !PT ;  /* 0x0000000d04217212 */ /* 0x000fe400078e3cff */
[----:B------:R-:W-:Y:S02]  /*5d70*/  LOP3.LUT R4, R47, R34, R32, 0x96, !PT ;  /* 0x000000222f047212 */ /* 0x000fe400078e9620 */
[----:B------:R-:W-:-:S02]  /*5d80*/  LOP3.LUT R62, R15, R62, R10, 0x96, !PT ;  /* 0x0000003e0f3e7212 */ /* 0x000fc400078e960a */
[----:B------:R-:W-:Y:S02]  /*5d90*/  SHF.L.W.U32.HI R58, R44, 0x1, R7 ;  /* 0x000000012c3a7819 */ /* 0x000fe40000010e07 */
[C---:B------:R-:W-:Y:S02]  /*5da0*/  LOP3.LUT R16, R33.reuse, R16, RZ, 0x3c, !PT ;  /* 0x0000001021107212 */ /* 0x040fe400078e3cff */
[C---:B------:R-:W-:Y:S02]  /*5db0*/  LOP3.LUT R25, R33.reuse, R25, RZ, 0x3c, !PT ;  /* 0x0000001921197212 */ /* 0x040fe400078e3cff */
[C---:B------:R-:W-:Y:S02]  /*5dc0*/  LOP3.LUT R56, R33.reuse, R56, RZ, 0x3c, !PT ;  /* 0x0000003821387212 */ /* 0x040fe400078e3cff */
[C---:B------:R-:W-:Y:S02]  /*5dd0*/  LOP3.LUT R55, R33.reuse, R32, RZ, 0x3c, !PT ;  /* 0x0000002021377212 */ /* 0x040fe400078e3cff */
[----:B------:R-:W-:-:S02]  /*5de0*/  LOP3.LUT R47, R33, R47, RZ, 0x3c, !PT ;  /* 0x0000002f212f7212 */ /* 0x000fc400078e3cff */
[----:B------:R-:W-:Y:S02]  /*5df0*/  LOP3.LUT R33, R46, R37, R48, 0x96, !PT ;  /* 0x000000252e217212 */ /* 0x000fe400078e9630 */
[----:B------:R-:W-:Y:S02]  /*5e00*/  LOP3.LUT R34, R57, R50, R49, 0x96, !PT ;  /* 0x0000003239227212 */ /* 0x000fe400078e9631 */
[----:B------:R-:W-:Y:S02]  /*5e10*/  LOP3.LUT R58, R58, R62, RZ, 0x3c, !PT ;  /* 0x0000003e3a3a7212 */ /* 0x000fe400078e3cff */
[----:B------:R-:W-:Y:S02]  /*5e20*/  LOP3.LUT R51, R5, R61, R40, 0x96, !PT ;  /* 0x0000003d05337212 */ /* 0x000fe400078e9628 */
[----:B------:R-:W-:Y:S02]  /*5e30*/  LOP3.LUT R33, R26, R33, R12, 0x96, !PT ;  /* 0x000000211a217212 */ /* 0x000fe400078e960c */
[----:B------:R-:W-:-:S02]  /*5e40*/  LOP3.LUT R34, R59, R34, R41, 0x96, !PT ;  /* 0x000000223b227212 */ /* 0x000fc400078e9629 */
[----:B------:R-:W-:Y:S02]  /*5e50*/  LOP3.LUT R39, R42, R39, RZ, 0x3c, !PT ;  /* 0x000000272a277212 */ /* 0x000fe400078e3cff */
[----:B------:R-:W-:Y:S02]  /*5e60*/  LOP3.LUT R51, R36, R51, R63, 0x96, !PT ;  /* 0x0000003324337212 */ /* 0x000fe400078e963f */
[----:B------:R-:W-:Y:S02]  /*5e70*/  LOP3.LUT R32, R58, R63, RZ, 0x3c, !PT ;  /* 0x0000003f3a207212 */ /* 0x000fe400078e3cff */
[----:B------:R-:W-:Y:S02]  /*5e80*/  SHF.L.W.U32.HI R63, R34, 0x1, R33 ;  /* 0x00000001223f7819 */ /* 0x000fe40000010e21 */
[----:B------:R-:W-:Y:S02]  /*5e90*/  SHF.L.W.U32.HI R42, R13, 0x1, R62 ;  /* 0x000000010d2a7819 */ /* 0x000fe40000010e3e */
[----:B------:R-:W-:-:S02]  /*5ea0*/  LOP3.LUT R61, R58, R61, RZ, 0x3c, !PT ;  /* 0x0000003d3a3d7212 */ /* 0x000fc400078e3cff */
[C---:B------:R-:W-:Y:S02]  /*5eb0*/  LOP3.LUT R40, R58.reuse, R40, RZ, 0x3c, !PT ;  /* 0x000000283a287212 */ /* 0x040fe400078e3cff */
[C---:B------:R-:W-:Y:S02]  /*5ec0*/  LOP3.LUT R5, R58.reuse, R5, RZ, 0x3c, !PT ;  /* 0x000000053a057212 */ /* 0x040fe400078e3cff */
[----:B------:R-:W-:Y:S02]  /*5ed0*/  LOP3.LUT R36, R58, R36, RZ, 0x3c, !PT ;  /* 0x000000243a247212 */ /* 0x000fe400078e3cff */
[----:B------:R-:W-:Y:S02]  /*5ee0*/  SHF.L.W.U32.HI R13, R62, 0x1, R13 ;  /* 0x000000013e0d7819 */ /* 0x000fe40000010e0d */
[----:B------:R-:W-:Y:S02]  /*5ef0*/  LOP3.LUT R58, R23, R39, R6, 0x96, !PT ;  /* 0x00000027173a7212 */ /* 0x000fe400078e9606 */
[----:B------:R-:W-:-:S02]  /*5f00*/  LOP3.LUT R62, R63, R44, RZ, 0x3c, !PT ;  /* 0x0000002c3f3e7212 */ /* 0x000fc400078e3cff */
[----:B------:R-:W-:Y:S02]  /*5f10*/  LOP3.LUT R58, R38, R58, R53, 0x96, !PT ;  /* 0x0000003a263a7212 */ /* 0x000fe400078e9635 */
[C---:B------:R-:W-:Y:S02]  /*5f20*/  LOP3.LUT R39, R62.reuse, R39, RZ, 0x3c, !PT ;  /* 0x000000273e277212 */ /* 0x040fe400078e3cff */
[C---:B------:R-:W-:Y:S02]  /*5f30*/  LOP3.LUT R6, R62.reuse, R6, RZ, 0x3c, !PT ;  /* 0x000000063e067212 */ /* 0x040fe400078e3cff */
[C---:B------:R-:W-:Y:S02]  /*5f40*/  LOP3.LUT R23, R62.reuse, R23, RZ, 0x3c, !PT ;  /* 0x000000173e177212 */ /* 0x040fe400078e3cff */
[C---:B------:R-:W-:Y:S02]  /*5f50*/  LOP3.LUT R44, R62.reuse, R53, RZ, 0x3c, !PT ;  /* 0x000000353e2c7212 */ /* 0x040fe400078e3cff */
[----:B------:R-:W-:-:S02]  /*5f60*/  LOP3.LUT R38, R62, R38, RZ, 0x3c, !PT ;  /* 0x000000263e267212 */ /* 0x000fc400078e3cff */
[----:B------:R-:W-:Y:S02]  /*5f70*/  SHF.L.W.U32.HI R62, R33, 0x1, R34 ;  /* 0x00000001213e7819 */ /* 0x000fe40000010e22 */
[----:B------:R-:W-:Y:S02]  /*5f80*/  LOP3.LUT R53, R20, R24, R35, 0x96, !PT ;  /* 0x0000001814357212 */ /* 0x000fe400078e9623 */
[----:B------:R-:W-:Y:S02]  /*5f90*/  LOP3.LUT R63, R62, R7, RZ, 0x3c, !PT ;  /* 0x000000073e3f7212 */ /* 0x000fe400078e3cff */
[----:B------:R-:W-:Y:S02]  /*5fa0*/  LOP3.LUT R53, R27, R53, R60, 0x96, !PT ;  /* 0x000000351b357212 */ /* 0x000fe400078e963c */
[C---:B------:R-:W-:Y:S02]  /*5fb0*/  LOP3.LUT R7, R63.reuse, R60, RZ, 0x3c, !PT ;  /* 0x0000003c3f077212 */ /* 0x040fe400078e3cff */
[----:B------:R-:W-:-:S02]  /*5fc0*/  LOP3.LUT R24, R63, R24, RZ, 0x3c, !PT ;  /* 0x000000183f187212 */ /* 0x000fc400078e3cff */
[C---:B------:R-:W-:Y:S02]  /*5fd0*/  LOP3.LUT R35, R63.reuse, R35, RZ, 0x3c, !PT ;  /* 0x000000233f237212 */ /* 0x040fe400078e3cff */
        /* <DEDUP_REMOVED lines=20> */
[----:B------:R-:W-:Y:S02]  /*6120*/  LOP3.LUT R42, R53, R42, RZ, 0x3c, !PT ;  /* 0x0000002a352a7212 */ /* 0x000fe400078e3cff */
[----:B------:R-:W-:Y:S02]  /*6130*/  SHF.L.W.U32.HI R22, R63, 0x4, R28 ;  /* 0x000000043f167819 */ /* 0x000fe40000010e1c */
[----:B------:R-:W-:-:S02]  /*6140*/  SHF.L.W.U32.HI R15, R28, 0x4, R63 ;  /* 0x000000041c0f7819 */ /* 0x000fc40000010e3f */
[----:B------:R-:W-:Y:S02]  /*6150*/  SHF.L.W.U32.HI R28, R35, 0x12, R30 ;  /* 0x00000012231c7819 */ /* 0x000fe40000010e1e */
[C---:B------:R-:W-:Y:S02]  /*6160*/  LOP3.LUT R53, R51.reuse, R0, RZ, 0x3c, !PT ;  /* 0x0000000033357212 */ /* 0x040fe400078e3cff */
[----:B------:R-:W-:Y:S02]  /*6170*/  SHF.L.W.U32.HI R35, R30, 0x12, R35 ;  /* 0x000000121e237819 */ /* 0x000fe40000010e23 */
        /* <DEDUP_REMOVED lines=8> */
[----:B------:R-:W-:-:S02]  /*6200*/  LOP3.LUT R13, R42, R50, RZ, 0x3c, !PT ;  /* 0x000000322a0d7212 */ /* 0x000fc400078e3cff */
[C---:B------:R-:W-:Y:S02]  /*6210*/  LOP3.LUT R49, R42.reuse, R49, RZ, 0x3c, !PT ;  /* 0x000000312a317212 */ /* 0x040fe400078e3cff */
[C---:B------:R-:W-:Y:S02]  /*6220*/  LOP3.LUT R57, R42.reuse, R57, RZ, 0x3c, !PT ;  /* 0x000000392a397212 */ /* 0x040fe400078e3cff */
[C---:B------:R-:W-:Y:S02]  /*6230*/  LOP3.LUT R41, R42.reuse, R41, RZ, 0x3c, !PT ;  /* 0x000000292a297212 */ /* 0x040fe400078e3cff */
[----:B------:R-:W-:Y:S02]  /*6240*/  LOP3.LUT R59, R42, R59, RZ, 0x3c, !PT ;  /* 0x0000003b2a3b7212 */ /* 0x000fe400078e3cff */
[----:B------:R-:W-:Y:S02]  /*6250*/  SHF.L.W.U32.HI R23, R20, 0x19, R23 ;  /* 0x0000001914177819 */ /* 0x000fe40000010e17 */
[----:B------:R-:W-:-:S02]  /*6260*/  LOP3.LUT R21, R33, R21, RZ, 0x3c, !PT ;  /* 0x0000001521157212 */ /* 0x000fc400078e3cff */
[----:B------:R-:W-:Y:S02]  /*6270*/  LOP3.LUT R42, R34, R10, RZ, 0x3c, !PT ;  /* 0x0000000a222a7212 */ /* 0x000fe400078e3cff */
[----:B------:R-:W-:Y:S02]  /*6280*/  SHF.L.W.U32.HI R20, R32, 0xd, R55 ;  /* 0x0000000d20147819 */ /* 0x000fe40000010e37 */
[----:B------:R-:W-:Y:S02]  /*6290*/  SHF.L.W.U32.HI R55, R55, 0xd, R32 ;  /* 0x0000000d37377819 */ /* 0x000fe40000010e20 */
[----:B------:R-:W-:Y:S02]  /*62a0*/  SHF.L.W.U32.HI R32, R52, 0x1e, R9 ;  /* 0x0000001e34207819 */ /* 0x000fe40000010e09 */
[C---:B------:R-:W-:Y:S02]  /*62b0*/  LOP3.LUT R31, R51.reuse, R31, RZ, 0x3c, !PT ;  /* 0x0000001f331f7212 */ /* 0x040fe400078e3cff */
[----:B------:R-:W-:-:S02]  /*62c0*/  LOP3.LUT R45, R51, R45, RZ, 0x3c, !PT ;  /* 0x0000002d332d7212 */ /* 0x000fc400078e3cff */
[----:B------:R-:W-:Y:S02]  /*62d0*/  LOP3.LUT R54, R51, R54, RZ, 0x3c, !PT ;  /* 0x0000003633367212 */ /* 0x000fe400078e3cff */
[----:B------:R-:W-:Y:S02]  /*62e0*/  SHF.L.W.U32.HI R52, R9, 0x1e, R52 ;  /* 0x0000001e09347819 */ /* 0x000fe40000010e34 */
[----:B------:R-:W-:Y:S02]  /*62f0*/  LOP3.LUT R18, R60, R18, RZ, 0x3c, !PT ;  /* 0x000000123c127212 */ /* 0x000fe400078e3cff */
[----:B------:R-:W-:Y:S02]  /*6300*/  SHF.L.W.U32.HI R51, R42, 0x9, R21 ;  /* 0x000000092a337819 */ /* 0x000fe40000010e15 */
        /* <DEDUP_REMOVED lines=27> */
[----:B------:R-:W-:Y:S02]  /*64c0*/  LOP3.LUT R36, R33, R11, RZ, 0x3c, !PT ;  /* 0x0000000b21247212 */ /* 0x000fe400078e3cff */
[----:B------:R-:W-:Y:S02]  /*64d0*/  LOP3.LUT R19, R34, R19, RZ, 0x3c, !PT ;  /* 0x0000001322137212 */ /* 0x000fe400078e3cff */
[----:B------:R-:W-:Y:S02]  /*64e0*/  LOP3.LUT R46, R46, R47, R21, 0xb4, !PT ;  /* 0x0000002f2e2e7212 */ /* 0x000fe400078eb415 */
[----:B------:R-:W-:Y:S02]  /*64f0*/  SHF.L.W.U32.HI R56, R5, 0xa, R56 ;  /* 0x0000000a05387819 */ /* 0x000fe40000010e38 */
[----:B------:R-:W-:-:S02]  /*6500*/  LOP3.LUT R21, R21, R52, R47, 0xb4, !PT ;  /* 0x0000003415157212 */ /* 0x000fc400078eb42f */
        /* <DEDUP_REMOVED lines=8> */
[----:B------:R-:W-:Y:S02]  /*6590*/  SHF.L.W.U32.HI R36, R19, 0x3, R36 ;  /* 0x0000000313247819 */ /* 0x000fe40000010e24 */
[----:B------:R-:W-:Y:S02]  /*65a0*/  LOP3.LUT R40, R40, R7, R32, 0xb4, !PT ;  /* 0x0000000728287212 */ /* 0x000fe400078eb420 */
[----:B------:R-:W-:Y:S02]  /*65b0*/  LOP3.LUT R51, R56, R38, R45, 0xb4, !PT ;  /* 0x0000002638337212 */ /* 0x000fe400078eb42d */
        /* <DEDUP_REMOVED lines=37> */
[----:B------:R-:W-:Y:S02]  /*6810*/  LOP3.LUT R8, R41, R26, RZ, 0x3c, !PT ;  /* 0x0000001a29087212 */ /* 0x000fe400078e3cff */
[----:B------:R-:W-:Y:S02]  /*6820*/  LOP3.LUT R49, R10, R34, R29, 0x90, !PT ;  /* 0x000000220a317212 */ /* 0x000fe400078e901d */
[----:B------:R-:W-:Y:S02]  /*6830*/  LOP3.LUT R26, R31, R26, R44, 0xb4, !PT ;  /* 0x0000001a1f1a7212 */ /* 0x000fe400078eb42c */
[----:B------:R-:W-:Y:S02]  /*6840*/  LOP3.LUT R53, R48, R31, R25, 0xb4, !PT ;  /* 0x0000001f30357212 */ /* 0x000fe400078eb419 */
[----:B------:R-:W-:Y:S02]  /*6850*/  LOP3.LUT R31, R25, R44, R31, 0xb4, !PT ;  /* 0x0000002c191f7212 */ /* 0x000fe400078eb41f */
[----:B------:R-:W-:-:S02]  /*6860*/  LOP3.LUT R48, R34, R29, RZ, 0x3c, !PT ;  /* 0x0000001d22307212 */ /* 0x000fc400078e3cff */
[----:B------:R-:W-:Y:S02]  /*6870*/  LOP3.LUT R25, R19, R14, R43, 0xb4, !PT ;  /* 0x0000000e13197212 */ /* 0x000fe400078eb42b */
[----:B------:R-:W-:Y:S02]  /*6880*/  LOP3.LUT R54, R14, R34, R29, 0x6, !PT ;  /* 0x000000220e367212 */ /* 0x000fe400078e061d */
[----:B------:R-:W-:Y:S02]  /*6890*/  LOP3.LUT R41, R49, R14, RZ, 0x3c, !PT ;  /* 0x0000000e31297212 */ /* 0x000fe400078e3cff */
        /* <DEDUP_REMOVED lines=8> */
[----:B------:R-:W-:-:S02]  /*6920*/  LOP3.LUT R44, R33, R44, RZ, 0x3c, !PT ;  /* 0x0000002c212c7212 */ /* 0x000fc400078e3cff */
[----:B------:R-:W-:Y:S02]  /*6930*/  LOP3.LUT R33, R4, R10, R7, 0x96, !PT ;  /* 0x0000000a04217212 */ /* 0x000fe400078e9607 */
[----:B------:R-:W-:Y:S02]  /*6940*/  LOP3.LUT R58, R16, R14, R5, 0x96, !PT ;  /* 0x0000000e103a7212 */ /* 0x000fe400078e9605 */
[----:B------:R-:W-:Y:S02]  /*6950*/  SHF.L.W.U32.HI R10, R19, 0x1, R48 ;  /* 0x00000001130a7819 */ /* 0x000fe40000010e30 */
[----:B------:R-:W-:Y:S02]  /*6960*/  LOP3.LUT R58, R6, R58, R15, 0x96, !PT ;  /* 0x0000003a063a7212 */ /* 0x000fe400078e960f */
[----:B------:R-:W-:Y:S02]  /*6970*/  SHF.L.W.U32.HI R62, R48, 0x1, R19 ;  /* 0x00000001303e7819 */ /* 0x000fe40000010e13 */
[----:B------:R-:W-:-:S02]  /*6980*/  LOP3.LUT R56, R10, R33, RZ, 0x3c, !PT ;  /* 0x000000210a387212 */ /* 0x000fc400078e3cff */
[----:B------:R-:W-:Y:S02]  /*6990*/  LOP3.LUT R43, R54, R43, RZ, 0x3c, !PT ;  /* 0x0000002b362b7212 */ /* 0x000fe400078e3cff */
[-C--:B------:R-:W-:Y:S02]  /*69a0*/  LOP3.LUT R53, R59, R31.reuse, R22, 0x96, !PT ;  /* 0x0000001f3b357212 */ /* 0x080fe400078e9616 */
[----:B------:R-:W-:Y:S02]  /*69b0*/  LOP3.LUT R62, R62, R58, RZ, 0x3c, !PT ;  /* 0x0000003a3e3e7212 */ /* 0x000fe400078e3cff */
[----:B------:R-:W-:Y:S02]  /*69c0*/  SHF.L.W.U32.HI R29, R33, 0x1, R58 ;  /* 0x00000001211d7819 */ /* 0x000fe40000010e3a */
[----:B------:R-:W-:Y:S02]  /*69d0*/  SHF.L.W.U32.HI R54, R58, 0x1, R33 ;  /* 0x000000013a367819 */ /* 0x000fe40000010e21 */
[----:B------:R-:W-:-:S02]  /*69e0*/  LOP3.LUT R10, R56, R31, RZ, 0x3c, !PT ;  /* 0x0000001f380a7212 */ /* 0x000fc400078e3cff */
        /* <DEDUP_REMOVED lines=8> */
[----:B------:R-:W-:Y:S02]  /*6a70*/  LOP3.LUT R17, R56, R17, RZ, 0x3c, !PT ;  /* 0x0000001138117212 */ /* 0x000fe400078e3cff */
[----:B------:R-:W-:Y:S02]  /*6a80*/  LOP3.LUT R56, R24, R49, R61, 0x96, !PT ;  /* 0x0000003118387212 */ /* 0x000fe400078e963d */
[----:B------:R-:W-:Y:S02]  /*6a90*/  LOP3.LUT R22, R62, R61, RZ, 0x3c, !PT ;  /* 0x0000003d3e167212 */ /* 0x000fe400078e3cff */
[----:B------:R-:W-:-:S02]  /*6aa0*/  SHF.L.W.U32.HI R61, R31, 0x1, R58 ;  /* 0x000000011f3d7819 */ /* 0x000fc40000010e3a */
[----:B------:R-:W-:Y:S02]  /*6ab0*/  LOP3.LUT R56, R52, R56, R45, 0x96, !PT ;  /* 0x0000003834387212 */ /* 0x000fe400078e962d */
[----:B------:R-:W-:Y:S02]  /*6ac0*/  LOP3.LUT R63, R61, R48, RZ, 0x3c, !PT ;  /* 0x000000303d3f7212 */ /* 0x000fe400078e3cff */
[----:B------:R-:W-:Y:S02]  /*6ad0*/  LOP3.LUT R61, R12, R44, R55, 0x96, !PT ;  /* 0x0000002c0c3d7212 */ /* 0x000fe400078e9637 */
[----:B------:R-:W-:Y:S02]  /*6ae0*/  LOP3.LUT R48, R63, R55, RZ, 0x3c, !PT ;  /* 0x000000373f307212 */ /* 0x000fe400078e3cff */
[----:B------:R-:W-:Y:S02]  /*6af0*/  LOP3.LUT R61, R21, R61, R60, 0x96, !PT ;  /* 0x0000003d153d7212 */ /* 0x000fe400078e963c */
[----:B------:R-:W-:-:S02]  /*6b00*/  LOP3.LUT R55, R63, R60, RZ, 0x3c, !PT ;  /* 0x0000003c3f377212 */ /* 0x000fc400078e3cff */
[----:B------:R-:W-:Y:S02]  /*6b10*/  SHF.L.W.U32.HI R60, R58, 0x1, R31 ;  /* 0x000000013a3c7819 */ /* 0x000fe40000010e1f */
[C---:B------:R-:W-:Y:S02]  /*6b20*/  LOP3.LUT R49, R62.reuse, R49, RZ, 0x3c, !PT ;  /* 0x000000313e317212 */ /* 0x040fe400078e3cff */
[C---:B------:R-:W-:Y:S02]  /*6b30*/  LOP3.LUT R24, R62.reuse, R24, RZ, 0x3c, !PT ;  /* 0x000000183e187212 */ /* 0x040fe400078e3cff */
[C---:B------:R-:W-:Y:S02]  /*6b40*/  LOP3.LUT R45, R62.reuse, R45, RZ, 0x3c, !PT ;  /* 0x0000002d3e2d7212 */ /* 0x040fe400078e3cff */
[----:B------:R-:W-:Y:S02]  /*6b50*/  LOP3.LUT R52, R62, R52, RZ, 0x3c, !PT ;  /* 0x000000343e347212 */ /* 0x000fe400078e3cff */
[----:B------:R-:W-:-:S02]  /*6b60*/  LOP3.LUT R62, R60, R19, RZ, 0x3c, !PT ;  /* 0x000000133c3e7212 */ /* 0x000fc400078e3cff */
[----:B------:R-:W-:Y:S02]  /*6b70*/  LOP3.LUT R60, R13, R43, R20, 0x96, !PT ;  /* 0x0000002b0d3c7212 */ /* 0x000fe400078e9614 */
[----:B------:R-:W-:Y:S02]  /*6b80*/  LOP3.LUT R19, R62, R20, RZ, 0x3c, !PT ;  /* 0x000000143e137212 */ /* 0x000fe400078e3cff */
[----:B------:R-:W-:Y:S02]  /*6b90*/  LOP3.LUT R60, R50, R60, R27, 0x96, !PT ;  /* 0x0000003c323c7212 */ /* 0x000fe400078e961b */
[----:B------:R-:W-:Y:S02]  /*6ba0*/  LOP3.LUT R20, R62, R27, RZ, 0x3c, !PT ;  /* 0x0000001b3e147212 */ /* 0x000fe400078e3cff */
[C---:B------:R-:W-:Y:S02]  /*6bb0*/  LOP3.LUT R44, R63.reuse, R44, RZ, 0x3c, !PT ;  /* 0x0000002c3f2c7212 */ /* 0x040fe400078e3cff */
[----:B------:R-:W-:-:S02]  /*6bc0*/  LOP3.LUT R12, R63, R12, RZ, 0x3c, !PT ;  /* 0x0000000c3f0c7212 */ /* 0x000fc400078e3cff */
[----:B------:R-:W-:Y:S02]  /*6bd0*/  LOP3.LUT R21, R63, R21, RZ, 0x3c, !PT ;  /* 0x000000153f157212 */ /* 0x000fe400078e3cff */
[----:B------:R-:W-:Y:S02]  /*6be0*/  SHF.L.W.U32.HI R27, R56, 0x1, R53 ;  /* 0x00000001381b7819 */ /* 0x000fe40000010e35 */
[C---:B------:R-:W-:Y:S02]  /*6bf0*/  LOP3.LUT R43, R62.reuse, R43, RZ, 0x3c, !PT ;  /* 0x0000002b3e2b7212 */ /* 0x040fe400078e3cff */
[C---:B------:R-:W-:Y:S02]  /*6c00*/  LOP3.LUT R13, R62.reuse, R13, RZ, 0x3c, !PT ;  /* 0x0000000d3e0d7212 */ /* 0x040fe400078e3cff */
[----:B------:R-:W-:Y:S02]  /*6c10*/  LOP3.LUT R50, R62, R50, RZ, 0x3c, !PT ;  /* 0x000000323e327212 */ /* 0x000fe400078e3cff */
[----:B------:R-:W-:-:S02]  /*6c20*/  SHF.L.W.U32.HI R63, R61, 0x1, R60 ;  /* 0x000000013d3f7819 */ /* 0x000fc40000010e3c */
[----:B------:R-:W-:Y:S02]  /*6c30*/  SHF.L.W.U32.HI R62, R53, 0x1, R56 ;  /* 0x00000001353e7819 */ /* 0x000fe40000010e38 */
[----:B------:R-:W-:Y:S02]  /*6c40*/  LOP3.LUT R27, R58, R27, RZ, 0x3c, !PT ;  /* 0x0000001b3a1b7212 */ /* 0x000fe400078e3cff */
[----:B------:R-:W-:Y:S02]  /*6c50*/  SHF.L.W.U32.HI R58, R60, 0x1, R61 ;  /* 0x000000013c3a7819 */ /* 0x000fe40000010e3d */
[----:B------:R-:W-:Y:S02]  /*6c60*/  LOP3.LUT R56, R63, R56, RZ, 0x3c, !PT ;  /* 0x000000383f387212 */ /* 0x000fe400078e3cff */
[----:B------:R-:W-:Y:S02]  /*6c70*/  LOP3.LUT R31, R31, R62, RZ, 0x3c, !PT ;  /* 0x0000003e1f1f7212 */ /* 0x000fe400078e3cff */
        /* <DEDUP_REMOVED lines=9> */
[----:B------:R-:W-:Y:S02]  /*6d10*/  LOP3.LUT R56, R31, R15, RZ, 0x3c, !PT ;  /* 0x0000000f1f387212 */ /* 0x000fe400078e3cff */
[----:B------:R-:W-:Y:S02]  /*6d20*/  SHF.L.W.U32.HI R15, R22, 0xc, R33 ;  /* 0x0000000c160f7819 */ /* 0x000fe40000010e21 */
[C---:B------:R-:W-:Y:S02]  /*6d30*/  LOP3.LUT R26, R53.reuse, R26, RZ, 0x3c, !PT ;  /* 0x0000001a351a7212 */ /* 0x040fe400078e3cff */
[----:B------:R-:W-:-:S02]  /*6d40*/  LOP3.LUT R36, R53, R36, RZ, 0x3c, !PT ;  /* 0x0000002435247212 */ /* 0x000fc400078e3cff */
[C---:B------:R-:W-:Y:S02]  /*6d50*/  LOP3.LUT R23, R53.reuse, R23, RZ, 0x3c, !PT ;  /* 0x0000001735177212 */ /* 0x040fe400078e3cff */
[C---:B------:R-:W-:Y:S02]  /*6d60*/  LOP3.LUT R0, R53.reuse, R51, RZ, 0x3c, !PT ;  /* 0x0000003335007212 */ /* 0x040fe400078e3cff */
[----:B------:R-:W-:Y:S02]  /*6d70*/  LOP3.LUT R46, R53, R46, RZ, 0x3c, !PT ;  /* 0x0000002e352e7212 */ /* 0x000fe400078e3cff */
[C---:B------:R-:W-:Y:S02]  /*6d80*/  LOP3.LUT R8, R54.reuse, R8, RZ, 0x3c, !PT ;  /* 0x0000000836087212 */ /* 0x040fe400078e3cff */
[C---:B------:R-:W-:Y:S02]  /*6d90*/  LOP3.LUT R39, R54.reuse, R39, RZ, 0x3c, !PT ;  /* 0x0000002736277212 */ /* 0x040fe400078e3cff */
[----:B------:R-:W-:-:S02]  /*6da0*/  LOP3.LUT R35, R54, R35, RZ, 0x3c, !PT ;  /* 0x0000002336237212 */ /* 0x000fc400078e3cff */
[C---:B------:R-:W-:Y:S02]  /*6db0*/  LOP3.LUT R38, R54.reuse, R38, RZ, 0x3c, !PT ;  /* 0x0000002636267212 */ /* 0x040fe400078e3cff */
[----:B------:R-:W-:Y:S02]  /*6dc0*/  LOP3.LUT R47, R54, R47, RZ, 0x3c, !PT ;  /* 0x0000002f362f7212 */ /* 0x000fe400078e3cff */
[----:B------:R-:W-:Y:S02]  /*6dd0*/  SHF.L.W.U32.HI R33, R33, 0xc, R22 ;  /* 0x0000000c21217819 */ /* 0x000fe40000010e16 */
        /* <DEDUP_REMOVED lines=111> */
[----:B------:R-:W-:Y:S02]  /*74d0*/  LOP3.LUT R15, R12, R47, R43, 0x96, !PT ;  /* 0x0000002f0c0f7212 */ /* 0x000fe400078e962b */
[----:B------:R-:W-:Y:S02]  /*74e0*/  LOP3.LUT R31, R36, 0x88, RZ, 0x3c, !PT ;  /* 0x00000088241f7812 */ /* 0x000fe400078e3cff */
[----:B------:R-:W-:Y:S02]  /*74f0*/  LOP3.LUT R30, R29, R14, R16, 0x96, !PT ;  /* 0x0000000e1d1e7212 */ /* 0x000fe400078e9610 */
[----:B------:R-:W-:Y:S02]  /*7500*/  LOP3.LUT R15, R46, R15, R59, 0x96, !PT ;  /* 0x0000000f2e0f7212 */ /* 0x000fe400078e963b */
[----:B------:R-:W-:Y:S02]  /*7510*/  LOP3.LUT R61, R19, R31, R10, 0x96, !PT ;  /* 0x0000001f133d7212 */ /* 0x000fe400078e960a */
[----:B------:R-:W-:-:S02]  /*7520*/  LOP3.LUT R30, R37, R30, R4, 0x96, !PT ;  /* 0x0000001e251e7212 */ /* 0x000fc400078e9604 */
[----:B------:R-:W-:Y:S02]  /*7530*/  LOP3.LUT R61, R51, R61, R40, 0x96, !PT ;  /* 0x0000003d333d7212 */ /* 0x000fe400078e9628 */
[----:B------:R-:W-:Y:S02]  /*7540*/  SHF.L.W.U32.HI R24, R30, 0x1, R15 ;  /* 0x000000011e187819 */ /* 0x000fe40000010e0f */
[----:B------:R-:W-:Y:S02]  /*7550*/  LOP3.LUT R55, R34, R55, RZ, 0x3c, !PT ;  /* 0x0000003722377212 */ /* 0x000fe400078e3cff */
[----:B------:R-:W-:Y:S02]  /*7560*/  LOP3.LUT R36, R26, R33, R13, 0x96, !PT ;  /* 0x000000211a247212 */ /* 0x000fe400078e960d */
[----:B------:R-:W-:Y:S02]  /*7570*/  LOP3.LUT R58, R11, R23, R0, 0x96, !PT ;  /* 0x000000170b3a7212 */ /* 0x000fe400078e9600 */
[----:B------:R-:W-:-:S02]  /*7580*/  LOP3.LUT R34, R24, R61, RZ, 0x3c, !PT ;  /* 0x0000003d18227212 */ /* 0x000fc400078e3cff */
[----:B------:R-:W-:Y:S02]  /*7590*/  LOP3.LUT R24, R52, R36, R7, 0x96, !PT ;  /* 0x0000002434187212 */ /* 0x000fe400078e9607 */
[----:B------:R-:W-:Y:S02]  /*75a0*/  LOP3.LUT R58, R25, R58, R28, 0x96, !PT ;  /* 0x0000003a193a7212 */ /* 0x000fe400078e961c */
[----:B------:R-:W-:Y:S02]  /*75b0*/  SHF.L.W.U32.HI R60, R15, 0x1, R30 ;  /* 0x000000010f3c7819 */ /* 0x000fe40000010e1e */
[C---:B------:R-:W-:Y:S02]  /*75c0*/  LOP3.LUT R42, R34.reuse, R33, RZ, 0x3c, !PT ;  /* 0x00000021222a7212 */ /* 0x040fe400078e3cff */
[C---:B------:R-:W-:Y:S02]  /*75d0*/  LOP3.LUT R36, R34.reuse, R13, RZ, 0x3c, !PT ;  /* 0x0000000d22247212 */ /* 0x040fe400078e3cff */
[----:B------:R-:W-:-:S02]  /*75e0*/  LOP3.LUT R26, R34, R26, RZ, 0x3c, !PT ;  /* 0x0000001a221a7212 */ /* 0x000fc400078e3cff */
[C---:B------:R-:W-:Y:S02]  /*75f0*/  LOP3.LUT R7, R34.reuse, R7, RZ, 0x3c, !PT ;  /* 0x0000000722077212 */ /* 0x040fe400078e3cff */
[----:B------:R-:W-:Y:S02]  /*7600*/  LOP3.LUT R52, R34, R52, RZ, 0x3c, !PT ;  /* 0x0000003422347212 */ /* 0x000fe400078e3cff */
[----:B------:R-:W-:Y:S02]  /*7610*/  LOP3.LUT R34, R5, R27, R44, 0x96, !PT ;  /* 0x0000001b05227212 */ /* 0x000fe400078e962c */
[----:B------:R-:W-:Y:S02]  /*7620*/  LOP3.LUT R13, R50, R56, R45, 0x96, !PT ;  /* 0x00000038320d7212 */ /* 0x000fe400078e962d */
[----:B------:R-:W-:Y:S02]  /*7630*/  LOP3.LUT R60, R60, R58, RZ, 0x3c, !PT ;  /* 0x0000003a3c3c7212 */ /* 0x000fe400078e3cff */
[----:B------:R-:W-:-:S02]  /*7640*/  LOP3.LUT R63, R17, R34, R21, 0x96, !PT ;  /* 0x00000022113f7212 */ /* 0x000fc400078e9615 */
[----:B------:R-:W-:Y:S02]  /*7650*/  LOP3.LUT R34, R20, R13, R18, 0x96, !PT ;  /* 0x0000000d14227212 */ /* 0x000fe400078e9612 */
[-C--:B------:R-:W-:Y:S02]  /*7660*/  LOP3.LUT R33, R41, R39.reuse, R38, 0x96, !PT ;  /* 0x0000002729217212 */ /* 0x080fe400078e9626 */
[C---:B------:R-:W-:Y:S02]  /*7670*/  LOP3.LUT R13, R60.reuse, R39, RZ, 0x3c, !PT ;  /* 0x000000273c0d7212 */ /* 0x040fe400078e3cff */
[----:B------:R-:W-:Y:S02]  /*7680*/  LOP3.LUT R39, R60, R38, RZ, 0x3c, !PT ;  /* 0x000000263c277212 */ /* 0x000fe400078e3cff */
[----:B------:R-:W-:Y:S02]  /*7690*/  SHF.L.W.U32.HI R38, R34, 0x1, R63 ;  /* 0x0000000122267819 */ /* 0x000fe40000010e3f */
[----:B------:R-:W-:-:S02]  /*76a0*/  LOP3.LUT R54, R57, R54, RZ, 0x3c, !PT ;  /* 0x0000003639367212 */ /* 0x000fc400078e3cff */
[----:B------:R-:W-:Y:S02]  /*76b0*/  SHF.L.W.U32.HI R57, R61, 0x1, R58 ;  /* 0x000000013d397819 */ /* 0x000fe40000010e3a */
[----:B------:R-:W-:Y:S02]  /*76c0*/  LOP3.LUT R33, R35, R33, R8, 0x96, !PT ;  /* 0x0000002123217212 */ /* 0x000fe400078e9608 */
[----:B------:R-:W-:Y:S02]  /*76d0*/  SHF.L.W.U32.HI R58, R58, 0x1, R61 ;  /* 0x000000013a3a7819 */ /* 0x000fe40000010e3d */
[C---:B------:R-:W-:Y:S02]  /*76e0*/  LOP3.LUT R41, R60.reuse, R41, RZ, 0x3c, !PT ;  /* 0x000000293c297212 */ /* 0x040fe400078e3cff */
[C---:B------:R-:W-:Y:S02]  /*76f0*/  LOP3.LUT R8, R60.reuse, R8, RZ, 0x3c, !PT ;  /* 0x000000083c087212 */ /* 0x040fe400078e3cff */
[----:B------:R-:W-:-:S02]  /*7700*/  LOP3.LUT R35, R60, R35, RZ, 0x3c, !PT ;  /* 0x000000233c237212 */ /* 0x000fc400078e3cff */
[----:B------:R-:W-:Y:S02]  /*7710*/  LOP3.LUT R60, R38, R15, RZ, 0x3c, !PT ;  /* 0x0000000f263c7212 */ /* 0x000fe400078e3cff */
[----:B------:R-:W-:Y:S02]  /*7720*/  LOP3.LUT R61, R49, R55, R32, 0x96, !PT ;  /* 0x00000037313d7212 */ /* 0x000fe400078e9620 */
[----:B------:R-:W-:Y:S02]  /*7730*/  LOP3.LUT R38, R60, R65, RZ, 0x3c, !PT ;  /* 0x000000413c267212 */ /* 0x000fe400078e3cff */
[----:B------:R-:W-:Y:S02]  /*7740*/  LOP3.LUT R61, R22, R61, R65, 0x96, !PT ;  /* 0x0000003d163d7212 */ /* 0x000fe400078e9641 */
[----:B------:R-:W-:Y:S02]  /*7750*/  SHF.L.W.U32.HI R65, R63, 0x1, R34 ;  /* 0x000000013f417819 */ /* 0x000fe40000010e22 */
[----:B------:R-:W-:-:S02]  /*7760*/  LOP3.LUT R15, R60, R32, RZ, 0x3c, !PT ;  /* 0x000000203c0f7212 */ /* 0x000fc400078e3cff */
[----:B------:R-:W-:Y:S02]  /*7770*/  LOP3.LUT R65, R65, R30, RZ, 0x3c, !PT ;  /* 0x0000001e41417212 */ /* 0x000fe400078e3cff */
[----:B------:R-:W-:Y:S02]  /*7780*/  LOP3.LUT R30, R48, R54, R9, 0x96, !PT ;  /* 0x00000036301e7212 */ /* 0x000fe400078e9609 */
[----:B------:R-:W-:Y:S02]  /*7790*/  LOP3.LUT R32, R65, R9, RZ, 0x3c, !PT ;  /* 0x0000000941207212 */ /* 0x000fe400078e3cff */
[----:B------:R-:W-:Y:S02]  /*77a0*/  LOP3.LUT R30, R53, R30, R6, 0x96, !PT ;  /* 0x0000001e351e7212 */ /* 0x000fe400078e9606 */
[----:B------:R-:W-:Y:S02]  /*77b0*/  LOP3.LUT R9, R65, R6, RZ, 0x3c, !PT ;  /* 0x0000000641097212 */ /* 0x000fe400078e3cff */
[----:B------:R-:W-:-:S02]  /*77c0*/  SHF.L.W.U32.HI R6, R33, 0x1, R24 ;  /* 0x0000000121067819 */ /* 0x000fc40000010e18 */
[C---:B------:R-:W-:Y:S02]  /*77d0*/  LOP3.LUT R54, R65.reuse, R54, RZ, 0x3c, !PT ;  /* 0x0000003641367212 */ /* 0x040fe400078e3cff */
[C---:B------:R-:W-:Y:S02]  /*77e0*/  LOP3.LUT R48, R65.reuse, R48, RZ, 0x3c, !PT ;  /* 0x0000003041307212 */ /* 0x040fe400078e3cff */
[----:B------:R-:W-:Y:S02]  /*77f0*/  LOP3.LUT R53, R65, R53, RZ, 0x3c, !PT ;  /* 0x0000003541357212 */ /* 0x000fe400078e3cff */
[C---:B------:R-:W-:Y:S02]  /*7800*/  LOP3.LUT R55, R60.reuse, R55, RZ, 0x3c, !PT ;  /* 0x000000373c377212 */ /* 0x040fe400078e3cff */
[C---:B------:R-:W-:Y:S02]  /*7810*/  LOP3.LUT R49, R60.reuse, R49, RZ, 0x3c, !PT ;  /* 0x000000313c317212 */ /* 0x040fe400078e3cff */
[----:B------:R-:W-:-:S02]  /*7820*/  LOP3.LUT R22, R60, R22, RZ, 0x3c, !PT ;  /* 0x000000163c167212 */ /* 0x000fc400078e3cff */
[----:B------:R-:W-:Y:S02]  /*7830*/  SHF.L.W.U32.HI R65, R24, 0x1, R33 ;  /* 0x0000000118417819 */ /* 0x000fe40000010e21 */
[----:B------:R-:W-:Y:S02]  /*7840*/  LOP3.LUT R6, R63, R6, RZ, 0x3c, !PT ;  /* 0x000000063f067212 */ /* 0x000fe400078e3cff */
[----:B------:R-:W-:Y:S02]  /*7850*/  SHF.L.W.U32.HI R60, R61, 0x1, R30 ;  /* 0x000000013d3c7819 */ /* 0x000fe40000010e1e */
[----:B------:R-:W-:Y:S02]  /*7860*/  SHF.L.W.U32.HI R63, R30, 0x1, R61 ;  /* 0x000000011e3f7819 */ /* 0x000fe40000010e3d */
[----:B------:R-:W-:Y:S02]  /*7870*/  LOP3.LUT R34, R34, R65, RZ, 0x3c, !PT ;  /* 0x0000004122227212 */ /* 0x000fe400078e3cff */
[----:B------:R-:W-:-:S02]  /*7880*/  LOP3.LUT R65, R60, R33, RZ, 0x3c, !PT ;  /* 0x000000213c417212 */ /* 0x000fc400078e3cff */
[----:B------:R-:W-:Y:S02]  /*7890*/  LOP3.LUT R24, R63, R24, RZ, 0x3c, !PT ;  /* 0x000000183f187212 */ /* 0x000fe400078e3cff */
[----:B------:R-:W-:Y:S02]  /*78a0*/  LOP3.LUT R58, R61, R58, RZ, 0x3c, !PT ;  /* 0x0000003a3d3a7212 */ /* 0x000fe400078e3cff */
[----:B------:R-:W-:Y:S02]  /*78b0*/  LOP3.LUT R57, R30, R57, RZ, 0x3c, !PT ;  /* 0x000000391e397212 */ /* 0x000fe400078e3cff */
[----:B------:R-:W-:Y:S02]  /*78c0*/  LOP3.LUT R33, R65, R4, RZ, 0x3c, !PT ;  /* 0x0000000441217212 */ /* 0x000fe400078e3cff */
[C---:B------:R-:W-:Y:S02]  /*78d0*/  LOP3.LUT R47, R24.reuse, R47, RZ, 0x3c, !PT ;  /* 0x0000002f182f7212 */ /* 0x040fe400078e3cff */
        /* <DEDUP_REMOVED lines=11> */
[----:B------:R-:W-:Y:S02]  /*7990*/  LOP3.LUT R57, R34, R28, RZ, 0x3c, !PT ;  /* 0x0000001c22397212 */ /* 0x000fe400078e3cff */
[----:B------:R-:W-:-:S02]  /*79a0*/  LOP3.LUT R50, R6, R40, RZ, 0x3c, !PT ;  /* 0x0000002806327212 */ /* 0x000fc400078e3cff */
[----:B------:R-:W-:Y:S02]  /*79b0*/  SHF.L.W.U32.HI R28, R39, 0xc, R36 ;  /* 0x0000000c271c7819 */ /* 0x000fe40000010e24 */
[----:B------:R-:W-:Y:S02]  /*79c0*/  SHF.L.W.U32.HI R36, R36, 0xc, R39 ;  /* 0x0000000c24247819 */ /* 0x000fe40000010e27 */
        /* <DEDUP_REMOVED lines=12> */
[----:B------:R-:W-:Y:S02]  /*7a90*/  SHF.L.W.U32.HI R50, R49, 0x19, R48 ;  /* 0x0000001931327819 */ /* 0x000fe40000010e30 */
[----:B------:R-:W-:Y:S02]  /*7aa0*/  LOP3.LUT R14, R65, R14, RZ, 0x3c, !PT ;  /* 0x0000000e410e7212 */ /* 0x000fe400078e3cff */
[----:B------:R-:W-:Y:S02]  /*7ab0*/  LOP3.LUT R51, R34, R25, RZ, 0x3c, !PT ;  /* 0x0000001922337212 */ /* 0x000fe400078e3cff */
        /* <DEDUP_REMOVED lines=29> */
[----:B------:R-:W-:Y:S02]  /*7c90*/  LOP3.LUT R37, R65, R37, RZ, 0x3c, !PT ;  /* 0x0000002541257212 */ /* 0x000fe400078e3cff */
[----:B------:R-:W-:-:S02]  /*7ca0*/  SHF.L.W.U32.HI R32, R26, 0xa, R41 ;  /* 0x0000000a1a207819 */ /* 0x000fc40000010e29 */
[----:B------:R-:W-:Y:S02]  /*7cb0*/  SHF.L.W.U32.HI R17, R20, 0xe, R17 ;  /* 0x0000000e14117819 */ /* 0x000fe40000010e11 */
[----:B------:R-:W-:Y:S02]  /*7cc0*/  LOP3.LUT R4, R4, R52, R9, 0xb4, !PT ;  /* 0x0000003404047212 */ /* 0x000fe400078eb409 */
[----:B------:R-:W-:Y:S02]  /*7cd0*/  SHF.L.W.U32.HI R35, R53, 0x18, R22 ;  /* 0x0000001835237819 */ /* 0x000fe40000010e16 */
[----:B------:R-:W-:Y:S02]  /*7ce0*/  SHF.L.W.U32.HI R26, R41, 0xa, R26 ;  /* 0x0000000a291a7819 */ /* 0x000fe40000010e1a */
[----:B------:R-:W-:Y:S02]  /*7cf0*/  SHF.L.W.U32.HI R20, R24, 0x1b, R5 ;  /* 0x0000001b18147819 */ /* 0x000fe40000010e05 */
[----:B------:R-:W-:-:S02]  /*7d00*/  LOP3.LUT R9, R9, R14, R52, 0xb4, !PT ;  /* 0x0000000e09097212 */ /* 0x000fc400078eb434 */
[----:B------:R-:W-:Y:S02]  /*7d10*/  SHF.L.W.U32.HI R22, R22, 0x18, R53 ;  /* 0x0000001816167819 */ /* 0x000fe40000010e35 */
[----:B------:R-:W-:Y:S02]  /*7d20*/  SHF.L.W.U32.HI R41, R0, 0x12, R51 ;  /* 0x0000001200297819 */ /* 0x000fe40000010e33 */
[----:B------:R-:W-:Y:S02]  /*7d30*/  SHF.L.W.U32.HI R24, R5, 0x1b, R24 ;  /* 0x0000001b05187819 */ /* 0x000fe40000010e18 */
[----:B------:R-:W-:Y:S02]  /*7d40*/  LOP3.LUT R52, R52, R15, R14, 0xb4, !PT ;  /* 0x0000000f34347212 */ /* 0x000fe400078eb40e */
[----:B------:R-:W-:Y:S02]  /*7d50*/  LOP3.LUT R16, R65, R16, RZ, 0x3c, !PT ;  /* 0x0000001041107212 */ /* 0x000fe400078e3cff */
[----:B------:R-:W-:-:S02]  /*7d60*/  SHF.L.W.U32.HI R0, R51, 0x12, R0 ;  /* 0x0000001233007819 */ /* 0x000fc40000010e00 */
        /* <DEDUP_REMOVED lines=54> */
[----:B------:R-:W-:Y:S02]  /*80d0*/  LOP3.LUT R28, R28, R39, R19, 0xb4, !PT ;  /* 0x000000271c1c7212 */ /* 0x000fe400078eb413 */
[----:B------:R-:W-:Y:S02]  /*80e0*/  LOP3.LUT R19, R49, R17, R56, 0x96, !PT ;  /* 0x0000001131137212 */ /* 0x000fe400078e9638 */
[----:B------:R-:W-:Y:S02]  /*80f0*/  LOP3.LUT R54, R54, 0x80008009, RZ, 0x3c, !PT ;  /* 0x8000800936367812 */ /* 0x000fe400078e3cff */
[----:B------:R-:W-:Y:S02]  /*8100*/  LOP3.LUT R34, R50, R12, R11, 0x96, !PT ;  /* 0x0000000c32227212 */ /* 0x000fe400078e960b */
[----:B------:R-:W-:Y:S02]  /*8110*/  LOP3.LUT R23, R26, R46, R13, 0x96, !PT ;  /* 0x0000002e1a177212 */ /* 0x000fe400078e960d */
[----:B------:R-:W-:-:S02]  /*8120*/  LOP3.LUT R19, R4, R19, R37, 0x96, !PT ;  /* 0x0000001304137212 */ /* 0x000fc400078e9625 */
[----:B------:R-:W-:Y:S02]  /*8130*/  LOP3.LUT R58, R20, R54, R5, 0x96, !PT ;  /* 0x00000036143a7212 */ /* 0x000fe400078e9605 */
[----:B------:R-:W-:Y:S02]  /*8140*/  LOP3.LUT R34, R57, R34, R32, 0x96, !PT ;  /* 0x0000002239227212 */ /* 0x000fe400078e9620 */
[----:B------:R-:W-:Y:S02]  /*8150*/  LOP3.LUT R38, R31, R38, RZ, 0x3c, !PT ;  /* 0x000000261f267212 */ /* 0x000fe400078e3cff */
[----:B------:R-:W-:Y:S02]  /*8160*/  LOP3.LUT R31, R14, R23, R24, 0x96, !PT ;  /* 0x000000170e1f7212 */ /* 0x000fe400078e9618 */
[----:B------:R-:W-:Y:S02]  /*8170*/  LOP3.LUT R58, R18, R58, R27, 0x96, !PT ;  /* 0x0000003a123a7212 */ /* 0x000fe400078e961b */
[----:B------:R-:W-:-:S02]  /*8180*/  SHF.L.W.U32.HI R23, R34, 0x1, R19 ;  /* 0x0000000122177819 */ /* 0x000fc40000010e13 */
[----:B------:R-:W-:Y:S02]  /*8190*/  LOP3.LUT R43, R33, R36, R48, 0x96, !PT ;  /* 0x00000024212b7212 */ /* 0x000fe400078e9630 */
[----:B------:R-:W-:Y:S02]  /*81a0*/  LOP3.LUT R51, R23, R58, RZ, 0x3c, !PT ;  /* 0x0000003a17337212 */ /* 0x000fe400078e3cff */
[----:B------:R-:W-:Y:S02]  /*81b0*/  SHF.L.W.U32.HI R53, R19, 0x1, R34 ;  /* 0x0000000113357819 */ /* 0x000fe40000010e22 */
[----:B------:R-:W-:Y:S02]  /*81c0*/  LOP3.LUT R23, R30, R43, R45, 0x96, !PT ;  /* 0x0000002b1e177212 */ /* 0x000fe400078e962d */
[C---:B------:R-:W-:Y:S02]  /*81d0*/  LOP3.LUT R43, R51.reuse, R36, RZ, 0x3c, !PT ;  /* 0x00000024332b7212 */ /* 0x040fe400078e3cff */
[----:B------:R-:W-:-:S02]  /*81e0*/  LOP3.LUT R36, R51, R45, RZ, 0x3c, !PT ;  /* 0x0000002d33247212 */ /* 0x000fc400078e3cff */
[----:B------:R-:W-:Y:S02]  /*81f0*/  LOP3.LUT R39, R44, R39, RZ, 0x3c, !PT ;  /* 0x000000272c277212 */ /* 0x000fe400078e3cff */
[----:B------:R-:W-:Y:S02]  /*8200*/  LOP3.LUT R45, R0, R6, R55, 0x96, !PT ;  /* 0x00000006002d7212 */ /* 0x000fe400078e9637 */
[----:B------:R-:W-:Y:S02]  /*8210*/  LOP3.LUT R66, R41, R29, R8, 0x96, !PT ;  /* 0x0000001d29427212 */ /* 0x000fe400078e9608 */
[----:B------:R-:W-:Y:S02]  /*8220*/  LOP3.LUT R53, R53, R31, RZ, 0x3c, !PT ;  /* 0x0000001f35357212 */ /* 0x000fe400078e3cff */
[----:B------:R-:W-:Y:S02]  /*8230*/  SHF.L.W.U32.HI R44, R58, 0x1, R31 ;  /* 0x000000013a2c7819 */ /* 0x000fe40000010e1f */
[----:B------:R-:W-:-:S02]  /*8240*/  SHF.L.W.U32.HI R31, R31, 0x1, R58 ;  /* 0x000000011f1f7819 */ /* 0x000fc40000010e3a */
[C---:B------:R-:W-:Y:S02]  /*8250*/  LOP3.LUT R48, R51.reuse, R48, RZ, 0x3c, !PT ;  /* 0x0000003033307212 */ /* 0x040fe400078e3cff */
[C---:B------:R-:W-:Y:S02]  /*8260*/  LOP3.LUT R33, R51.reuse, R33, RZ, 0x3c, !PT ;  /* 0x0000002133217212 */ /* 0x040fe400078e3cff */
[----:B------:R-:W-:Y:S02]  /*8270*/  LOP3.LUT R30, R51, R30, RZ, 0x3c, !PT ;  /* 0x0000001e331e7212 */ /* 0x000fe400078e3cff */
[----:B------:R-:W-:Y:S02]  /*8280*/  LOP3.LUT R58, R16, R28, R21, 0x96, !PT ;  /* 0x0000001c103a7212 */ /* 0x000fe400078e9615 */
[----:B------:R-:W-:Y:S02]  /*8290*/  LOP3.LUT R62, R52, R45, R22, 0x96, !PT ;  /* 0x0000002d343e7212 */ /* 0x000fe400078e9616 */
[----:B------:R-:W-:-:S02]  /*82a0*/  LOP3.LUT R51, R59, R66, R35, 0x96, !PT ;  /* 0x000000423b337212 */ /* 0x000fc400078e9623 */
[----:B------:R-:W-:Y:S02]  /*82b0*/  LOP3.LUT R58, R15, R58, R60, 0x96, !PT ;  /* 0x0000003a0f3a7212 */ /* 0x000fe400078e963c */
[----:B------:R-:W-:Y:S02]  /*82c0*/  LOP3.LUT R45, R53, R60, RZ, 0x3c, !PT ;  /* 0x0000003c352d7212 */ /* 0x000fe400078e3cff */
[----:B------:R-:W-:Y:S02]  /*82d0*/  SHF.L.W.U32.HI R60, R51, 0x1, R62 ;  /* 0x00000001333c7819 */ /* 0x000fe40000010e3e */
[C---:B------:R-:W-:Y:S02]  /*82e0*/  LOP3.LUT R28, R53.reuse, R28, RZ, 0x3c, !PT ;  /* 0x0000001c351c7212 */ /* 0x040fe400078e3cff */
[C---:B------:R-:W-:Y:S02]  /*82f0*/  LOP3.LUT R21, R53.reuse, R21, RZ, 0x3c, !PT ;  /* 0x0000001535157212 */ /* 0x040fe400078e3cff */
[----:B------:R-:W-:-:S02]  /*8300*/  LOP3.LUT R16, R53, R16, RZ, 0x3c, !PT ;  /* 0x0000001035107212 */ /* 0x000fc400078e3cff */
[----:B------:R-:W-:Y:S02]  /*8310*/  LOP3.LUT R15, R53, R15, RZ, 0x3c, !PT ;  /* 0x0000000f350f7212 */ /* 0x000fe400078e3cff */
[----:B------:R-:W-:Y:S02]  /*8320*/  LOP3.LUT R53, R60, R19, RZ, 0x3c, !PT ;  /* 0x000000133c357212 */ /* 0x000fe400078e3cff */
[-C--:B------:R-:W-:Y:S02]  /*8330*/  LOP3.LUT R60, R10, R38.reuse, R7, 0x96, !PT ;  /* 0x000000260a3c7212 */ /* 0x080fe400078e9607 */
[----:B------:R-:W-:Y:S02]  /*8340*/  LOP3.LUT R38, R53, R38, RZ, 0x3c, !PT ;  /* 0x0000002635267212 */ /* 0x000fe400078e3cff */
[----:B------:R-:W-:Y:S02]  /*8350*/  LOP3.LUT R60, R9, R60, R64, 0x96, !PT ;  /* 0x0000003c093c7212 */ /* 0x000fe400078e9640 */
        /* <DEDUP_REMOVED lines=8> */
[----:B------:R-:W-:Y:S02]  /*83e0*/  SHF.L.W.U32.HI R53, R58, 0x1, R23 ;  /* 0x000000013a357819 */ /* 0x000fe40000010e17 */
[C---:B------:R-:W-:Y:S02]  /*83f0*/  LOP3.LUT R39, R64.reuse, R39, RZ, 0x3c, !PT ;  /* 0x0000002740277212 */ /* 0x040fe400078e3cff */
[C---:B------:R-:W-:Y:S02]  /*8400*/  LOP3.LUT R42, R64.reuse, R42, RZ, 0x3c, !PT ;  /* 0x0000002a402a7212 */ /* 0x040fe400078e3cff */
[C---:B------:R-:W-:Y:S02]  /*8410*/  LOP3.LUT R25, R64.reuse, R25, RZ, 0x3c, !PT ;  /* 0x0000001940197212 */ /* 0x040fe400078e3cff */
[----:B------:R-:W-:-:S02]  /*8420*/  LOP3.LUT R34, R64, R47, RZ, 0x3c, !PT ;  /* 0x0000002f40227212 */ /* 0x000fc400078e3cff */
[----:B------:R-:W-:Y:S02]  /*8430*/  LOP3.LUT R40, R64, R40, RZ, 0x3c, !PT ;  /* 0x0000002840287212 */ /* 0x000fe400078e3cff */
[----:B------:R-:W-:Y:S02]  /*8440*/  SHF.L.W.U32.HI R64, R23, 0x1, R58 ;  /* 0x0000000117407819 */ /* 0x000fe40000010e3a */
[----:B------:R-:W-:Y:S02]  /*8450*/  LOP3.LUT R53, R62, R53, RZ, 0x3c, !PT ;  /* 0x000000353e357212 */ /* 0x000fe400078e3cff */
[C---:B------:R-:W-:Y:S02]  /*8460*/  SHF.L.W.U32.HI R47, R60.reuse, 0x1, R61 ;  /* 0x000000013c2f7819 */ /* 0x040fe40000010e3d */
[----:B------:R-:W-:Y:S02]  /*8470*/  SHF.L.W.U32.HI R62, R61, 0x1, R60 ;  /* 0x000000013d3e7819 */ /* 0x000fe40000010e3c */
[----:B------:R-:W-:-:S02]  /*8480*/  LOP3.LUT R31, R60, R31, RZ, 0x3c, !PT ;  /* 0x0000001f3c1f7212 */ /* 0x000fc400078e3cff */
        /* <DEDUP_REMOVED lines=10> */
[----:B------:R-:W-:Y:S02]  /*8530*/  LOP3.LUT R44, R51, R24, RZ, 0x3c, !PT ;  /* 0x00000018332c7212 */ /* 0x000fe400078e3cff */
[----:B------:R-:W-:-:S02]  /*8540*/  SHF.L.W.U32.HI R24, R19, 0x15, R34 ;  /* 0x0000001513187819 */ /* 0x000fc40000010e22 */
[----:B------:R-:W-:Y:S02]  /*8550*/  SHF.L.W.U32.HI R19, R34, 0x15, R19 ;  /* 0x0000001522137819 */ /* 0x000fe40000010e13 */
[----:B------:R-:W-:Y:S02]  /*8560*/  SHF.L.W.U32.HI R34, R30, 0x2, R15 ;  /* 0x000000021e227819 */ /* 0x000fe40000010e0f */
        /* <DEDUP_REMOVED lines=29> */
[----:B------:R-:W-:Y:S02]  /*8740*/  LOP3.LUT R0, R31, R0, RZ, 0x3c, !PT ;  /* 0x000000001f007212 */ /* 0x000fe400078e3cff */
[----:B------:R-:W-:Y:S02]  /*8750*/  LOP3.LUT R29, R53, R27, RZ, 0x3c, !PT ;  /* 0x0000001b351d7212 */ /* 0x000fe400078e3cff */
[----:B------:R-:W-:Y:S02]  /*8760*/  SHF.L.W.U32.HI R42, R20, 0x3, R61 ;  /* 0x00000003142a7819 */ /* 0x000fe40000010e3d */
[----:B------:R-:W-:Y:S02]  /*8770*/  SHF.L.W.U32.HI R39, R61, 0x3, R20 ;  /* 0x000000033d277819 */ /* 0x000fe40000010e14 */
[----:B------:R-:W-:-:S02]  /*8780*/  LOP3.LUT R56, R58, R56, RZ, 0x3c, !PT ;  /* 0x000000383a387212 */ /* 0x000fc400078e3cff */
[----:B------:R-:W-:Y:S02]  /*8790*/  SHF.L.W.U32.HI R20, R12, 0x1e, R17 ;  /* 0x0000001e0c147819 */ /* 0x000fe40000010e11 */
        /* <DEDUP_REMOVED lines=57> */
[----:B------:R-:W-:Y:S02]  /*8b30*/  SHF.L.W.U32.HI R50, R49, 0xb, R50 ;  /* 0x0000000b31327819 */ /* 0x000fe40000010e32 */
        /* <DEDUP_REMOVED lines=27> */
[----:B------:R-:W-:Y:S02]  /*8cf0*/  LOP3.LUT R50, R10, R52, R39, 0x96, !PT ;  /* 0x000000340a327212 */ /* 0x000fe400078e9627 */
[----:B------:R-:W-:Y:S02]  /*8d00*/  LOP3.LUT R44, R55, 0x8000000a, RZ, 0x3c, !PT ;  /* 0x8000000a372c7812 */ /* 0x000fe400078e3cff */
[----:B------:R-:W-:Y:S02]  /*8d10*/  LOP3.LUT R47, R5, R49, R42, 0x96, !PT ;  /* 0x00000031052f7212 */ /* 0x000fe400078e962a */
[----:B------:R-:W-:-:S02]  /*8d20*/  LOP3.LUT R50, R37, R50, R20, 0x96, !PT ;  /* 0x0000003225327212 */ /* 0x000fc400078e9614 */
[----:B------:R-:W-:Y:S02]  /*8d30*/  LOP3.LUT R61, R14, R44, R25, 0x96, !PT ;  /* 0x0000002c0e3d7212 */ /* 0x000fe400078e9619 */
[----:B------:R-:W-:Y:S02]  /*8d40*/  LOP3.LUT R47, R26, R47, R31, 0x96, !PT ;  /* 0x0000002f1a2f7212 */ /* 0x000fe400078e961f */
[----:B------:R-:W-:Y:S02]  /*8d50*/  LOP3.LUT R19, R54, R19, RZ, 0x3c, !PT ;  /* 0x0000001336137212 */ /* 0x000fe400078e3cff */
[----:B------:R-:W-:Y:S02]  /*8d60*/  LOP3.LUT R61, R8, R61, R27, 0x96, !PT ;  /* 0x0000003d083d7212 */ /* 0x000fe400078e961b */
[----:B------:R-:W-:Y:S02]  /*8d70*/  SHF.L.W.U32.HI R54, R47, 0x1, R50 ;  /* 0x000000012f367819 */ /* 0x000fe40000010e32 */
[----:B------:R-:W-:-:S02]  /*8d80*/  LOP3.LUT R62, R11, R48, R36, 0x96, !PT ;  /* 0x000000300b3e7212 */ /* 0x000fc400078e9624 */
[----:B------:R-:W-:Y:S02]  /*8d90*/  LOP3.LUT R58, R54, R61, RZ, 0x3c, !PT ;  /* 0x0000003d363a7212 */ /* 0x000fe400078e3cff */
[----:B------:R-:W-:Y:S02]  /*8da0*/  LOP3.LUT R62, R29, R62, R18, 0x96, !PT ;  /* 0x0000003e1d3e7212 */ /* 0x000fe400078e9612 */
[-C--:B------:R-:W-:Y:S02]  /*8db0*/  LOP3.LUT R55, R17, R57.reuse, R6, 0x96, !PT ;  /* 0x0000003911377212 */ /* 0x080fe400078e9606 */
[----:B------:R-:W-:Y:S02]  /*8dc0*/  SHF.L.W.U32.HI R60, R50, 0x1, R47 ;  /* 0x00000001323c7819 */ /* 0x000fe40000010e2f */
[----:B------:R-:W-:Y:S02]  /*8dd0*/  LOP3.LUT R56, R51, R24, RZ, 0x3c, !PT ;  /* 0x0000001833387212 */ /* 0x000fe400078e3cff */
[----:B------:R-:W-:-:S02]  /*8de0*/  LOP3.LUT R24, R58, R57, RZ, 0x3c, !PT ;  /* 0x000000393a187212 */ /* 0x000fc400078e3cff */
[----:B------:R-:W-:Y:S02]  /*8df0*/  SHF.L.W.U32.HI R51, R61, 0x1, R62 ;  /* 0x000000013d337819 */ /* 0x000fe40000010e3e */
[----:B------:R-:W-:Y:S02]  /*8e00*/  SHF.L.W.U32.HI R54, R62, 0x1, R61 ;  /* 0x000000013e367819 */ /* 0x000fe40000010e3d */
[----:B------:R-:W-:Y:S02]  /*8e10*/  LOP3.LUT R55, R4, R55, R15, 0x96, !PT ;  /* 0x0000003704377212 */ /* 0x000fe400078e960f */
[C---:B------:R-:W-:Y:S02]  /*8e20*/  LOP3.LUT R57, R58.reuse, R4, RZ, 0x3c, !PT ;  /* 0x000000043a397212 */ /* 0x040fe400078e3cff */
[C---:B------:R-:W-:Y:S02]  /*8e30*/  LOP3.LUT R6, R58.reuse, R6, RZ, 0x3c, !PT ;  /* 0x000000063a067212 */ /* 0x040fe400078e3cff */
[----:B------:R-:W-:-:S02]  /*8e40*/  LOP3.LUT R17, R58, R17, RZ, 0x3c, !PT ;  /* 0x000000113a117212 */ /* 0x000fc400078e3cff */
[----:B------:R-:W-:Y:S02]  /*8e50*/  LOP3.LUT R15, R58, R15, RZ, 0x3c, !PT ;  /* 0x0000000f3a0f7212 */ /* 0x000fe400078e3cff */
[----:B------:R-:W-:Y:S02]  /*8e60*/  LOP3.LUT R61, R13, R53, R38, 0x96, !PT ;  /* 0x000000350d3d7212 */ /* 0x000fe400078e9626 */
[----:B------:R-:W-:Y:S02]  /*8e70*/  LOP3.LUT R4, R16, R46, R45, 0x96, !PT ;  /* 0x0000002e10047212 */ /* 0x000fe400078e962d */
        /* <DEDUP_REMOVED lines=20> */
[----:B------:R-:W-:-:S02]  /*8fc0*/  SHF.L.W.U32.HI R50, R61, 0x1, R4 ;  /* 0x000000013d327819 */ /* 0x000fc40000010e04 */
[----:B------:R-:W-:Y:S02]  /*8fd0*/  LOP3.LUT R62, R12, R62, R35, 0x96, !PT ;  /* 0x0000003e0c3e7212 */ /* 0x000fe400078e9623 */
[----:B------:R-:W-:Y:S02]  /*8fe0*/  LOP3.LUT R47, R50, R47, RZ, 0x3c, !PT ;  /* 0x0000002f322f7212 */ /* 0x000fe400078e3cff */
[----:B------:R-:W-:Y:S02]  /*8ff0*/  LOP3.LUT R54, R7, R54, RZ, 0x3c, !PT ;  /* 0x0000003607367212 */ /* 0x000fe400078e3cff */
[C---:B------:R-:W-:Y:S02]  /*9000*/  LOP3.LUT R50, R47.reuse, R43, RZ, 0x3c, !PT ;  /* 0x0000002b2f327212 */ /* 0x040fe400078e3cff */
[C---:B------:R-:W-:Y:S02]  /*9010*/  LOP3.LUT R23, R47.reuse, R28, RZ, 0x3c, !PT ;  /* 0x0000001c2f177212 */ /* 0x040fe400078e3cff */
[----:B------:R-:W-:-:S02]  /*9020*/  LOP3.LUT R28, R47, R35, RZ, 0x3c, !PT ;  /* 0x000000232f1c7212 */ /* 0x000fc400078e3cff */
[----:B------:R-:W-:Y:S02]  /*9030*/  SHF.L.W.U32.HI R43, R55, 0x1, R58 ;  /* 0x00000001372b7819 */ /* 0x000fe40000010e3a */
[C---:B------:R-:W-:Y:S02]  /*9040*/  LOP3.LUT R35, R47.reuse, R12, RZ, 0x3c, !PT ;  /* 0x0000000c2f237212 */ /* 0x040fe400078e3cff */
[----:B------:R-:W-:Y:S02]  /*9050*/  SHF.L.W.U32.HI R12, R58, 0x1, R55 ;  /* 0x000000013a0c7819 */ /* 0x000fe40000010e37 */
[----:B------:R-:W-:Y:S02]  /*9060*/  LOP3.LUT R56, R47, R56, RZ, 0x3c, !PT ;  /* 0x000000382f387212 */ /* 0x000fe400078e3cff */
[----:B------:R-:W-:Y:S02]  /*9070*/  LOP3.LUT R43, R4, R43, RZ, 0x3c, !PT ;  /* 0x0000002b042b7212 */ /* 0x000fe400078e3cff */
[----:B------:R-:W-:-:S02]  /*9080*/  SHF.L.W.U32.HI R47, R7, 0x1, R62 ;  /* 0x00000001072f7819 */ /* 0x000fc40000010e3e */
[C---:B------:R-:W-:Y:S02]  /*9090*/  SHF.L.W.U32.HI R4, R62.reuse, 0x1, R7 ;  /* 0x000000013e047819 */ /* 0x040fe40000010e07 */
[----:B------:R-:W-:Y:S02]  /*90a0*/  LOP3.LUT R61, R61, R12, RZ, 0x3c, !PT ;  /* 0x0000000c3d3d7212 */ /* 0x000fe400078e3cff */
[----:B------:R-:W-:Y:S02]  /*90b0*/  SHF.L.W.U32.HI R7, R63, 0xc, R6 ;  /* 0x0000000c3f077819 */ /* 0x000fe40000010e06 */
[----:B------:R-:W-:Y:S02]  /*90c0*/  LOP3.LUT R51, R62, R51, RZ, 0x3c, !PT ;  /* 0x000000333e337212 */ /* 0x000fe400078e3cff */
[----:B------:R-:W-:Y:S02]  /*90d0*/  SHF.L.W.U32.HI R63, R6, 0xc, R63 ;  /* 0x0000000c063f7819 */ /* 0x000fe40000010e3f */
[----:B------:R-:W-:-:S02]  /*90e0*/  SHF.L.W.U32.HI R6, R33, 0x15, R28 ;  /* 0x0000001521067819 */ /* 0x000fc40000010e1c */
[----:B------:R-:W-:Y:S02]  /*90f0*/  LOP3.LUT R58, R47, R58, RZ, 0x3c, !PT ;  /* 0x0000003a2f3a7212 */ /* 0x000fe400078e3cff */
[----:B------:R-:W-:Y:S02]  /*9100*/  LOP3.LUT R55, R4, R55, RZ, 0x3c, !PT ;  /* 0x0000003704377212 */ /* 0x000fe400078e3cff */
[----:B------:R-:W-:Y:S02]  /*9110*/  SHF.L.W.U32.HI R28, R28, 0x15, R33 ;  /* 0x000000151c1c7819 */ /* 0x000fe40000010e21 */
[----:B------:R-:W-:Y:S02]  /*9120*/  LOP3.LUT R33, R61, R25, RZ, 0x3c, !PT ;  /* 0x000000193d217212 */ /* 0x000fe400078e3cff */
[C---:B------:R-:W-:Y:S02]  /*9130*/  LOP3.LUT R46, R51.reuse, R46, RZ, 0x3c, !PT ;  /* 0x0000002e332e7212 */ /* 0x040fe400078e3cff */
[----:B------:R-:W-:-:S02]  /*9140*/  LOP3.LUT R45, R51, R45, RZ, 0x3c, !PT ;  /* 0x0000002d332d7212 */ /* 0x000fc400078e3cff */
[C---:B------:R-:W-:Y:S02]  /*9150*/  LOP3.LUT R16, R51.reuse, R16, RZ, 0x3c, !PT ;  /* 0x0000001033107212 */ /* 0x040fe400078e3cff */
[----:B------:R-:W-:Y:S02]  /*9160*/  LOP3.LUT R4, R51, R21, RZ, 0x3c, !PT ;  /* 0x0000001533047212 */ /* 0x000fe400078e3cff */
[----:B------:R-:W-:Y:S02]  /*9170*/  LOP3.LUT R12, R61, R27, RZ, 0x3c, !PT ;  /* 0x0000001b3d0c7212 */ /* 0x000fe400078e3cff */
[----:B------:R-:W-:Y:S02]  /*9180*/  SHF.L.W.U32.HI R25, R35, 0x18, R0 ;  /* 0x0000001823197819 */ /* 0x000fe40000010e00 */
[----:B------:R-:W-:Y:S02]  /*9190*/  LOP3.LUT R51, R51, R34, RZ, 0x3c, !PT ;  /* 0x0000002233337212 */ /* 0x000fe400078e3cff */
[----:B------:R-:W-:-:S02]  /*91a0*/  SHF.L.W.U32.HI R27, R50, 0x17, R41 ;  /* 0x00000017321b7819 */ /* 0x000fc40000010e29 */
[----:B------:R-:W-:Y:S02]  /*91b0*/  SHF.L.W.U32.HI R0, R0, 0x18, R35 ;  /* 0x0000001800007819 */ /* 0x000fe40000010e23 */
[----:B------:R-:W-:Y:S02]  /*91c0*/  LOP3.LUT R5, R58, R5, RZ, 0x3c, !PT ;  /* 0x000000053a057212 */ /* 0x000fe400078e3cff */
[----:B------:R-:W-:Y:S02]  /*91d0*/  LOP3.LUT R10, R55, R10, RZ, 0x3c, !PT ;  /* 0x0000000a370a7212 */ /* 0x000fe400078e3cff */
[----:B------:R-:W-:Y:S02]  /*91e0*/  SHF.L.W.U32.HI R41, R41, 0x17, R50 ;  /* 0x0000001729297819 */ /* 0x000fe40000010e32 */
[----:B------:R-:W-:Y:S02]  /*91f0*/  LOP3.LUT R36, R43, R36, RZ, 0x3c, !PT ;  /* 0x000000242b247212 */ /* 0x000fe400078e3cff */
[----:B------:R-:W-:-:S02]  /*9200*/  LOP3.LUT R35, R61, R8, RZ, 0x3c, !PT ;  /* 0x000000083d237212 */ /* 0x000fc400078e3cff */
[----:B------:R-:W-:Y:S02]  /*9210*/  LOP3.LUT R34, R43, R29, RZ, 0x3c, !PT ;  /* 0x0000001d2b227212 */ /* 0x000fe400078e3cff */
[----:B------:R-:W-:Y:S02]  /*9220*/  LOP3.LUT R50, R61, R14, RZ, 0x3c, !PT ;  /* 0x0000000e3d327212 */ /* 0x000fe400078e3cff */
[----:B------:R-:W-:Y:S02]  /*9230*/  LOP3.LUT R30, R54, R30, RZ, 0x3c, !PT ;  /* 0x0000001e361e7212 */ /* 0x000fe400078e3cff */
[----:B------:R-:W-:Y:S02]  /*9240*/  SHF.L.W.U32.HI R8, R17, 0xa, R40 ;  /* 0x0000000a11087819 */ /* 0x000fe40000010e28 */
[----:B------:R-:W-:Y:S02]  /*9250*/  SHF.L.W.U32.HI R14, R19, 0x1c, R56 ;  /* 0x0000001c130e7819 */ /* 0x000fe40000010e38 */
[----:B------:R-:W-:-:S02]  /*9260*/  SHF.L.W.U32.HI R40, R40, 0xa, R17 ;  /* 0x0000000a28287819 */ /* 0x000fc40000010e11 */
[----:B------:R-:W-:Y:S02]  /*9270*/  SHF.L.W.U32.HI R56, R56, 0x1c, R19 ;  /* 0x0000001c38387819 */ /* 0x000fe40000010e13 */
[----:B------:R-:W-:Y:S02]  /*9280*/  LOP3.LUT R13, R54, R13, RZ, 0x3c, !PT ;  /* 0x0000000d360d7212 */ /* 0x000fe400078e3cff */
[----:B------:R-:W-:Y:S02]  /*9290*/  LOP3.LUT R21, R43, R18, RZ, 0x3c, !PT ;  /* 0x000000122b157212 */ /* 0x000fe400078e3cff */
        /* <DEDUP_REMOVED lines=16> */
[----:B------:R-:W-:Y:S02]  /*93a0*/  LOP3.LUT R23, R43, R11, RZ, 0x3c, !PT ;  /* 0x0000000b2b177212 */ /* 0x000fe400078e3cff */
        /* <DEDUP_REMOVED lines=27> */
[----:B------:R-:W-:-:S02]  /*9560*/  SHF.L.W.U32.HI R53, R46, 0x1b, R53 ;  /* 0x0000001b2e357819 */ /* 0x000fc40000010e35 */
[----:B------:R-:W-:Y:S02]  /*9570*/  SHF.L.W.U32.HI R9, R4, 0x8, R9 ;  /* 0x0000000804097819 */ /* 0x000fe40000010e09 */
        /* <DEDUP_REMOVED lines=9> */
[----:B------:R-:W-:Y:S02]  /*9610*/  SHF.L.W.U32.HI R22, R24, 0x1, R59 ;  /* 0x0000000118167819 */ /* 0x000fe40000010e3b */
        /* <DEDUP_REMOVED lines=35> */
[----:B------:R-:W-:Y:S02]  /*9850*/  LOP3.LUT R44, R7, R43, R48, 0x90, !PT ;  /* 0x0000002b072c7212 */ /* 0x000fe400078e9030 */
[----:B------:R-:W-:-:S02]  /*9860*/  LOP3.LUT R11, R14, R51, RZ, 0x3c, !PT ;  /* 0x000000330e0b7212 */ /* 0x000fc400078e3cff */
[----:B------:R-:W-:Y:S02]  /*9870*/  LOP3.LUT R46, R43, R48, RZ, 0x3c, !PT ;  /* 0x000000302b2e7212 */ /* 0x000fe400078e3cff */
        /* <DEDUP_REMOVED lines=18> */
[----:B------:R-:W-:Y:S02]  /*99a0*/  SHF.L.W.U32.HI R39, R7, 0x1, R44 ;  /* 0x0000000107277819 */ /* 0x000fe40000010e2c */
[----:B------:R-:W-:Y:S02]  /*99b0*/  LOP3.LUT R46, R25, R63, R22, 0x96, !PT ;  /* 0x0000003f192e7212 */ /* 0x000fe400078e9616 */
[----:B------:R-:W-:Y:S02]  /*99c0*/  SHF.L.W.U32.HI R58, R44, 0x1, R7 ;  /* 0x000000012c3a7819 */ /* 0x000fe40000010e07 */
[----:B------:R-:W-:Y:S02]  /*99d0*/  LOP3.LUT R50, R39, R60, RZ, 0x3c, !PT ;  /* 0x0000003c27327212 */ /* 0x000fe400078e3cff */
[----:B------:R-:W-:-:S02]  /*99e0*/  LOP3.LUT R48, R43, R6, RZ, 0x3c, !PT ;  /* 0x000000062b307212 */ /* 0x000fc400078e3cff */
[----:B------:R-:W-:Y:S02]  /*99f0*/  LOP3.LUT R46, R37, R46, R16, 0x96, !PT ;  /* 0x0000002e252e7212 */ /* 0x000fe400078e9610 */
[----:B------:R-:W-:Y:S02]  /*9a00*/  LOP3.LUT R58, R58, R61, RZ, 0x3c, !PT ;  /* 0x0000003d3a3a7212 */ /* 0x000fe400078e3cff */
        /* <DEDUP_REMOVED lines=12> */
[C---:B------:R-:W-:Y:S02]  /*9ad0*/  LOP3.LUT R65, R58.reuse, R26, RZ, 0x3c, !PT ;  /* 0x0000001a3a417212 */ /* 0x040fe400078e3cff */
[----:B------:R-:W-:Y:S02]  /*9ae0*/  LOP3.LUT R26, R58, R29, RZ, 0x3c, !PT ;  /* 0x0000001d3a1a7212 */ /* 0x000fe400078e3cff */
[----:B------:R-:W-:Y:S02]  /*9af0*/  SHF.L.W.U32.HI R29, R50, 0x1, R61 ;  /* 0x00000001321d7819 */ /* 0x000fe40000010e3d */
[----:B------:R-:W-:-:S02]  /*9b00*/  LOP3.LUT R63, R38, R63, R33, 0x96, !PT ;  /* 0x0000003f263f7212 */ /* 0x000fc400078e9621 */
[C---:B------:R-:W-:Y:S02]  /*9b10*/  LOP3.LUT R59, R58.reuse, R59, RZ, 0x3c, !PT ;  /* 0x0000003b3a3b7212 */ /* 0x040fe400078e3cff */
[C---:B------:R-:W-:Y:S02]  /*9b20*/  LOP3.LUT R33, R58.reuse, R33, RZ, 0x3c, !PT ;  /* 0x000000213a217212 */ /* 0x040fe400078e3cff */
[----:B------:R-:W-:Y:S02]  /*9b30*/  LOP3.LUT R38, R58, R38, RZ, 0x3c, !PT ;  /* 0x000000263a267212 */ /* 0x000fe400078e3cff */
[----:B------:R-:W-:Y:S02]  /*9b40*/  SHF.L.W.U32.HI R58, R61, 0x1, R50 ;  /* 0x000000013d3a7819 */ /* 0x000fe40000010e32 */
[----:B------:R-:W-:Y:S02]  /*9b50*/  LOP3.LUT R29, R29, R44, RZ, 0x3c, !PT ;  /* 0x0000002c1d1d7212 */ /* 0x000fe400078e3cff */
[----:B------:R-:W-:-:S02]  /*9b60*/  LOP3.LUT R44, R9, R28, R40, 0x96, !PT ;  /* 0x0000001c092c7212 */ /* 0x000fc400078e9628 */
        /* <DEDUP_REMOVED lines=8> */
[C---:B------:R-:W-:Y:S02]  /*9bf0*/  LOP3.LUT R29, R69.reuse, R32, RZ, 0x3c, !PT ;  /* 0x00000020451d7212 */ /* 0x040fe400078e3cff */
[----:B------:R-:W-:Y:S02]  /*9c00*/  LOP3.LUT R32, R69, R23, RZ, 0x3c, !PT ;  /* 0x0000001745207212 */ /* 0x000fe400078e3cff */
[----:B------:R-:W-:Y:S02]  /*9c10*/  LOP3.LUT R67, R18, R67, R13, 0x96, !PT ;  /* 0x0000004312437212 */ /* 0x000fe400078e960d */
[----:B------:R-:W-:-:S02]  /*9c20*/  SHF.L.W.U32.HI R23, R46, 0x1, R63 ;  /* 0x000000012e177819 */ /* 0x000fc40000010e3f */
[C---:B------:R-:W-:Y:S02]  /*9c30*/  LOP3.LUT R7, R69.reuse, R48, RZ, 0x3c, !PT ;  /* 0x0000003045077212 */ /* 0x040fe400078e3cff */
[C---:B------:R-:W-:Y:S02]  /*9c40*/  LOP3.LUT R48, R69.reuse, R13, RZ, 0x3c, !PT ;  /* 0x0000000d45307212 */ /* 0x040fe400078e3cff */
[----:B------:R-:W-:Y:S02]  /*9c50*/  LOP3.LUT R50, R50, R23, RZ, 0x3c, !PT ;  /* 0x0000001732327212 */ /* 0x000fe400078e3cff */
[----:B------:R-:W-:Y:S02]  /*9c60*/  SHF.L.W.U32.HI R58, R44, 0x1, R67 ;  /* 0x000000012c3a7819 */ /* 0x000fe40000010e43 */
        /* <DEDUP_REMOVED lines=26> */
[----:B------:R-:W-:Y:S02]  /*9e10*/  SHF.L.W.U32.HI R27, R37, 0x2, R38 ;  /* 0x00000002251b7819 */ /* 0x000fe40000010e26 */
[----:B------:R-:W-:Y:S02]  /*9e20*/  SHF.L.W.U32.HI R38, R38, 0x2, R37 ;  /* 0x0000000226267819 */ /* 0x000fe40000010e25 */
[C---:B------:R-:W-:Y:S02]  /*9e30*/  LOP3.LUT R23, R58.reuse, R36, RZ, 0x3c, !PT ;  /* 0x000000243a177212 */ /* 0x040fe400078e3cff */
[----:B------:R-:W-:Y:S02]  /*9e40*/  SHF.L.W.U32.HI R37, R29, 0x17, R40 ;  /* 0x000000171d257819 */ /* 0x000fe40000010e28 */
[----:B------:R-:W-:Y:S02]  /*9e50*/  LOP3.LUT R36, R58, R55, RZ, 0x3c, !PT ;  /* 0x000000373a247212 */ /* 0x000fe400078e3cff */
[----:B------:R-:W-:-:S02]  /*9e60*/  SHF.L.W.U32.HI R29, R40, 0x17, R29 ;  /* 0x00000017281d7819 */ /* 0x000fc40000010e1d */
[----:B------:R-:W-:Y:S02]  /*9e70*/  LOP3.LUT R53, R18, R17, RZ, 0x3c, !PT ;  /* 0x0000001112357212 */ /* 0x000fe400078e3cff */
[----:B------:R-:W-:Y:S02]  /*9e80*/  LOP3.LUT R54, R50, R15, RZ, 0x3c, !PT ;  /* 0x0000000f32367212 */ /* 0x000fe400078e3cff */
        /* <DEDUP_REMOVED lines=13> */
[----:B------:R-:W-:Y:S02]  /*9f60*/  LOP3.LUT R55, R50, R24, RZ, 0x3c, !PT ;  /* 0x0000001832377212 */ /* 0x000fe400078e3cff */
        /* <DEDUP_REMOVED lines=15> */
[----:B------:R-:W-:Y:S02]  /*a060*/  LOP3.LUT R57, R63, R57, RZ, 0x3c, !PT ;  /* 0x000000393f397212 */ /* 0x000fe400078e3cff */
        /* <DEDUP_REMOVED lines=24> */
[----:B------:R-:W-:Y:S02]  /*a1f0*/  SHF.L.W.U32.HI R6, R59, 0x1, R6 ;  /* 0x000000013b067819 */ /* 0x000fe40000010e06 */
[----:B------:R-:W-:Y:S02]  /*a200*/  LOP3.LUT R4, R27, R37, R4, 0xb4, !PT ;  /* 0x000000251b047212 */ /* 0x000fe400078eb404 */
[----:B------:R-:W-:Y:S02]  /*a210*/  LOP3.LUT R37, R11, R26, R13, 0xb4, !PT ;  /* 0x0000001a0b257212 */ /* 0x000fe400078eb40d */
        /* <DEDUP_REMOVED lines=33> */
[----:B------:R-:W-:Y:S02]  /*a430*/  LOP3.LUT R0, R22, R18, R19, 0x90, !PT ;  /* 0x0000001216007212 */ /* 0x000fe400078e9013 */
[----:B------:R-:W-:Y:S02]  /*a440*/  LOP3.LUT R49, R18, R19, RZ, 0x3c, !PT ;  /* 0x0000001312317212 */ /* 0x000fe400078e3cff */
[----:B------:R-:W-:Y:S02]  /*a450*/  LOP3.LUT R58, R21, R50, R5, 0x90, !PT ;  /* 0x00000032153a7212 */ /* 0x000fe400078e9005 */
[----:B------:R-:W-:-:S02]  /*a460*/  LOP3.LUT R36, R41, R18, R19, 0x6, !PT ;  /* 0x0000001229247212 */ /* 0x000fc400078e0613 */
[----:B------:R-:W-:Y:S02]  /*a470*/  LOP3.LUT R19, R50, R5, RZ, 0x3c, !PT ;  /* 0x0000000532137212 */ /* 0x000fe400078e3cff */
[----:B------:R-:W-:Y:S02]  /*a480*/  LOP3.LUT R61, R23, R50, R5, 0x6, !PT ;  /* 0x00000032173d7212 */ /* 0x000fe400078e0605 */
[----:B------:R-:W-:Y:S02]  /*a490*/  LOP3.LUT R0, R0, R41, RZ, 0x3c, !PT ;  /* 0x0000002900007212 */ /* 0x000fe400078e3cff */
[----:B------:R-:W-:Y:S02]  /*a4a0*/  LOP3.LUT R18, R49, R34, R22, 0xb4, !PT ;  /* 0x0000002231127212 */ /* 0x000fe400078eb416 */
[----:B------:R-:W-:Y:S02]  /*a4b0*/  LOP3.LUT R5, R58, R23, RZ, 0x3c, !PT ;  /* 0x000000173a057212 */ /* 0x000fe400078e3cff */
        /* <DEDUP_REMOVED lines=13> */
[----:B------:R-:W-:Y:S02]  /*a590*/  SHF.L.W.U32.HI R24, R18, 0x1, R49 ;  /* 0x0000000112187819 */ /* 0x000fe40000010e31 */
[----:B------:R-:W-:Y:S02]  /*a5a0*/  LOP3.LUT R34, R6, R19, R43, 0x96, !PT ;  /* 0x0000001306227212 */ /* 0x000fe400078e962b */
[----:B------:R-:W-:Y:S02]  /*a5b0*/  LOP3.LUT R39, R36, R39, RZ, 0x3c, !PT ;  /* 0x0000002724277212 */ /* 0x000fe400078e3cff */
[----:B------:R-:W-:Y:S02]  /*a5c0*/  LOP3.LUT R52, R61, R52, RZ, 0x3c, !PT ;  /* 0x000000343d347212 */ /* 0x000fe400078e3cff */
[----:B------:R-:W-:Y:S02]  /*a5d0*/  LOP3.LUT R36, R10, R22, R47, 0x96, !PT ;  /* 0x000000160a247212 */ /* 0x000fe400078e962f */
[----:B------:R-:W-:-:S02]  /*a5e0*/  LOP3.LUT R61, R24, R63, RZ, 0x3c, !PT ;  /* 0x0000003f183d7212 */ /* 0x000fc400078e3cff */
[----:B------:R-:W-:Y:S02]  /*a5f0*/  LOP3.LUT R34, R38, R34, R11, 0x96, !PT ;  /* 0x0000002226227212 */ /* 0x000fe400078e960b */
[----:B------:R-:W-:Y:S02]  /*a600*/  SHF.L.W.U32.HI R58, R49, 0x1, R18 ;  /* 0x00000001313a7819 */ /* 0x000fe40000010e12 */
[----:B------:R-:W-:Y:S02]  /*a610*/  LOP3.LUT R36, R46, R36, R27, 0x96, !PT ;  /* 0x000000242e247212 */ /* 0x000fe400078e961b */
        /* <DEDUP_REMOVED lines=8> */
[----:B------:R-:W-:-:S02]  /*a6a0*/  SHF.L.W.U32.HI R24, R63, 0x1, R34 ;  /* 0x000000013f187819 */ /* 0x000fc40000010e22 */
[----:B------:R-:W-:Y:S02]  /*a6b0*/  SHF.L.W.U32.HI R34, R34, 0x1, R63 ;  /* 0x0000000122227819 */ /* 0x000fe40000010e3f */
        /* <DEDUP_REMOVED lines=13> */
[----:B------:R-:W-:Y:S02]  /*a790*/  LOP3.LUT R49, R55, R39, R16, 0x96, !PT ;  /* 0x0000002737317212 */ /* 0x000fe400078e9610 */
[----:B------:R-:W-:Y:S02]  /*a7a0*/  LOP3.LUT R60, R35, R52, R8, 0x96, !PT ;  /* 0x00000034233c7212 */ /* 0x000fe400078e9608 */
[C---:B------:R-:W-:Y:S02]  /*a7b0*/  LOP3.LUT R65, R67.reuse, R8, RZ, 0x3c, !PT ;  /* 0x0000000843417212 */ /* 0x040fe400078e3cff */
        /* <DEDUP_REMOVED lines=9> */
[----:B------:R-:W-:Y:S02]  /*a850*/  LOP3.LUT R46, R46, R35, RZ, 0x3c, !PT ;  /* 0x000000232e2e7212 */ /* 0x000fe400078e3cff */
[----:B------:R-:W-:Y:S02]  /*a860*/  SHF.L.W.U32.HI R58, R49, 0x1, R60 ;  /* 0x00000001313a7819 */ /* 0x000fe40000010e3c */
        /* <DEDUP_REMOVED lines=50> */
[C---:B------:R-:W-:Y:S02]  /*ab90*/  LOP3.LUT R7, R62.reuse, R7, RZ, 0x3c, !PT ;  /* 0x000000073e077212 */ /* 0x040fe400078e3cff */
[----:B------:R-:W-:Y:S02]  /*aba0*/  SHF.L.W.U32.HI R20, R47, 0xc, R20 ;  /* 0x0000000c2f147819 */ /* 0x000fe40000010e14 */
[----:B------:R-:W-:Y:S02]  /*abb0*/  SHF.L.W.U32.HI R53, R53, 0x1, R22 ;  /* 0x0000000135357819 */ /* 0x000fe40000010e16 */
[----:B------:R-:W-:Y:S02]  /*abc0*/  SHF.L.W.U32.HI R33, R33, 0xb, R40 ;  /* 0x0000000b21217819 */ /* 0x000fe40000010e28 */
[----:B------:R-:W-:Y:S02]  /*abd0*/  LOP3.LUT R13, R62, R13, RZ, 0x3c, !PT ;  /* 0x0000000d3e0d7212 */ /* 0x000fe400078e3cff */
[----:B------:R-:W-:-:S02]  /*abe0*/  LOP3.LUT R32, R58, R59, RZ, 0x3c, !PT ;  /* 0x0000003b3a207212 */ /* 0x000fc400078e3cff */
        /* <DEDUP_REMOVED lines=17> */
[----:B------:R-:W-:-:S02]  /*ad00*/  LOP3.LUT R7, R23, R25, R16, 0xb4, !PT ;  /* 0x0000001917077212 */ /* 0x000fc400078eb410 */
[----:B------:R-:W-:Y:S02]  /*ad10*/  LOP3.LUT R13, R16, R37, R25, 0xb4, !PT ;  /* 0x00000025100d7212 */ /* 0x000fe400078eb419 */
[----:B------:R-:W-:Y:S02]  /*ad20*/  LOP3.LUT R14, R46, R14, RZ, 0x3c, !PT ;  /* 0x0000000e2e0e7212 */ /* 0x000fe400078e3cff */
[----:B------:R-:W-:Y:S02]  /*ad30*/  LOP3.LUT R25, R25, R50, R37, 0xb4, !PT ;  /* 0x0000003219197212 */ /* 0x000fe400078eb425 */
[----:B------:R-:W-:Y:S02]  /*ad40*/  SHF.L.W.U32.HI R32, R12, 0x8, R15 ;  /* 0x000000080c207819 */ /* 0x000fe40000010e0f */
[----:B------:R-:W-:Y:S02]  /*ad50*/  LOP3.LUT R37, R37, R23, R50, 0xb4, !PT ;  /* 0x0000001725257212 */ /* 0x000fe400078eb432 */
[----:B------:R-:W-:-:S02]  /*ad60*/  SHF.L.W.U32.HI R59, R39, 0x1c, R52 ;  /* 0x0000001c273b7819 */ /* 0x000fc40000010e34 */
[----:B------:R-:W-:Y:S02]  /*ad70*/  SHF.L.W.U32.HI R12, R15, 0x8, R12 ;  /* 0x000000080f0c7819 */ /* 0x000fe40000010e0c */
[----:B------:R-:W-:Y:S02]  /*ad80*/  SHF.L.W.U32.HI R5, R44, 0x1d, R35 ;  /* 0x0000001d2c057819 */ /* 0x000fe40000010e23 */
[----:B------:R-:W-:Y:S02]  /*ad90*/  LOP3.LUT R23, R50, R16, R23, 0xb4, !PT ;  /* 0x0000001032177212 */ /* 0x000fe400078eb417 */
[----:B------:R-:W-:Y:S02]  /*ada0*/  SHF.L.W.U32.HI R52, R52, 0x1c, R39 ;  /* 0x0000001c34347819 */ /* 0x000fe40000010e27 */
[----:B------:R-:W-:Y:S02]  /*adb0*/  SHF.L.W.U32.HI R58, R28, 0x14, R9 ;  /* 0x000000141c3a7819 */ /* 0x000fe40000010e09 */
[----:B------:R-:W-:-:S02]  /*adc0*/  SHF.L.W.U32.HI R35, R35, 0x1d, R44 ;  /* 0x0000001d23237819 */ /* 0x000fc40000010e2c */
[----:B------:R-:W-:Y:S02]  /*add0*/  LOP3.LUT R15, R40, R22, R47, 0xb4, !PT ;  /* 0x00000016280f7212 */ /* 0x000fe400078eb42f */
[----:B------:R-:W-:Y:S02]  /*ade0*/  LOP3.LUT R16, R47, R26, R22, 0xb4, !PT ;  /* 0x0000001a2f107212 */ /* 0x000fe400078eb416 */
[----:B------:R-:W-:Y:S02]  /*adf0*/  SHF.L.W.U32.HI R39, R14, 0x3, R61 ;  /* 0x000000030e277819 */ /* 0x000fe40000010e3d */
[----:B------:R-:W-:Y:S02]  /*ae00*/  SHF.L.W.U32.HI R9, R9, 0x14, R28 ;  /* 0x0000001409097819 */ /* 0x000fe40000010e1c */
[----:B------:R-:W-:Y:S02]  /*ae10*/  LOP3.LUT R22, R22, R41, R26, 0xb4, !PT ;  /* 0x0000002916167212 */ /* 0x000fe400078eb41a */
[----:B------:R-:W-:-:S02]  /*ae20*/  LOP3.LUT R44, R30, R54, R49, 0xb4, !PT ;  /* 0x000000361e2c7212 */ /* 0x000fc400078eb431 */
[----:B------:R-:W-:Y:S02]  /*ae30*/  LOP3.LUT R50, R49, R31, R54, 0xb4, !PT ;  /* 0x0000001f31327212 */ /* 0x000fe400078eb436 */
[----:B------:R-:W-:Y:S02]  /*ae40*/  SHF.L.W.U32.HI R14, R61, 0x3, R14 ;  /* 0x000000033d0e7819 */ /* 0x000fe40000010e0e */
[----:B------:R-:W-:Y:S02]  /*ae50*/  LOP3.LUT R26, R26, R40, R41, 0xb4, !PT ;  /* 0x000000281a1a7212 */ /* 0x000fe400078eb429 */
[----:B------:R-:W-:Y:S02]  /*ae60*/  LOP3.LUT R28, R42, R49, R30, 0xb4, !PT ;  /* 0x000000312a1c7212 */ /* 0x000fe400078eb41e */
[----:B------:R-:W-:Y:S02]  /*ae70*/  LOP3.LUT R54, R54, R42, R31, 0xb4, !PT ;  /* 0x0000002a36367212 */ /* 0x000fe400078eb41f */
[----:B------:R-:W-:-:S02]  /*ae80*/  SHF.L.W.U32.HI R61, R29, 0xe, R4 ;  /* 0x0000000e1d3d7819 */ /* 0x000fc40000010e04 */
[----:B------:R-:W-:Y:S02]  /*ae90*/  LOP3.LUT R40, R41, R47, R40, 0xb4, !PT ;  /* 0x0000002f29287212 */ /* 0x000fe400078eb428 */
        /* <DEDUP_REMOVED lines=31> */
[----:B------:R-:W-:Y:S02]  /*b090*/  LOP3.LUT R20, R18, R19, RZ, 0x3c, !PT ;  /* 0x0000001312147212 */ /* 0x000fe400078e3cff */
[----:B------:R-:W-:Y:S02]  /*b0a0*/  LOP3.LUT R39, R6, R59, R5, 0xb4, !PT ;  /* 0x0000003b06277212 */ /* 0x000fe400078eb405 */
[----:B------:R-:W-:Y:S02]  /*b0b0*/  LOP3.LUT R6, R51, R4, RZ, 0x3c, !PT ;  /* 0x0000000433067212 */ /* 0x000fe400078e3cff */
[----:B------:R-:W-:-:S02]  /*b0c0*/  LOP3.LUT R51, R61, R18, R19, 0x6, !PT ;  /* 0x000000123d337212 */ /* 0x000fc400078e0613 */
[-C--:B------:R-:W-:Y:S02]  /*b0d0*/  LOP3.LUT R18, R56, R61.reuse, RZ, 0x3c, !PT ;  /* 0x0000003d38127212 */ /* 0x080fe400078e3cff */
[----:B------:R-:W-:Y:S02]  /*b0e0*/  LOP3.LUT R19, R20, R8, R11, 0xb4, !PT ;  /* 0x0000000814137212 */ /* 0x000fe400078eb40b */
[----:B------:R-:W-:Y:S02]  /*b0f0*/  LOP3.LUT R4, R33, R4, R57, 0xb4, !PT ;  /* 0x0000000421047212 */ /* 0x000fe400078eb439 */
[----:B------:R-:W-:Y:S02]  /*b100*/  LOP3.LUT R61, R8, R61, R24, 0xb4, !PT ;  /* 0x0000003d083d7212 */ /* 0x000fe400078eb418 */
[----:B------:R-:W-:Y:S02]  /*b110*/  LOP3.LUT R63, R11, R24, R8, 0xb4, !PT ;  /* 0x000000180b3f7212 */ /* 0x000fe400078eb408 */
[----:B------:R-:W-:-:S02]  /*b120*/  LOP3.LUT R11, R19, 0x80000000, RZ, 0x3c, !PT ;  /* 0x80000000130b7812 */ /* 0x000fc400078e3cff */
[----:B------:R-:W-:Y:S02]  /*b130*/  LOP3.LUT R20, R55, R4, R14, 0x96, !PT ;  /* 0x0000000437147212 */ /* 0x000fe400078e960e */
[----:B------:R-:W-:Y:S02]  /*b140*/  LOP3.LUT R8, R53, 0x8089, RZ, 0x3c, !PT ;  /* 0x0000808935087812 */ /* 0x000fe400078e3cff */
        /* <DEDUP_REMOVED lines=8> */
[----:B------:R-:W-:Y:S02]  /*b1d0*/  LOP3.LUT R57, R46, R57, RZ, 0x3c, !PT ;  /* 0x000000392e397212 */ /* 0x000fe400078e3cff */
[----:B------:R-:W-:-:S02]  /*b1e0*/  LOP3.LUT R53, R15, R53, R30, 0x96, !PT ;  /* 0x000000350f357212 */ /* 0x000fc400078e961e */
[----:B------:R-:W-:Y:S02]  /*b1f0*/  SHF.L.W.U32.HI R62, R20, 0x1, R19 ;  /* 0x00000001143e7819 */ /* 0x000fe40000010e13 */
[----:B------:R-:W-:Y:S02]  /*b200*/  LOP3.LUT R46, R0, R21, R49, 0x96, !PT ;  /* 0x00000015002e7212 */ /* 0x000fe400078e9631 */
[----:B------:R-:W-:Y:S02]  /*b210*/  LOP3.LUT R56, R33, R58, RZ, 0x3c, !PT ;  /* 0x0000003a21387212 */ /* 0x000fe400078e3cff */
[----:B------:R-:W-:Y:S02]  /*b220*/  LOP3.LUT R51, R51, R24, RZ, 0x3c, !PT ;  /* 0x0000001833337212 */ /* 0x000fe400078e3cff */
[----:B------:R-:W-:Y:S02]  /*b230*/  LOP3.LUT R62, R62, R53, RZ, 0x3c, !PT ;  /* 0x000000353e3e7212 */ /* 0x000fe400078e3cff */
[----:B------:R-:W-:-:S02]  /*b240*/  SHF.L.W.U32.HI R24, R58, 0x1, R53 ;  /* 0x000000013a187819 */ /* 0x000fc40000010e35 */
[----:B------:R-:W-:Y:S02]  /*b250*/  SHF.L.W.U32.HI R33, R53, 0x1, R58 ;  /* 0x0000000135217819 */ /* 0x000fe40000010e3a */
[----:B------:R-:W-:Y:S02]  /*b260*/  LOP3.LUT R46, R13, R46, R44, 0x96, !PT ;  /* 0x0000002e0d2e7212 */ /* 0x000fe400078e962c */
[----:B------:R-:W-:Y:S02]  /*b270*/  LOP3.LUT R53, R56, R13, RZ, 0x3c, !PT ;  /* 0x0000000d38357212 */ /* 0x000fe400078e3cff */
[----:B------:R-:W-:Y:S02]  /*b280*/  LOP3.LUT R13, R36, R6, R35, 0x96, !PT ;  /* 0x00000006240d7212 */ /* 0x000fe400078e9623 */
[----:B------:R-:W-:Y:S02]  /*b290*/  LOP3.LUT R58, R10, R18, R5, 0x96, !PT ;  /* 0x000000120a3a7212 */ /* 0x000fe400078e9605 */
[----:B------:R-:W-:-:S02]  /*b2a0*/  LOP3.LUT R13, R23, R13, R42, 0x96, !PT ;  /* 0x0000000d170d7212 */ /* 0x000fc400078e962a */
[----:B------:R-:W-:Y:S02]  /*b2b0*/  LOP3.LUT R58, R40, R58, R43, 0x96, !PT ;  /* 0x0000003a283a7212 */ /* 0x000fe400078e962b */
[C---:B------:R-:W-:Y:S02]  /*b2c0*/  LOP3.LUT R21, R56.reuse, R21, RZ, 0x3c, !PT ;  /* 0x0000001538157212 */ /* 0x040fe400078e3cff */
[C---:B------:R-:W-:Y:S02]  /*b2d0*/  LOP3.LUT R49, R56.reuse, R49, RZ, 0x3c, !PT ;  /* 0x0000003138317212 */ /* 0x040fe400078e3cff */
[C---:B------:R-:W-:Y:S02]  /*b2e0*/  LOP3.LUT R0, R56.reuse, R0, RZ, 0x3c, !PT ;  /* 0x0000000038007212 */ /* 0x040fe400078e3cff */
[----:B------:R-:W-:Y:S02]  /*b2f0*/  LOP3.LUT R44, R56, R44, RZ, 0x3c, !PT ;  /* 0x0000002c382c7212 */ /* 0x000fe400078e3cff */
[----:B------:R-:W-:-:S02]  /*b300*/  LOP3.LUT R59, R38, R63, R9, 0x96, !PT ;  /* 0x0000003f263b7212 */ /* 0x000fc400078e9609 */
[----:B------:R-:W-:Y:S02]  /*b310*/  LOP3.LUT R56, R62, R63, RZ, 0x3c, !PT ;  /* 0x0000003f3e387212 */ /* 0x000fe400078e3cff */
[----:B------:R-:W-:Y:S02]  /*b320*/  SHF.L.W.U32.HI R63, R58, 0x1, R13 ;  /* 0x000000013a3f7819 */ /* 0x000fe40000010e0d */
[C---:B------:R-:W-:Y:S02]  /*b330*/  LOP3.LUT R60, R62.reuse, R9, RZ, 0x3c, !PT ;  /* 0x000000093e3c7212 */ /* 0x040fe400078e3cff */
[----:B------:R-:W-:Y:S02]  /*b340*/  LOP3.LUT R9, R62, R38, RZ, 0x3c, !PT ;  /* 0x000000263e097212 */ /* 0x000fe400078e3cff */
[----:B------:R-:W-:Y:S02]  /*b350*/  LOP3.LUT R38, R63, R20, RZ, 0x3c, !PT ;  /* 0x000000143f267212 */ /* 0x000fe400078e3cff */
[----:B------:R-:W-:-:S02]  /*b360*/  LOP3.LUT R20, R12, R57, R27, 0x96, !PT ;  /* 0x000000390c147212 */ /* 0x000fc400078e961b */
[C---:B------:R-:W-:Y:S02]  /*b370*/  LOP3.LUT R57, R38.reuse, R57, RZ, 0x3c, !PT ;  /* 0x0000003926397212 */ /* 0x040fe400078e3cff */
[----:B------:R-:W-:Y:S02]  /*b380*/  LOP3.LUT R20, R37, R20, R54, 0x96, !PT ;  /* 0x0000001425147212 */ /* 0x000fe400078e9636 */
        /* <DEDUP_REMOVED lines=23> */
[----:B------:R-:W-:Y:S02]  /*b500*/  LOP3.LUT R24, R13, R28, RZ, 0x3c, !PT ;  /* 0x0000001c0d187212 */ /* 0x000fe400078e3cff */
[----:B------:R-:W-:Y:S02]  /*b510*/  SHF.L.W.U32.HI R28, R26, 0x18, R37 ;  /* 0x000000181a1c7819 */ /* 0x000fe40000010e25 */
[----:B------:R-:W-:Y:S02]  /*b520*/  LOP3.LUT R38, R64, R51, RZ, 0x3c, !PT ;  /* 0x0000003340267212 */ /* 0x000fe400078e3cff */
[----:B------:R-:W-:Y:S02]  /*b530*/  SHF.L.W.U32.HI R26, R37, 0x18, R26 ;  /* 0x00000018251a7819 */ /* 0x000fe40000010e1a */
        /* <DEDUP_REMOVED lines=108> */
[----:B------:R-:W-:-:S02]  /*bc00*/  LOP3.LUT R51, R51, R35, R38, 0xb4, !PT ;  /* 0x0000002333337212 */ /* 0x000fc400078eb426 */
[----:B------:R-:W-:Y:S02]  /*bc10*/  SHF.L.W.U32.HI R49, R49, 0xc, R60 ;  /* 0x0000000c31317819 */ /* 0x000fe40000010e3c */
[----:B------:R-:W-:Y:S02]  /*bc20*/  LOP3.LUT R38, R29, R47, R6, 0xb4, !PT ;  /* 0x0000002f1d267212 */ /* 0x000fe400078eb406 */
[----:B------:R-:W-:Y:S02]  /*bc30*/  LOP3.LUT R35, R6, R34, R47, 0xb4, !PT ;  /* 0x0000002206237212 */ /* 0x000fe400078eb42f */
[----:B------:R-:W-:Y:S02]  /*bc40*/  LOP3.LUT R47, R47, R18, R34, 0xb4, !PT ;  /* 0x000000122f2f7212 */ /* 0x000fe400078eb422 */
[----:B------:R-:W-:Y:S02]  /*bc50*/  LOP3.LUT R34, R34, R29, R18, 0xb4, !PT ;  /* 0x0000001d22227212 */ /* 0x000fe400078eb412 */
[----:B------:R-:W-:-:S02]  /*bc60*/  LOP3.LUT R29, R18, R6, R29, 0xb4, !PT ;  /* 0x00000006121d7212 */ /* 0x000fc400078eb41d */
[-CC-:B------:R-:W-:Y:S02]  /*bc70*/  LOP3.LUT R6, R49, R13.reuse, R8.reuse, 0x90, !PT ;  /* 0x0000000d31067212 */ /* 0x180fe400078e9008 */
[----:B------:R-:W-:Y:S02]  /*bc80*/  LOP3.LUT R18, R13, R8, RZ, 0x3c, !PT ;  /* 0x000000080d127212 */ /* 0x000fe400078e3cff */
[----:B------:R-:W-:Y:S02]  /*bc90*/  LOP3.LUT R55, R10, R58, R11, 0x90, !PT ;  /* 0x0000003a0a377212 */ /* 0x000fe400078e900b */
[----:B------:R-:W-:Y:S02]  /*bca0*/  LOP3.LUT R45, R23, R13, R8, 0x6, !PT ;  /* 0x0000000d172d7212 */ /* 0x000fe400078e0608 */
[----:B------:R-:W-:Y:S02]  /*bcb0*/  LOP3.LUT R44, R58, R11, RZ, 0x3c, !PT ;  /* 0x0000000b3a2c7212 */ /* 0x000fe400078e3cff */
[----:B------:R-:W-:-:S02]  /*bcc0*/  LOP3.LUT R6, R6, R23, RZ, 0x3c, !PT ;  /* 0x0000001706067212 */ /* 0x000fc400078e3cff */
[----:B------:R-:W-:Y:S02]  /*bcd0*/  LOP3.LUT R13, R18, R14, R49, 0xb4, !PT ;  /* 0x0000000e120d7212 */ /* 0x000fe400078eb431 */
[----:B------:R-:W-:Y:S02]  /*bce0*/  LOP3.LUT R58, R48, R58, R11, 0x6, !PT ;  /* 0x0000003a303a7212 */ /* 0x000fe400078e060b */
[-C--:B------:R-:W-:Y:S02]  /*bcf0*/  LOP3.LUT R8, R55, R48.reuse, RZ, 0x3c, !PT ;  /* 0x0000003037087212 */ /* 0x080fe400078e3cff */
[----:B------:R-:W-:Y:S02]  /*bd00*/  LOP3.LUT R23, R14, R23, R54, 0xb4, !PT ;  /* 0x000000170e177212 */ /* 0x000fe400078eb436 */
        /* <DEDUP_REMOVED lines=10> */
[----:B------:R-:W-:Y:S02]  /*bdb0*/  LOP3.LUT R10, R44, 0x80000000, RZ, 0x3c, !PT ;  /* 0x800000002c0a7812 */ /* 0x000fe400078e3cff */
[----:B------:R-:W-:Y:S02]  /*bdc0*/  LOP3.LUT R62, R25, R62, R16, 0x96, !PT ;  /* 0x0000003e193e7212 */ /* 0x000fe400078e9610 */
[----:B------:R-:W-:Y:S02]  /*bdd0*/  SHF.L.W.U32.HI R37, R13, 0x1, R14 ;  /* 0x000000010d257819 */ /* 0x000fe40000010e0e */
[----:B------:R-:W-:-:S02]  /*bde0*/  LOP3.LUT R49, R21, R10, R38, 0x96, !PT ;  /* 0x0000000a15317212 */ /* 0x000fc400078e9626 */
[----:B------:R-:W-:Y:S02]  /*bdf0*/  LOP3.LUT R44, R15, R18, R52, 0x96, !PT ;  /* 0x000000120f2c7212 */ /* 0x000fe400078e9634 */
[----:B------:R-:W-:Y:S02]  /*be00*/  LOP3.LUT R55, R37, R62, RZ, 0x3c, !PT ;  /* 0x0000003e25377212 */ /* 0x000fe400078e3cff */
[----:B------:R-:W-:Y:S02]  /*be10*/  LOP3.LUT R49, R27, R49, R26, 0x96, !PT ;  /* 0x000000311b317212 */ /* 0x000fe400078e961a */
[----:B------:R-:W-:Y:S02]  /*be20*/  SHF.L.W.U32.HI R60, R14, 0x1, R13 ;  /* 0x000000010e3c7819 */ /* 0x000fe40000010e0d */
[----:B------:R-:W-:Y:S02]  /*be30*/  LOP3.LUT R54, R45, R54, RZ, 0x3c, !PT ;  /* 0x000000362d367212 */ /* 0x000fe400078e3cff */
[----:B------:R-:W-:-:S02]  /*be40*/  LOP3.LUT R44, R22, R44, R41, 0x96, !PT ;  /* 0x0000002c162c7212 */ /* 0x000fc400078e9629 */
[----:B------:R-:W-:Y:S02]  /*be50*/  LOP3.LUT R45, R58, R39, RZ, 0x3c, !PT ;  /* 0x000000273a2d7212 */ /* 0x000fe400078e3cff */
[C---:B------:R-:W-:Y:S02]  /*be60*/  LOP3.LUT R18, R55.reuse, R18, RZ, 0x3c, !PT ;  /* 0x0000001237127212 */ /* 0x040fe400078e3cff */
[C---:B------:R-:W-:Y:S02]  /*be70*/  LOP3.LUT R52, R55.reuse, R52, RZ, 0x3c, !PT ;  /* 0x0000003437347212 */ /* 0x040fe400078e3cff */
[C---:B------:R-:W-:Y:S02]  /*be80*/  LOP3.LUT R15, R55.reuse, R15, RZ, 0x3c, !PT ;  /* 0x0000000f370f7212 */ /* 0x040fe400078e3cff */
[----:B------:R-:W-:Y:S02]  /*be90*/  LOP3.LUT R41, R55, R41, RZ, 0x3c, !PT ;  /* 0x0000002937297212 */ /* 0x000fe400078e3cff */
[----:B------:R-:W-:-:S02]  /*bea0*/  LOP3.LUT R60, R60, R49, RZ, 0x3c, !PT ;  /* 0x000000313c3c7212 */ /* 0x000fc400078e3cff */
[----:B------:R-:W-:Y:S02]  /*beb0*/  SHF.L.W.U32.HI R37, R62, 0x1, R49 ;  /* 0x000000013e257819 */ /* 0x000fe40000010e31 */
[----:B------:R-:W-:Y:S02]  /*bec0*/  SHF.L.W.U32.HI R39, R49, 0x1, R62 ;  /* 0x0000000131277819 */ /* 0x000fe40000010e3e */
[----:B------:R-:W-:Y:S02]  /*bed0*/  LOP3.LUT R55, R55, R22, RZ, 0x3c, !PT ;  /* 0x0000001637377212 */ /* 0x000fe400078e3cff */
[----:B------:R-:W-:Y:S02]  /*bee0*/  LOP3.LUT R49, R0, R6, R51, 0x96, !PT ;  /* 0x0000000600317212 */ /* 0x000fe400078e9633 */
[----:B------:R-:W-:Y:S02]  /*bef0*/  LOP3.LUT R22, R12, R8, R29, 0x96, !PT ;  /* 0x000000080c167212 */ /* 0x000fe400078e961d */
[----:B------:R-:W-:-:S02]  /*bf00*/  LOP3.LUT R63, R50, R61, R35, 0x96, !PT ;  /* 0x0000003d323f7212 */ /* 0x000fc400078e9623 */
[----:B------:R-:W-:Y:S02]  /*bf10*/  LOP3.LUT R49, R4, R49, R33, 0x96, !PT ;  /* 0x0000003104317212 */ /* 0x000fe400078e9621 */
[----:B------:R-:W-:Y:S02]  /*bf20*/  LOP3.LUT R22, R5, R22, R28, 0x96, !PT ;  /* 0x0000001605167212 */ /* 0x000fe400078e961c */
[----:B------:R-:W-:Y:S02]  /*bf30*/  LOP3.LUT R63, R40, R63, R7, 0x96, !PT ;  /* 0x0000003f283f7212 */ /* 0x000fe400078e9607 */
[----:B------:R-:W-:Y:S02]  /*bf40*/  LOP3.LUT R58, R60, R7, RZ, 0x3c, !PT ;  /* 0x000000073c3a7212 */ /* 0x000fe400078e3cff */
[----:B------:R-:W-:Y:S02]  /*bf50*/  SHF.L.W.U32.HI R7, R22, 0x1, R49 ;  /* 0x0000000116077819 */ /* 0x000fe40000010e31 */
[----:B------:R-:W-:-:S02]  /*bf60*/  LOP3.LUT R61, R60, R61, RZ, 0x3c, !PT ;  /* 0x0000003d3c3d7212 */ /* 0x000fc400078e3cff */
[C---:B------:R-:W-:Y:S02]  /*bf70*/  LOP3.LUT R35, R60.reuse, R35, RZ, 0x3c, !PT ;  /* 0x000000233c237212 */ /* 0x040fe400078e3cff */
[C---:B------:R-:W-:Y:S02]  /*bf80*/  LOP3.LUT R50, R60.reuse, R50, RZ, 0x3c, !PT ;  /* 0x000000323c327212 */ /* 0x040fe400078e3cff */
[----:B------:R-:W-:Y:S02]  /*bf90*/  LOP3.LUT R40, R60, R40, RZ, 0x3c, !PT ;  /* 0x000000283c287212 */ /* 0x000fe400078e3cff */
[----:B------:R-:W-:Y:S02]  /*bfa0*/  LOP3.LUT R7, R7, R14, RZ, 0x3c, !PT ;  /* 0x0000000e07077212 */ /* 0x000fe400078e3cff */
[----:B------:R-:W-:Y:S02]  /*bfb0*/  SHF.L.W.U32.HI R60, R49, 0x1, R22 ;  /* 0x00000001313c7819 */ /* 0x000fe40000010e16 */
[----:B------:R-:W-:-:S02]  /*bfc0*/  LOP3.LUT R14, R42, R54, R43, 0x96, !PT ;  /* 0x000000362a0e7212 */ /* 0x000fc400078e962b */
[----:B------:R-:W-:Y:S02]  /*bfd0*/  LOP3.LUT R65, R59, R45, R34, 0x96, !PT ;  /* 0x0000002d3b417212 */ /* 0x000fe400078e9622 */
[----:B------:R-:W-:Y:S02]  /*bfe0*/  LOP3.LUT R62, R60, R13, RZ, 0x3c, !PT ;  /* 0x0000000d3c3e7212 */ /* 0x000fe400078e3cff */
[----:B------:R-:W-:Y:S02]  /*bff0*/  LOP3.LUT R14, R24, R14, R31, 0x96, !PT ;  /* 0x0000000e180e7212 */ /* 0x000fe400078e961f */
[----:B------:R-:W-:Y:S02]  /*c000*/  LOP3.LUT R65, R20, R65, R57, 0x96, !PT ;  /* 0x0000004114417212 */ /* 0x000fe400078e9639 */
[----:B------:R-:W-:Y:S02]  /*c010*/  SHF.L.W.U32.HI R13, R44, 0x1, R63 ;  /* 0x000000012c0d7819 */ /* 0x000fe40000010e3f */
[----:B------:R-:W-:-:S02]  /*c020*/  LOP3.LUT R54, R7, R54, RZ, 0x3c, !PT ;  /* 0x0000003607367212 */ /* 0x000fc400078e3cff */
[C---:B------:R-:W-:Y:S02]  /*c030*/  LOP3.LUT R43, R7.reuse, R43, RZ, 0x3c, !PT ;  /* 0x0000002b072b7212 */ /* 0x040fe400078e3cff */
[C---:B------:R-:W-:Y:S02]  /*c040*/  LOP3.LUT R42, R7.reuse, R42, RZ, 0x3c, !PT ;  /* 0x0000002a072a7212 */ /* 0x040fe400078e3cff */
[C---:B------:R-:W-:Y:S02]  /*c050*/  LOP3.LUT R31, R7.reuse, R31, RZ, 0x3c, !PT ;  /* 0x0000001f071f7212 */ /* 0x040fe400078e3cff */
[----:B------:R-:W-:Y:S02]  /*c060*/  LOP3.LUT R24, R7, R24, RZ, 0x3c, !PT ;  /* 0x0000001807187212 */ /* 0x000fe400078e3cff */
[----:B------:R-:W-:Y:S02]  /*c070*/  LOP3.LUT R7, R62, R20, RZ, 0x3c, !PT ;  /* 0x000000143e077212 */ /* 0x000fe400078e3cff */
[----:B------:R-:W-:-:S02]  /*c080*/  SHF.L.W.U32.HI R20, R63, 0x1, R44 ;  /* 0x000000013f147819 */ /* 0x000fc40000010e2c */
[----:B------:R-:W-:Y:S02]  /*c090*/  LOP3.LUT R39, R14, R39, RZ, 0x3c, !PT ;  /* 0x000000270e277212 */ /* 0x000fe400078e3cff */
[----:B------:R-:W-:Y:S02]  /*c0a0*/  LOP3.LUT R13, R22, R13, RZ, 0x3c, !PT ;  /* 0x0000000d160d7212 */ /* 0x000fe400078e3cff */
[----:B------:R-:W-:Y:S02]  /*c0b0*/  LOP3.LUT R37, R65, R37, RZ, 0x3c, !PT ;  /* 0x0000002541257212 */ /* 0x000fe400078e3cff */
[----:B------:R-:W-:Y:S02]  /*c0c0*/  SHF.L.W.U32.HI R22, R14, 0x1, R65 ;  /* 0x000000010e167819 */ /* 0x000fe40000010e41 */
[----:B------:R-:W-:Y:S02]  /*c0d0*/  LOP3.LUT R34, R62, R34, RZ, 0x3c, !PT ;  /* 0x000000223e227212 */ /* 0x000fe400078e3cff */
[----:B------:R-:W-:-:S02]  /*c0e0*/  LOP3.LUT R20, R49, R20, RZ, 0x3c, !PT ;  /* 0x0000001431147212 */ /* 0x000fc400078e3cff */
[C---:B------:R-:W-:Y:S02]  /*c0f0*/  LOP3.LUT R6, R39.reuse, R6, RZ, 0x3c, !PT ;  /* 0x0000000627067212 */ /* 0x040fe400078e3cff */
[C---:B------:R-:W-:Y:S02]  /*c100*/  LOP3.LUT R51, R39.reuse, R51, RZ, 0x3c, !PT ;  /* 0x0000003327337212 */ /* 0x040fe400078e3cff */
[C---:B------:R-:W-:Y:S02]  /*c110*/  LOP3.LUT R0, R39.reuse, R0, RZ, 0x3c, !PT ;  /* 0x0000000027007212 */ /* 0x040fe400078e3cff */
[C---:B------:R-:W-:Y:S02]  /*c120*/  LOP3.LUT R33, R39.reuse, R33, RZ, 0x3c, !PT ;  /* 0x0000002127217212 */ /* 0x040fe400078e3cff */
[----:B------:R-:W-:Y:S02]  /*c130*/  LOP3.LUT R4, R39, R4, RZ, 0x3c, !PT ;  /* 0x0000000427047212 */ /* 0x000fe400078e3cff */
[----:B------:R-:W-:-:S02]  /*c140*/  SHF.L.W.U32.HI R49, R65, 0x1, R14 ;  /* 0x0000000141317819 */ /* 0x000fc40000010e0e */
[C---:B------:R-:W-:Y:S02]  /*c150*/  LOP3.LUT R39, R37.reuse, R8, RZ, 0x3c, !PT ;  /* 0x0000000825277212 */ /* 0x040fe400078e3cff */
[----:B------:R-:W-:Y:S02]  /*c160*/  LOP3.LUT R63, R22, R63, RZ, 0x3c, !PT ;  /* 0x0000003f163f7212 */ /* 0x000fe400078e3cff */
[C---:B------:R-:W-:Y:S02]  /*c170*/  LOP3.LUT R8, R37.reuse, R29, RZ, 0x3c, !PT ;  /* 0x0000001d25087212 */ /* 0x040fe400078e3cff */
[C---:B------:R-:W-:Y:S02]  /*c180*/  LOP3.LUT R29, R37.reuse, R12, RZ, 0x3c, !PT ;  /* 0x0000000c251d7212 */ /* 0x040fe400078e3cff */
[C---:B------:R-:W-:Y:S02]  /*c190*/  LOP3.LUT R28, R37.reuse, R28, RZ, 0x3c, !PT ;  /* 0x0000001c251c7212 */ /* 0x040fe400078e3cff */
[----:B------:R-:W-:-:S02]  /*c1a0*/  LOP3.LUT R5, R37, R5, RZ, 0x3c, !PT ;  /* 0x0000000525057212 */ /* 0x000fc400078e3cff */
[----:B------:R-:W-:Y:S02]  /*c1b0*/  SHF.L.W.U32.HI R22, R34, 0x17, R43 ;  /* 0x0000001722167819 */ /* 0x000fe40000010e2b */
[----:B------:R-:W-:Y:S02]  /*c1c0*/  LOP3.LUT R37, R13, R26, RZ, 0x3c, !PT ;  /* 0x0000001a0d257212 */ /* 0x000fe400078e3cff */
[----:B------:R-:W-:Y:S02]  /*c1d0*/  SHF.L.W.U32.HI R34, R43, 0x17, R34 ;  /* 0x000000172b227819 */ /* 0x000fe40000010e22 */
[----:B------:R-:W-:Y:S02]  /*c1e0*/  LOP3.LUT R44, R49, R44, RZ, 0x3c, !PT ;  /* 0x0000002c312c7212 */ /* 0x000fe400078e3cff */
[----:B------:R-:W-:Y:S02]  /*c1f0*/  LOP3.LUT R26, R20, R9, RZ, 0x3c, !PT ;  /* 0x00000009141a7212 */ /* 0x000fe400078e3cff */
[----:B------:R-:W-:-:S02]  /*c200*/  LOP3.LUT R43, R13, R38, RZ, 0x3c, !PT ;  /* 0x000000260d2b7212 */ /* 0x000fc400078e3cff */
[----:B------:R-:W-:Y:S02]  /*c210*/  SHF.L.W.U32.HI R9, R7, 0x18, R24 ;  /* 0x0000001807097819 */ /* 0x000fe40000010e18 */
        /* <DEDUP_REMOVED lines=11> */
[----:B------:R-:W-:Y:S02]  /*c2d0*/  SHF.L.W.U32.HI R26, R26, 0x4, R43 ;  /* 0x000000041a1a7819 */ /* 0x000fe40000010e2b */
        /* <DEDUP_REMOVED lines=42> */
[----:B------:R-:W-:Y:S02]  /*c580*/  LOP3.LUT R17, R23, R29, R34, 0xb4, !PT ;  /* 0x0000001d17117212 */ /* 0x000fe400078eb422 */
[----:B------:R-:W-:Y:S02]  /*c590*/  LOP3.LUT R33, R34, R16, R29, 0xb4, !PT ;  /* 0x0000001022217212 */ /* 0x000fe400078eb41d */
[----:B------:R-:W-:Y:S02]  /*c5a0*/  SHF.L.W.U32.HI R42, R46, 0xb, R19 ;  /* 0x0000000b2e2a7819 */ /* 0x000fe40000010e13 */
[----:B------:R-:W-:Y:S02]  /*c5b0*/  LOP3.LUT R29, R29, R55, R16, 0xb4, !PT ;  /* 0x000000371d1d7212 */ /* 0x000fe400078eb410 */
[----:B------:R-:W-:-:S02]  /*c5c0*/  SHF.L.W.U32.HI R19, R19, 0xb, R46 ;  /* 0x0000000b13137819 */ /* 0x000fc40000010e2e */
[----:B------:R-:W-:Y:S02]  /*c5d0*/  LOP3.LUT R16, R16, R23, R55, 0xb4, !PT ;  /* 0x0000001710107212 */ /* 0x000fe400078eb437 */
[----:B------:R-:W-:Y:S02]  /*c5e0*/  SHF.L.W.U32.HI R46, R6, 0x1b, R39 ;  /* 0x0000001b062e7819 */ /* 0x000fe40000010e27 */
[----:B------:R-:W-:Y:S02]  /*c5f0*/  SHF.L.W.U32.HI R48, R53, 0xf, R30 ;  /* 0x0000000f35307819 */ /* 0x000fe40000010e1e */
[----:B------:R-:W-:Y:S02]  /*c600*/  LOP3.LUT R55, R55, R34, R23, 0xb4, !PT ;  /* 0x0000002237377212 */ /* 0x000fe400078eb417 */
        /* <DEDUP_REMOVED lines=42> */
[----:B------:R-:W-:Y:S02]  /*c8b0*/  LOP3.LUT R18, R20, R11, RZ, 0x3c, !PT ;  /* 0x0000000b14127212 */ /* 0x000fe400078e3cff */
        /* <DEDUP_REMOVED lines=19> */
[----:B------:R-:W-:Y:S02]  /*c9f0*/  LOP3.LUT R31, R20, R31, RZ, 0x3c, !PT ;  /* 0x0000001f141f7212 */ /* 0x000fe400078e3cff */
[----:B------:R-:W-:Y:S02]  /*ca00*/  LOP3.LUT R53, R17, R53, R62, 0x96, !PT ;  /* 0x0000003511357212 */ /* 0x000fe400078e963e */
[----:B------:R-:W-:Y:S02]  /*ca10*/  SHF.L.W.U32.HI R20, R12, 0x1, R19 ;  /* 0x000000010c147819 */ /* 0x000fe40000010e13 */
[----:B------:R-:W-:Y:S02]  /*ca20*/  LOP3.LUT R52, R23, R52, R26, 0x96, !PT ;  /* 0x0000003417347212 */ /* 0x000fe400078e961a */
        /* <DEDUP_REMOVED lines=8> */
[----:B------:R-:W-:Y:S02]  /*cab0*/  LOP3.LUT R52, R51, R33, RZ, 0x3c, !PT ;  /* 0x0000002133347212 */ /* 0x000fe400078e3cff */
[----:B------:R-:W-:Y:S02]  /*cac0*/  LOP3.LUT R56, R58, R8, R45, 0x96, !PT ;  /* 0x000000083a387212 */ /* 0x000fe400078e962d */
[----:B------:R-:W-:Y:S02]  /*cad0*/  LOP3.LUT R33, R28, R10, R21, 0x96, !PT ;  /* 0x0000000a1c217212 */ /* 0x000fe400078e9615 */
[----:B------:R-:W-:Y:S02]  /*cae0*/  LOP3.LUT R53, R39, R60, R36, 0x96, !PT ;  /* 0x0000003c27357212 */ /* 0x000fe400078e9624 */
[----:B------:R-:W-:Y:S02]  /*caf0*/  LOP3.LUT R56, R55, R56, R6, 0x96, !PT ;  /* 0x0000003837387212 */ /* 0x000fe400078e9606 */
[----:B------:R-:W-:-:S02]  /*cb00*/  LOP3.LUT R33, R0, R33, R37, 0x96, !PT ;  /* 0x0000002100217212 */ /* 0x000fc400078e9625 */
[C---:B------:R-:W-:Y:S02]  /*cb10*/  LOP3.LUT R18, R51.reuse, R18, RZ, 0x3c, !PT ;  /* 0x0000001233127212 */ /* 0x040fe400078e3cff */
[C---:B------:R-:W-:Y:S02]  /*cb20*/  LOP3.LUT R43, R51.reuse, R43, RZ, 0x3c, !PT ;  /* 0x0000002b332b7212 */ /* 0x040fe400078e3cff */
[C---:B------:R-:W-:Y:S02]  /*cb30*/  LOP3.LUT R24, R51.reuse, R24, RZ, 0x3c, !PT ;  /* 0x0000001833187212 */ /* 0x040fe400078e3cff */
        /* <DEDUP_REMOVED lines=10> */
[----:B------:R-:W-:Y:S02]  /*cbe0*/  SHF.L.W.U32.HI R19, R56, 0x1, R33 ;  /* 0x0000000138137819 */ /* 0x000fe40000010e21 */
[----:B------:R-:W-:Y:S02]  /*cbf0*/  LOP3.LUT R34, R54, R31, R41, 0x96, !PT ;  /* 0x0000001f36227212 */ /* 0x000fe400078e9629 */
[----:B------:R-:W-:Y:S02]  /*cc00*/  LOP3.LUT R61, R19, R12, RZ, 0x3c, !PT ;  /* 0x0000000c133d7212 */ /* 0x000fe400078e3cff */
        /* <DEDUP_REMOVED lines=9> */
[C---:B------:R-:W-:Y:S02]  /*cca0*/  LOP3.LUT R31, R60.reuse, R31, RZ, 0x3c, !PT ;  /* 0x0000001f3c1f7212 */ /* 0x040fe400078e3cff */
[C---:B------:R-:W-:Y:S02]  /*ccb0*/  LOP3.LUT R41, R60.reuse, R41, RZ, 0x3c, !PT ;  /* 0x000000293c297212 */ /* 0x040fe400078e3cff */
[C---:B------:R-:W-:Y:S02]  /*ccc0*/  LOP3.LUT R54, R60.reuse, R54, RZ, 0x3c, !PT ;  /* 0x000000363c367212 */ /* 0x040fe400078e3cff */
[C---:B------:R-:W-:Y:S02]  /*ccd0*/  LOP3.LUT R15, R60.reuse, R15, RZ, 0x3c, !PT ;  /* 0x0000000f3c0f7212 */ /* 0x040fe400078e3cff */
[----:B------:R-:W-:-:S02]  /*cce0*/  LOP3.LUT R16, R60, R16, RZ, 0x3c, !PT ;  /* 0x000000103c107212 */ /* 0x000fc400078e3cff */
[----:B------:R-:W-:Y:S02]  /*ccf0*/  LOP3.LUT R14, R33, R14, RZ, 0x3c, !PT ;  /* 0x0000000e210e7212 */ /* 0x000fe400078e3cff */
[----:B------:R-:W-:Y:S02]  /*cd00*/  SHF.L.W.U32.HI R60, R34, 0x1, R63 ;  /* 0x00000001223c7819 */ /* 0x000fe40000010e3f */
[----:B------:R-:W-:Y:S02]  /*cd10*/  LOP3.LUT R61, R61, R42, RZ, 0x3c, !PT ;  /* 0x0000002a3d3d7212 */ /* 0x000fe400078e3cff */
[----:B------:R-:W-:Y:S02]  /*cd20*/  SHF.L.W.U32.HI R49, R53, 0x1, R42 ;  /* 0x0000000135317819 */ /* 0x000fe40000010e2a */
[----:B------:R-:W-:Y:S02]  /*cd30*/  LOP3.LUT R33, R63, R20, RZ, 0x3c, !PT ;  /* 0x000000143f217212 */ /* 0x000fe400078e3cff */
[----:B------:R-:W-:-:S02]  /*cd40*/  LOP3.LUT R53, R60, R53, RZ, 0x3c, !PT ;  /* 0x000000353c357212 */ /* 0x000fc400078e3cff */
[----:B------:R-:W-:Y:S02]  /*cd50*/  LOP3.LUT R20, R61, R29, RZ, 0x3c, !PT ;  /* 0x0000001d3d147212 */ /* 0x000fe400078e3cff */
[----:B------:R-:W-:Y:S02]  /*cd60*/  LOP3.LUT R56, R56, R49, RZ, 0x3c, !PT ;  /* 0x0000003138387212 */ /* 0x000fe400078e3cff */
[C---:B------:R-:W-:Y:S02]  /*cd70*/  LOP3.LUT R29, R33.reuse, R10, RZ, 0x3c, !PT ;  /* 0x0000000a211d7212 */ /* 0x040fe400078e3cff */
[----:B------:R-:W-:Y:S02]  /*cd80*/  LOP3.LUT R35, R34, R35, RZ, 0x3c, !PT ;  /* 0x0000002322237212 */ /* 0x000fe400078e3cff */
        /* <DEDUP_REMOVED lines=12> */
[----:B------:R-:W-:Y:S02]  /*ce50*/  LOP3.LUT R53, R61, R32, RZ, 0x3c, !PT ;  /* 0x000000203d357212 */ /* 0x000fe400078e3cff */
[----:B------:R-:W-:-:S02]  /*ce60*/  SHF.L.W.U32.HI R15, R50, 0x15, R15 ;  /* 0x00000015320f7819 */ /* 0x000fc40000010e0f */
[----:B------:R-:W-:Y:S02]  /*ce70*/  LOP3.LUT R41, R56, R40, RZ, 0x3c, !PT ;  /* 0x0000002838297212 */ /* 0x000fe400078e3cff */
[----:B------:R-:W-:Y:S02]  /*ce80*/  SHF.L.W.U32.HI R32, R52, 0x2, R57 ;  /* 0x0000000234207819 */ /* 0x000fe40000010e39 */
[----:B------:R-:W-:Y:S02]  /*ce90*/  LOP3.LUT R50, R14, R47, RZ, 0x3c, !PT ;  /* 0x0000002f0e327212 */ /* 0x000fe400078e3cff */
[----:B------:R-:W-:Y:S02]  /*cea0*/  SHF.L.W.U32.HI R40, R25, 0x18, R16 ;  /* 0x0000001819287819 */ /* 0x000fe40000010e10 */
[----:B------:R-:W-:Y:S02]  /*ceb0*/  SHF.L.W.U32.HI R57, R57, 0x2, R52 ;  /* 0x0000000239397819 */ /* 0x000fe40000010e34 */
[----:B------:R-:W-:-:S02]  /*cec0*/  SHF.L.W.U32.HI R16, R16, 0x18, R25 ;  /* 0x0000001810107819 */ /* 0x000fc40000010e19 */
[----:B------:R-:W-:Y:S02]  /*ced0*/  LOP3.LUT R25, R56, R17, RZ, 0x3c, !PT ;  /* 0x0000001138197212 */ /* 0x000fe400078e3cff */
[----:B------:R-:W-:Y:S02]  /*cee0*/  LOP3.LUT R52, R14, R23, RZ, 0x3c, !PT ;  /* 0x000000170e347212 */ /* 0x000fe400078e3cff */
[C---:B------:R-:W-:Y:S02]  /*cef0*/  LOP3.LUT R49, R61.reuse, R4, RZ, 0x3c, !PT ;  /* 0x000000043d317212 */ /* 0x040fe400078e3cff */
[----:B------:R-:W-:Y:S02]  /*cf00*/  LOP3.LUT R4, R61, R59, RZ, 0x3c, !PT ;  /* 0x0000003b3d047212 */ /* 0x000fe400078e3cff */
[----:B------:R-:W-:Y:S02]  /*cf10*/  SHF.L.W.U32.HI R42, R50, 0x4, R41 ;  /* 0x00000004322a7819 */ /* 0x000fe40000010e29 */
[----:B------:R-:W-:-:S02]  /*cf20*/  SHF.L.W.U32.HI R23, R41, 0x4, R50 ;  /* 0x0000000429177819 */ /* 0x000fc40000010e32 */
        /* <DEDUP_REMOVED lines=91> */
[----:B------:R-:W-:Y:S02]  /*d4e0*/  LOP3.LUT R22, R14, R11, RZ, 0x3c, !PT ;  /* 0x0000000b0e167212 */ /* 0x000fe400078e3cff */
[----:B------:R-:W-:Y:S02]  /*d4f0*/  LOP3.LUT R58, R0, R56, R13, 0x6, !PT ;  /* 0x00000038003a7212 */ /* 0x000fe400078e060d */
[----:B------:R-:W-:Y:S02]  /*d500*/  LOP3.LUT R13, R10, R27, R36, 0xb4, !PT ;  /* 0x0000001b0a0d7212 */ /* 0x000fe400078eb424 */
[----:B------:R-:W-:Y:S02]  /*d510*/  LOP3.LUT R56, R36, R15, R27, 0xb4, !PT ;  /* 0x0000000f24387212 */ /* 0x000fe400078eb41b */
[----:B------:R-:W-:-:S02]  /*d520*/  LOP3.LUT R36, R4, R14, R11, 0x6, !PT ;  /* 0x0000000e04247212 */ /* 0x000fc400078e060b */
[----:B------:R-:W-:Y:S02]  /*d530*/  LOP3.LUT R7, R7, R0, RZ, 0x3c, !PT ;  /* 0x0000000007077212 */ /* 0x000fe400078e3cff */
[----:B------:R-:W-:Y:S02]  /*d540*/  LOP3.LUT R10, R57, R4, RZ, 0x3c, !PT ;  /* 0x00000004390a7212 */ /* 0x000fe400078e3cff */
        /* <DEDUP_REMOVED lines=16> */
[----:B------:R-:W-:Y:S02]  /*d650*/  LOP3.LUT R36, R36, R33, RZ, 0x3c, !PT ;  /* 0x0000002124247212 */ /* 0x000fe400078e3cff */
[----:B------:R-:W-:Y:S02]  /*d660*/  LOP3.LUT R57, R26, R31, RZ, 0x3c, !PT ;  /* 0x0000001f1a397212 */ /* 0x000fe400078e3cff */
[----:B------:R-:W-:Y:S02]  /*d670*/  SHF.L.W.U32.HI R60, R22, 0x1, R11 ;  /* 0x00000001163c7819 */ /* 0x000fe40000010e0b */
[-C--:B------:R-:W-:Y:S02]  /*d680*/  LOP3.LUT R33, R40, R56.reuse, R19, 0x96, !PT ;  /* 0x0000003828217212 */ /* 0x080fe400078e9613 */
[----:B------:R-:W-:Y:S02]  /*d690*/  LOP3.LUT R26, R57, R56, RZ, 0x3c, !PT ;  /* 0x00000038391a7212 */ /* 0x000fe400078e3cff */
[----:B------:R-:W-:-:S02]  /*d6a0*/  LOP3.LUT R61, R18, R7, R41, 0x96, !PT ;  /* 0x00000007123d7212 */ /* 0x000fc400078e9629 */
[----:B------:R-:W-:Y:S02]  /*d6b0*/  LOP3.LUT R56, R6, R10, R51, 0x96, !PT ;  /* 0x0000000a06387212 */ /* 0x000fe400078e9633 */
[----:B------:R-:W-:Y:S02]  /*d6c0*/  LOP3.LUT R60, R60, R58, RZ, 0x3c, !PT ;  /* 0x0000003a3c3c7212 */ /* 0x000fe400078e3cff */
[----:B------:R-:W-:Y:S02]  /*d6d0*/  SHF.L.W.U32.HI R27, R31, 0x1, R58 ;  /* 0x000000011f1b7819 */ /* 0x000fe40000010e3a */
[----:B------:R-:W-:Y:S02]  /*d6e0*/  LOP3.LUT R33, R45, R33, R32, 0x96, !PT ;  /* 0x000000212d217212 */ /* 0x000fe400078e9620 */
[----:B------:R-:W-:Y:S02]  /*d6f0*/  LOP3.LUT R61, R44, R61, R23, 0x96, !PT ;  /* 0x0000003d2c3d7212 */ /* 0x000fe400078e9617 */
[----:B------:R-:W-:-:S02]  /*d700*/  LOP3.LUT R56, R21, R56, R42, 0x96, !PT ;  /* 0x0000003815387212 */ /* 0x000fc400078e962a */
[----:B------:R-:W-:Y:S02]  /*d710*/  SHF.L.W.U32.HI R31, R58, 0x1, R31 ;  /* 0x000000013a1f7819 */ /* 0x000fe40000010e1f */
[C---:B------:R-:W-:Y:S02]  /*d720*/  LOP3.LUT R19, R57.reuse, R19, RZ, 0x3c, !PT ;  /* 0x0000001339137212 */ /* 0x040fe400078e3cff */
[C---:B------:R-:W-:Y:S02]  /*d730*/  LOP3.LUT R40, R57.reuse, R40, RZ, 0x3c, !PT ;  /* 0x0000002839287212 */ /* 0x040fe400078e3cff */
[C---:B------:R-:W-:Y:S02]  /*d740*/  LOP3.LUT R32, R57.reuse, R32, RZ, 0x3c, !PT ;  /* 0x0000002039207212 */ /* 0x040fe400078e3cff */
[----:B------:R-:W-:Y:S02]  /*d750*/  LOP3.LUT R57, R57, R45, RZ, 0x3c, !PT ;  /* 0x0000002d39397212 */ /* 0x000fe400078e3cff */
[----:B------:R-:W-:-:S02]  /*d760*/  LOP3.LUT R58, R39, R63, R20, 0x96, !PT ;  /* 0x0000003f273a7212 */ /* 0x000fc400078e9614 */
[----:B------:R-:W-:Y:S02]  /*d770*/  LOP3.LUT R45, R60, R63, RZ, 0x3c, !PT ;  /* 0x0000003f3c2d7212 */ /* 0x000fe400078e3cff */
[----:B------:R-:W-:Y:S02]  /*d780*/  SHF.L.W.U32.HI R63, R56, 0x1, R61 ;  /* 0x00000001383f7819 */ /* 0x000fe40000010e3d */
[----:B------:R-:W-:Y:S02]  /*d790*/  LOP3.LUT R58, R52, R58, R29, 0x96, !PT ;  /* 0x0000003a343a7212 */ /* 0x000fe400078e961d */
        /* <DEDUP_REMOVED lines=148> */
[-C--:B------:R-:W-:Y:S02]  /*e0e0*/  LOP3.LUT R23, R20, R60.reuse, R13, 0x90, !PT ;  /* 0x0000003c14177212 */ /* 0x080fe400078e900d */
[----:B------:R-:W-:Y:S02]  /*e0f0*/  LOP3.LUT R57, R6, R11, R14, 0x90, !PT ;  /* 0x0000000b06397212 */ /* 0x000fe400078e900e */
[----:B------:R-:W-:Y:S02]  /*e100*/  LOP3.LUT R36, R36, R25, R20, 0xb4, !PT ;  /* 0x0000001924247212 */ /* 0x000fe400078eb414 */
[----:B------:R-:W-:Y:S02]  /*e110*/  LOP3.LUT R56, R20, R59, R25, 0xb4, !PT ;  /* 0x0000003b14387212 */ /* 0x000fe400078eb419 */
[----:B------:R-:W-:-:S02]  /*e120*/  LOP3.LUT R60, R22, R60, R13, 0x6, !PT ;  /* 0x0000003c163c7212 */ /* 0x000fc400078e060d */
[----:B------:R-:W-:Y:S02]  /*e130*/  LOP3.LUT R20, R11, R14, RZ, 0x3c, !PT ;  /* 0x0000000e0b147212 */ /* 0x000fe400078e3cff */
[----:B------:R-:W-:Y:S02]  /*e140*/  LOP3.LUT R44, R52, R11, R14, 0x6, !PT ;  /* 0x0000000b342c7212 */ /* 0x000fe400078e060e */
[----:B------:R-:W-:Y:S02]  /*e150*/  LOP3.LUT R13, R23, R22, RZ, 0x3c, !PT ;  /* 0x00000016170d7212 */ /* 0x000fe400078e3cff */
[----:B------:R-:W-:Y:S02]  /*e160*/  LOP3.LUT R11, R57, R52, RZ, 0x3c, !PT ;  /* 0x00000034390b7212 */ /* 0x000fe400078e3cff */
        /* <DEDUP_REMOVED lines=14> */
[----:B------:R-:W-:Y:S02]  /*e250*/  SHF.L.W.U32.HI R20, R6, 0x1, R23 ;  /* 0x0000000106147819 */ /* 0x000fe40000010e17 */
[----:B------:R-:W-:Y:S02]  /*e260*/  SHF.L.W.U32.HI R61, R23, 0x1, R6 ;  /* 0x00000001173d7819 */ /* 0x000fe40000010e06 */
[----:B------:R-:W-:Y:S02]  /*e270*/  LOP3.LUT R36, R7, R56, R16, 0x96, !PT ;  /* 0x0000003807247212 */ /* 0x000fe400078e9610 */
[----:B------:R-:W-:Y:S02]  /*e280*/  LOP3.LUT R57, R20, R25, RZ, 0x3c, !PT ;  /* 0x0000001914397212 */ /* 0x000fe400078e3cff */
[----:B------:R-:W-:Y:S02]  /*e290*/  SHF.L.W.U32.HI R20, R25, 0x1, R60 ;  /* 0x0000000119147819 */ /* 0x000fe40000010e3c */
[----:B------:R-:W-:-:S02]  /*e2a0*/  LOP3.LUT R44, R44, R19, RZ, 0x3c, !PT ;  /* 0x000000132c2c7212 */ /* 0x000fc400078e3cff */
[----:B------:R-:W-:Y:S02]  /*e2b0*/  LOP3.LUT R61, R61, R60, RZ, 0x3c, !PT ;  /* 0x0000003c3d3d7212 */ /* 0x000fe400078e3cff */
        /* <DEDUP_REMOVED lines=32> */
[----:B------:R-:W-:Y:S02]  /*e4c0*/  SHF.L.W.U32.HI R10, R35, 0x1, R36 ;  /* 0x00000001230a7819 */ /* 0x000fe40000010e24 */
[----:B------:R-:W-:Y:S02]  /*e4d0*/  LOP3.LUT R23, R56, R23, RZ, 0x3c, !PT ;  /* 0x0000001738177212 */ /* 0x000fe400078e3cff */
[----:B------:R-:W-:-:S02]  /*e4e0*/  LOP3.LUT R10, R57, R10, RZ, 0x3c, !PT ;  /* 0x0000000a390a7212 */ /* 0x000fc400078e3cff */
[----:B------:R-:W-:Y:S02]  /*e4f0*/  SHF.L.W.U32.HI R56, R54, 0x1, R63 ;  /* 0x0000000136387819 */ /* 0x000fe40000010e3f */
[----:B------:R-:W-:Y:S02]  /*e500*/  SHF.L.W.U32.HI R57, R63, 0x1, R54 ;  /* 0x000000013f397819 */ /* 0x000fe40000010e36 */
        /* <DEDUP_REMOVED lines=17> */
[----:B------:R-:W-:Y:S02]  /*e620*/  LOP3.LUT R33, R62, R33, RZ, 0x3c, !PT ;  /* 0x000000213e217212 */ /* 0x000fe400078e3cff */
[----:B------:R-:W-:Y:S02]  /*e630*/  LOP3.LUT R36, R10, R8, RZ, 0x3c, !PT ;  /* 0x000000080a247212 */ /* 0x000fe400078e3cff */
[----:B------:R-:W-:Y:S02]  /*e640*/  LOP3.LUT R47, R23, R5, RZ, 0x3c, !PT ;  /* 0x00000005172f7212 */ /* 0x000fe400078e3cff */
        /* <DEDUP_REMOVED lines=35> */
[----:B------:R-:W-:Y:S02]  /*e880*/  LOP3.LUT R13, R54, R13, RZ, 0x3c, !PT ;  /* 0x0000000d360d7212 */ /* 0x000fe400078e3cff */
        /* <DEDUP_REMOVED lines=19> */
[----:B------:R-:W-:-:S02]  /*e9c0*/  SHF.L.W.U32.HI R0, R11, 0x14, R0 ;  /* 0x000000140b007819 */ /* 0x000fc40000010e00 */
[----:B------:R-:W-:Y:S02]  /*e9d0*/  LOP3.LUT R42, R62, R42, RZ, 0x3c, !PT ;  /* 0x0000002a3e2a7212 */ /* 0x000fe400078e3cff */
[----:B------:R-:W-:Y:S02]  /*e9e0*/  SHF.L.W.U32.HI R11, R21, 0x1d, R18 ;  /* 0x0000001d150b7819 */ /* 0x000fe40000010e12 */
[----:B------:R-:W-:Y:S02]  /*e9f0*/  SHF.L.W.U32.HI R56, R18, 0x1d, R21 ;  /* 0x0000001d12387819 */ /* 0x000fe40000010e15 */
[----:B------:R-:W-:Y:S02]  /*ea00*/  LOP3.LUT R21, R25, R45, R6, 0xb4, !PT ;  /* 0x0000002d19157212 */ /* 0x000fe400078eb406 */
[----:B------:R-:W-:Y:S02]  /*ea10*/  LOP3.LUT R18, R6, R36, R45, 0xb4, !PT ;  /* 0x0000002406127212 */ /* 0x000fe400078eb42d */
[----:B------:R-:W-:-:S02]  /*ea20*/  LOP3.LUT R45, R45, R61, R36, 0xb4, !PT ;  /* 0x0000003d2d2d7212 */ /* 0x000fc400078eb424 */
[----:B------:R-:W-:Y:S02]  /*ea30*/  SHF.L.W.U32.HI R54, R55, 0xf, R12 ;  /* 0x0000000f37367819 */ /* 0x000fe40000010e0c */
[----:B------:R-:W-:Y:S02]  /*ea40*/  LOP3.LUT R36, R36, R25, R61, 0xb4, !PT ;  /* 0x0000001924247212 */ /* 0x000fe400078eb43d */
[----:B------:R-:W-:Y:S02]  /*ea50*/  SHF.L.W.U32.HI R46, R42, 0x19, R17 ;  /* 0x000000192a2e7819 */ /* 0x000fe40000010e11 */
[----:B------:R-:W-:Y:S02]  /*ea60*/  SHF.L.W.U32.HI R12, R12, 0xf, R55 ;  /* 0x0000000f0c0c7819 */ /* 0x000fe40000010e37 */
[----:B------:R-:W-:Y:S02]  /*ea70*/  LOP3.LUT R61, R61, R6, R25, 0xb4, !PT ;  /* 0x000000063d3d7212 */ /* 0x000fe400078eb419 */
        /* <DEDUP_REMOVED lines=41> */
[----:B------:R-:W-:Y:S02]  /*ed10*/  LOP3.LUT R10, R52, R9, RZ, 0x3c, !PT ;  /* 0x00000009340a7212 */ /* 0x000fe400078e3cff */
        /* <DEDUP_REMOVED lines=12> */
[----:B------:R-:W-:-:S02]  /*ede0*/  LOP3.LUT R15, R15, 0x8000000a, RZ, 0x3c, !PT ;  /* 0x8000000a0f0f7812 */ /* 0x000fc400078e3cff */
[----:B------:R-:W-:Y:S02]  /*edf0*/  LOP3.LUT R14, R46, R39, R59, 0x96, !PT ;  /* 0x000000272e0e7212 */ /* 0x000fe400078e963b */
        /* <DEDUP_REMOVED lines=8> */
[----:B------:R-:W-:Y:S02]  /*ee80*/  LOP3.LUT R22, R25, R22, R12, 0x96, !PT ;  /* 0x0000001619167212 */ /* 0x000fe400078e960c */
[----:B------:R-:W-:Y:S02]  /*ee90*/  SHF.L.W.U32.HI R56, R23, 0x1, R14 ;  /* 0x0000000117387819 */ /* 0x000fe40000010e0e */
[----:B------:R-:W-:-:S02]  /*eea0*/  LOP3.LUT R35, R35, R8, RZ, 0x3c, !PT ;  /* 0x0000000823237212 */ /* 0x000fc400078e3cff */
[----:B------:R-:W-:Y:S02]  /*eeb0*/  LOP3.LUT R31, R18, R31, R43, 0x96, !PT ;  /* 0x0000001f121f7212 */ /* 0x000fe400078e962b */
        /* <DEDUP_REMOVED lines=9> */
[----:B------:R-:W-:Y:S02]  /*ef50*/  LOP3.LUT R33, R54, R33, RZ, 0x3c, !PT ;  /* 0x0000002136217212 */ /* 0x000fe400078e3cff */
[----:B------:R-:W-:-:S02]  /*ef60*/  LOP3.LUT R63, R61, R63, R30, 0x96, !PT ;  /* 0x0000003f3d3f7212 */ /* 0x000fc400078e961e */
[----:B------:R-:W-:Y:S02]  /*ef70*/  LOP3.LUT R18, R47, R18, R4, 0x96, !PT ;  /* 0x000000122f127212 */ /* 0x000fe400078e9604 */
[C---:B------:R-:W-:Y:S02]  /*ef80*/  LOP3.LUT R54, R56.reuse, R55, RZ, 0x3c, !PT ;  /* 0x0000003738367212 */ /* 0x040fe400078e3cff */
[----:B------:R-:W-:Y:S02]  /*ef90*/  SHF.L.W.U32.HI R16, R67, 0x1, R22 ;  /* 0x0000000143107819 */ /* 0x000fe40000010e16 */
[----:B------:R-:W-:Y:S02]  /*efa0*/  LOP3.LUT R55, R56, R38, RZ, 0x3c, !PT ;  /* 0x0000002638377212 */ /* 0x000fe400078e3cff */
[----:B------:R-:W-:Y:S02]  /*efb0*/  SHF.L.W.U32.HI R22, R22, 0x1, R67 ;  /* 0x0000000116167819 */ /* 0x000fe40000010e43 */
[----:B------:R-:W-:-:S02]  /*efc0*/  LOP3.LUT R52, R6, R52, R27, 0x96, !PT ;  /* 0x0000003406347212 */ /* 0x000fc400078e961b */
[C---:B------:R-:W-:Y:S02]  /*efd0*/  LOP3.LUT R38, R56.reuse, R27, RZ, 0x3c, !PT ;  /* 0x0000001b38267212 */ /* 0x040fe400078e3cff */
[----:B------:R-:W-:Y:S02]  /*efe0*/  LOP3.LUT R27, R56, R6, RZ, 0x3c, !PT ;  /* 0x00000006381b7212 */ /* 0x000fe400078e3cff */
[----:B------:R-:W-:Y:S02]  /*eff0*/  SHF.L.W.U32.HI R67, R63, 0x1, R18 ;  /* 0x000000013f437819 */ /* 0x000fe40000010e12 */
[----:B------:R-:W-:Y:S02]  /*f000*/  SHF.L.W.U32.HI R6, R18, 0x1, R63 ;  /* 0x0000000112067819 */ /* 0x000fe40000010e3f */
[----:B------:R-:W-:Y:S02]  /*f010*/  LOP3.LUT R65, R56, R65, RZ, 0x3c, !PT ;  /* 0x0000004138417212 */ /* 0x000fe400078e3cff */
[----:B------:R-:W-:-:S02]  /*f020*/  LOP3.LUT R60, R67, R14, RZ, 0x3c, !PT ;  /* 0x0000000e433c7212 */ /* 0x000fc400078e3cff */
[----:B------:R-:W-:Y:S02]  /*f030*/  LOP3.LUT R56, R13, R35, R50, 0x96, !PT ;  /* 0x000000230d387212 */ /* 0x000fe400078e9632 */
[----:B------:R-:W-:Y:S02]  /*f040*/  LOP3.LUT R6, R6, R23, RZ, 0x3c, !PT ;  /* 0x0000001706067212 */ /* 0x000fe400078e3cff */
[----:B------:R-:W-:Y:S02]  /*f050*/  LOP3.LUT R23, R28, R33, R49, 0x96, !PT ;  /* 0x000000211c177212 */ /* 0x000fe400078e9631 */
[----:B------:R-:W-:Y:S02]  /*f060*/  LOP3.LUT R56, R24, R56, R53, 0x96, !PT ;  /* 0x0000003818387212 */ /* 0x000fe400078e9635 */
[----:B------:R-:W-:Y:S02]  /*f070*/  LOP3.LUT R14, R60, R53, RZ, 0x3c, !PT ;  /* 0x000000353c0e7212 */ /* 0x000fe400078e3cff */
[----:B------:R-:W-:-:S02]  /*f080*/  SHF.L.W.U32.HI R53, R31, 0x1, R52 ;  /* 0x000000011f357819 */ /* 0x000fc40000010e34 */
[----:B------:R-:W-:Y:S02]  /*f090*/  LOP3.LUT R23, R36, R23, R51, 0x96, !PT ;  /* 0x0000001724177212 */ /* 0x000fe400078e9633 */
[C---:B------:R-:W-:Y:S02]  /*f0a0*/  LOP3.LUT R33, R6.reuse, R33, RZ, 0x3c, !PT ;  /* 0x0000002106217212 */ /* 0x040fe400078e3cff */
        /* <DEDUP_REMOVED lines=8> */
[----:B------:R-:W-:Y:S02]  /*f130*/  LOP3.LUT R35, R60, R24, RZ, 0x3c, !PT ;  /* 0x000000183c237212 */ /* 0x000fe400078e3cff */
[----:B------:R-:W-:-:S02]  /*f140*/  SHF.L.W.U32.HI R53, R23, 0x1, R56 ;  /* 0x0000000117357819 */ /* 0x000fc40000010e38 */
[----:B------:R-:W-:Y:S02]  /*f150*/  SHF.L.W.U32.HI R60, R56, 0x1, R23 ;  /* 0x00000001383c7819 */ /* 0x000fe40000010e17 */
[----:B------:R-:W-:Y:S02]  /*f160*/  SHF.L.W.U32.HI R24, R52, 0x1, R31 ;  /* 0x0000000134187819 */ /* 0x000fe40000010e1f */
        /* <DEDUP_REMOVED lines=29> */
[C---:B------:R-:W-:Y:S02]  /*f340*/  LOP3.LUT R10, R23.reuse, R10, RZ, 0x3c, !PT ;  /* 0x0000000a170a7212 */ /* 0x040fe400078e3cff */
[C---:B------:R-:W-:Y:S02]  /*f350*/  LOP3.LUT R0, R23.reuse, R0, RZ, 0x3c, !PT ;  /* 0x0000000017007212 */ /* 0x040fe400078e3cff */
[C---:B------:R-:W-:Y:S02]  /*f360*/  LOP3.LUT R19, R23.reuse, R19, RZ, 0x3c, !PT ;  /* 0x0000001317137212 */ /* 0x040fe400078e3cff */
        /* <DEDUP_REMOVED lines=38> */
[----:B------:R-:W-:Y:S02]  /*f5d0*/  SHF.L.W.U32.HI R45, R45, 0x1d, R20 ;  /* 0x0000001d2d2d7819 */ /* 0x000fe40000010e14 */
        /* <DEDUP_REMOVED lines=10> */
[----:B------:R-:W-:-:S02]  /*f680*/  LOP3.LUT R29, R24, R29, RZ, 0x3c, !PT ;  /* 0x0000001d181d7212 */ /* 0x000fc400078e3cff */
[----:B------:R-:W-:Y:S02]  /*f690*/  LOP3.LUT R52, R18, R32, RZ, 0x3c, !PT ;  /* 0x0000002012347212 */ /* 0x000fe400078e3cff */
        /* <DEDUP_REMOVED lines=8> */
[----:B------:R-:W-:Y:S02]  /*f720*/  SHF.L.W.U32.HI R8, R65, 0x1, R8 ;  /* 0x0000000141087819 */ /* 0x000fe40000010e08 */
[----:B------:R-:W-:Y:S02]  /*f730*/  SHF.L.W.U32.HI R33, R6, 0x1c, R33 ;  /* 0x0000001c06217819 */ /* 0x000fe40000010e21 */
        /* <DEDUP_REMOVED lines=31> */
[--C-:B------:R-:W-:Y:S02]  /*f930*/  LOP3.LUT R15, R4, R18, R5.reuse, 0x90, !PT ;  /* 0x00000012040f7212 */ /* 0x100fe400078e9005 */
[----:B------:R-:W-:Y:S02]  /*f940*/  LOP3.LUT R6, R9, R16, RZ, 0x3c, !PT ;  /* 0x0000001009067212 */ /* 0x000fe400078e3cff */
[----:B------:R-:W-:Y:S02]  /*f950*/  LOP3.LUT R9, R18, R5, RZ, 0x3c, !PT ;  /* 0x0000000512097212 */ /* 0x000fe400078e3cff */
        /* <DEDUP_REMOVED lines=13> */
[----:B------:R-:W-:Y:S02]  /*fa30*/  LOP3.LUT R9, R9, 0x80000000, RZ, 0x3c, !PT ;  /* 0x8000000009097812 */ /* 0x000fe400078e3cff */
[----:B------:R-:W-:-:S02]  /*fa40*/  LOP3.LUT R54, R54, R51, R17, 0xb4, !PT ;  /* 0x0000003336367212 */ /* 0x000fc400078eb411 */
[----:B------:R-:W-:Y:S02]  /*fa50*/  LOP3.LUT R56, R20, R56, R49, 0x96, !PT ;  /* 0x0000003814387212 */ /* 0x000fe400078e9631 */
[----:B------:R-:W-:Y:S02]  /*fa60*/  SHF.L.W.U32.HI R17, R4, 0x1, R15 ;  /* 0x0000000104117819 */ /* 0x000fe40000010e0f */
[----:B------:R-:W-:Y:S02]  /*fa70*/  LOP3.LUT R59, R42, R9, R33, 0x96, !PT ;  /* 0x000000092a3b7212 */ /* 0x000fe400078e9621 */
[----:B------:R-:W-:Y:S02]  /*fa80*/  LOP3.LUT R51, R24, R51, RZ, 0x3c, !PT ;  /* 0x0000003318337212 */ /* 0x000fe400078e3cff */
[----:B------:R-:W-:Y:S02]  /*fa90*/  LOP3.LUT R57, R17, R56, RZ, 0x3c, !PT ;  /* 0x0000003811397212 */ /* 0x000fe400078e3cff */
[----:B------:R-:W-:-:S02]  /*faa0*/  LOP3.LUT R59, R22, R59, R63, 0x96, !PT ;  /* 0x0000003b163b7212 */ /* 0x000fc400078e963f */
[----:B------:R-:W-:Y:S02]  /*fab0*/  SHF.L.W.U32.HI R60, R15, 0x1, R4 ;  /* 0x000000010f3c7819 */ /* 0x000fe40000010e04 */
[-C--:B------:R-:W-:Y:S02]  /*fac0*/  LOP3.LUT R24, R21, R54.reuse, R52, 0x96, !PT ;  /* 0x0000003615187212 */ /* 0x080fe400078e9634 */
        /* <DEDUP_REMOVED lines=9> */
[----:B------:R-:W-:-:S02]  /*fb60*/  LOP3.LUT R52, R57, R52, RZ, 0x3c, !PT ;  /* 0x0000003439347212 */ /* 0x000fc400078e3cff */
[C---:B------:R-:W-:Y:S02]  /*fb70*/  LOP3.LUT R21, R57.reuse, R21, RZ, 0x3c, !PT ;  /* 0x0000001539157212 */ /* 0x040fe400078e3cff */
[----:B------:R-:W-:Y:S02]  /*fb80*/  LOP3.LUT R19, R57, R19, RZ, 0x3c, !PT ;  /* 0x0000001339137212 */ /* 0x000fe400078e3cff */
[----:B------:R-:W-:Y:S02]  /*fb90*/  LOP3.LUT R57, R36, R65, R45, 0x96, !PT ;  /* 0x0000004124397212 */ /* 0x000fe400078e962d */
[----:B------:R-:W-:Y:S02]  /*fba0*/  LOP3.LUT R59, R27, R59, R10, 0x96, !PT ;  /* 0x0000003b1b3b7212 */ /* 0x000fe400078e960a */
[----:B------:R-:W-:Y:S02]  /*fbb0*/  LOP3.LUT R30, R12, R30, R39, 0x96, !PT ;  /* 0x0000001e0c1e7212 */ /* 0x000fe400078e9627 */
[----:B------:R-:W-:-:S02]  /*fbc0*/  LOP3.LUT R57, R44, R57, R35, 0x96, !PT ;  /* 0x000000392c397212 */ /* 0x000fc400078e9623 */
[C---:B------:R-:W-:Y:S02]  /*fbd0*/  LOP3.LUT R58, R60.reuse, R35, RZ, 0x3c, !PT ;  /* 0x000000233c3a7212 */ /* 0x040fe400078e3cff */
[----:B------:R-:W-:Y:S02]  /*fbe0*/  LOP3.LUT R35, R60, R44, RZ, 0x3c, !PT ;  /* 0x0000002c3c237212 */ /* 0x000fe400078e3cff */
[----:B------:R-:W-:Y:S02]  /*fbf0*/  SHF.L.W.U32.HI R44, R30, 0x1, R59 ;  /* 0x000000011e2c7819 */ /* 0x000fe40000010e3b */
[----:B------:R-:W-:Y:S02]  /*fc00*/  LOP3.LUT R56, R60, R65, RZ, 0x3c, !PT ;  /* 0x000000413c387212 */ /* 0x000fe400078e3cff */
[----:B------:R-:W-:Y:S02]  /*fc10*/  LOP3.LUT R44, R44, R15, RZ, 0x3c, !PT ;  /* 0x0000000f2c2c7212 */ /* 0x000fe400078e3cff */
[----:B------:R-:W-:-:S02]  /*fc20*/  LOP3.LUT R15, R31, R51, R38, 0x96, !PT ;  /* 0x000000331f0f7212 */ /* 0x000fc400078e9626 */
[----:B------:R-:W-:Y:S02]  /*fc30*/  SHF.L.W.U32.HI R65, R59, 0x1, R30 ;  /* 0x000000013b417819 */ /* 0x000fe40000010e1e */
        /* <DEDUP_REMOVED lines=8> */
[----:B------:R-:W-:Y:S02]  /*fcc0*/  LOP3.LUT R36, R60, R36, RZ, 0x3c, !PT ;  /* 0x000000243c247212 */ /* 0x000fe400078e3cff */
[-C--:B------:R-:W-:Y:S02]  /*fcd0*/  LOP3.LUT R60, R41, R43.reuse, R0, 0x96, !PT ;  /* 0x0000002b293c7212 */ /* 0x080fe400078e9600 */
[----:B------:R-:W-:-:S02]  /*fce0*/  LOP3.LUT R4, R44, R43, RZ, 0x3c, !PT ;  /* 0x0000002b2c047212 */ /* 0x000fc400078e3cff */
[C---:B------:R-:W-:Y:S02]  /*fcf0*/  LOP3.LUT R43, R44.reuse, R0, RZ, 0x3c, !PT ;  /* 0x000000002c2b7212 */ /* 0x040fe400078e3cff */
[----:B------:R-:W-:Y:S02]  /*fd00*/  LOP3.LUT R0, R44, R41, RZ, 0x3c, !PT ;  /* 0x000000292c007212 */ /* 0x000fe400078e3cff */
[----:B------:R-:W-:Y:S02]  /*fd10*/  SHF.L.W.U32.HI R41, R24, 0x1, R57 ;  /* 0x0000000118297819 */ /* 0x000fe40000010e39 */
[----:B------:R-:W-:Y:S02]  /*fd20*/  LOP3.LUT R60, R37, R60, R48, 0x96, !PT ;  /* 0x0000003c253c7212 */ /* 0x000fe400078e9630 */
[----:B------:R-:W-:Y:S02]  /*fd30*/  LOP3.LUT R30, R30, R41, RZ, 0x3c, !PT ;  /* 0x000000291e1e7212 */ /* 0x000fe400078e3cff */
[----:B------:R-:W-:-:S02]  /*fd40*/  SHF.L.W.U32.HI R41, R60, 0x1, R15 ;  /* 0x000000013c297819 */ /* 0x000fc40000010e0f */
[C---:B------:R-:W-:Y:S02]  /*fd50*/  LOP3.LUT R48, R44.reuse, R48, RZ, 0x3c, !PT ;  /* 0x000000302c307212 */ /* 0x040fe400078e3cff */
[----:B------:R-:W-:Y:S02]  /*fd60*/  LOP3.LUT R37, R44, R37, RZ, 0x3c, !PT ;  /* 0x000000252c257212 */ /* 0x000fe400078e3cff */
[----:B------:R-:W-:Y:S02]  /*fd70*/  SHF.L.W.U32.HI R44, R57, 0x1, R24 ;  /* 0x00000001392c7819 */ /* 0x000fe40000010e18 */
[----:B------:R-:W-:Y:S02]  /*fd80*/  LOP3.LUT R41, R41, R24, RZ, 0x3c, !PT ;  /* 0x0000001829297212 */ /* 0x000fe400078e3cff */
[C---:B------:R-:W-:Y:S02]  /*fd90*/  SHF.L.W.U32.HI R62, R15.reuse, 0x1, R60 ;  /* 0x000000010f3e7819 */ /* 0x040fe40000010e3c */
        /* <DEDUP_REMOVED lines=30> */
[----:B------:R-:W-:-:S02]  /*ff80*/  LOP3.LUT R57, R62, R57, RZ, 0x3c, !PT ;  /* 0x000000393e397212 */ /* 0x000fc400078e3cff */
[----:B------:R-:W-:Y:S02]  /*ff90*/  SHF.L.W.U32.HI R33, R52, 0x4, R33 ;  /* 0x0000000434217819 */ /* 0x000fe40000010e21 */
[----:B------:R-:W-:Y:S02]  /*ffa0*/  LOP3.LUT R11, R44, R11, RZ, 0x3c, !PT ;  /* 0x0000000b2c0b7212 */ /* 0x000fe400078e3cff */
[----:B------:R-:W-:Y:S02]  /*ffb0*/  LOP3.LUT R52, R30, R42, RZ, 0x3c, !PT ;  /* 0x0000002a1e347212 */ /* 0x000fe400078e3cff */
[----:B------:R-:W-:Y:S02]  /*ffc0*/  LOP3.LUT R47, R15, R47, RZ, 0x3c, !PT ;  /* 0x0000002f0f2f7212 */ /* 0x000fe400078e3cff */
[----:B------:R-:W-:Y:S02]  /*ffd0*/  SHF.L.W.U32.HI R22, R43, 0x12, R50 ;  /* 0x000000122b167819 */ /* 0x000fe40000010e32 */
[----:B------:R-:W-:-:S02]  /*ffe0*/  SHF.L.W.U32.HI R42, R51, 0x1c, R4 ;  /* 0x0000001c332a7819 */ /* 0x000fc40000010e04 */
[----:B------:R-:W-:Y:S02]  /*fff0*/  LOP3.LUT R34, R57, R34, RZ, 0x3c, !PT ;  /* 0x0000002239227212 */ /* 0x000fe400078e3cff */
[----:B------:R-:W-:Y:S02]  /*10000*/  SHF.L.W.U32.HI R43, R50, 0x12, R43 ;  /* 0x00000012322b7819 */ /* 0x000fe40000010e2b */
[----:B------:R-:W-:Y:S02]  /*10010*/  SHF.L.W.U32.HI R51, R4, 0x1c, R51 ;  /* 0x0000001c04337819 */ /* 0x000fe40000010e33 */
[C---:B------:R-:W-:Y:S02]  /*10020*/  LOP3.LUT R6, R15.reuse, R6, RZ, 0x3c, !PT ;  /* 0x000000060f067212 */ /* 0x040fe400078e3cff */
[C---:B------:R-:W-:Y:S02]  /*10030*/  LOP3.LUT R8, R15.reuse, R8, RZ, 0x3c, !PT ;  /* 0x000000080f087212 */ /* 0x040fe400078e3cff */
[----:B------:R-:W-:-:S02]  /*10040*/  LOP3.LUT R10, R15, R10, RZ, 0x3c, !PT ;  /* 0x0000000a0f0a7212 */ /* 0x000fc400078e3cff */
[----:B------:R-:W-:Y:S02]  /*10050*/  SHF.L.W.U32.HI R50, R11, 0x3, R52 ;  /* 0x000000030b327819 */ /* 0x000fe40000010e34 */
[----:B------:R-:W-:Y:S02]  /*10060*/  SHF.L.W.U32.HI R4, R52, 0x3, R11 ;  /* 0x0000000334047819 */ /* 0x000fe40000010e0b */
[----:B------:R-:W-:Y:S02]  /*10070*/  LOP3.LUT R15, R15, R27, RZ, 0x3c, !PT ;  /* 0x0000001b0f0f7212 */ /* 0x000fe400078e3cff */
[----:B------:R-:W-:Y:S02]  /*10080*/  SHF.L.W.U32.HI R11, R47, 0x14, R32 ;  /* 0x000000142f0b7819 */ /* 0x000fe40000010e20 */
        /* <DEDUP_REMOVED lines=27> */
[----:B------:R-:W-:Y:S02]  /*10240*/  LOP3.LUT R25, R25, R54, R41, 0xb4, !PT ;  /* 0x0000003619197212 */ /* 0x000fe400078eb429 */
[----:B------:R-:W-:Y:S02]  /*10250*/  SHF.L.W.U32.HI R21, R31, 0x19, R0 ;  /* 0x000000191f157819 */ /* 0x000fe40000010e00 */
        /* <DEDUP_REMOVED lines=45> */
[----:B------:R-:W-:Y:S02]  /*10530*/  LOP3.LUT R16, R44, R13, RZ, 0x3c, !PT ;  /* 0x0000000d2c107212 */ /* 0x000fe400078e3cff */
[----:B------:R-:W-:Y:S02]  /*10540*/  LOP3.LUT R61, R18, R30, R9, 0x90, !PT ;  /* 0x0000001e123d7212 */ /* 0x000fe400078e9009 */
[----:B------:R-:W-:Y:S02]  /*10550*/  LOP3.LUT R42, R30, R9, RZ, 0x3c, !PT ;  /* 0x000000091e2a7212 */ /* 0x000fe400078e3cff */
        /* <DEDUP_REMOVED lines=17> */
[----:B------:R-:W-:Y:S02]  /*10670*/  LOP3.LUT R48, R59, R48, RZ, 0x3c, !PT ;  /* 0x000000303b307212 */ /* 0x000fe400078e3cff */
        /* <DEDUP_REMOVED lines=9> */
[C---:B------:R-:W-:Y:S02]  /*10710*/  LOP3.LUT R27, R60.reuse, R51, RZ, 0x3c, !PT ;  /* 0x000000333c1b7212 */ /* 0x040fe400078e3cff */
[C---:B------:R-:W-:Y:S02]  /*10720*/  LOP3.LUT R31, R60.reuse, R31, RZ, 0x3c, !PT ;  /* 0x0000001f3c1f7212 */ /* 0x040fe400078e3cff */
[C---:B------:R-:W-:Y:S02]  /*10730*/  LOP3.LUT R20, R60.reuse, R20, RZ, 0x3c, !PT ;  /* 0x000000143c147212 */ /* 0x040fe400078e3cff */
[C---:B------:R-:W-:Y:S02]  /*10740*/  LOP3.LUT R35, R60.reuse, R35, RZ, 0x3c, !PT ;  /* 0x000000233c237212 */ /* 0x040fe400078e3cff */
[----:B------:R-:W-:Y:S02]  /*10750*/  LOP3.LUT R26, R60, R26, RZ, 0x3c, !PT ;  /* 0x0000001a3c1a7212 */ /* 0x000fe400078e3cff */
[----:B------:R-:W-:-:S02]  /*10760*/  LOP3.LUT R61, R61, R62, RZ, 0x3c, !PT ;  /* 0x0000003e3d3d7212 */ /* 0x000fc400078e3cff */
[----:B------:R-:W-:Y:S02]  /*10770*/  LOP3.LUT R60, R43, R13, R40, 0x96, !PT ;  /* 0x0000000d2b3c7212 */ /* 0x000fe400078e9628 */
[----:B------:R-:W-:Y:S02]  /*10780*/  LOP3.LUT R51, R10, R9, R11, 0x96, !PT ;  /* 0x000000090a337212 */ /* 0x000fe400078e960b */
[----:B------:R-:W-:Y:S02]  /*10790*/  SHF.L.W.U32.HI R30, R59, 0x1, R62 ;  /* 0x000000013b1e7819 */ /* 0x000fe40000010e3e */
[----:B------:R-:W-:Y:S02]  /*107a0*/  SHF.L.W.U32.HI R42, R62, 0x1, R59 ;  /* 0x000000013e2a7819 */ /* 0x000fe40000010e3b */
[----:B------:R-:W-:Y:S02]  /*107b0*/  LOP3.LUT R59, R28, R56, R19, 0x96, !PT ;  /* 0x000000381c3b7212 */ /* 0x000fe400078e9613 */
[----:B------:R-:W-:-:S02]  /*107c0*/  LOP3.LUT R60, R54, R60, R17, 0x96, !PT ;  /* 0x0000003c363c7212 */ /* 0x000fc400078e9611 */
[----:B------:R-:W-:Y:S02]  /*107d0*/  LOP3.LUT R51, R8, R51, R15, 0x96, !PT ;  /* 0x0000003308337212 */ /* 0x000fe400078e960f */
[C---:B------:R-:W-:Y:S02]  /*107e0*/  LOP3.LUT R62, R61.reuse, R19, RZ, 0x3c, !PT ;  /* 0x000000133d3e7212 */ /* 0x040fe400078e3cff */
[C---:B------:R-:W-:Y:S02]  /*107f0*/  LOP3.LUT R19, R61.reuse, R28, RZ, 0x3c, !PT ;  /* 0x0000001c3d137212 */ /* 0x040fe400078e3cff */
[----:B------:R-:W-:Y:S02]  /*10800*/  LOP3.LUT R59, R46, R59, R55, 0x96, !PT ;  /* 0x0000003b2e3b7212 */ /* 0x000fe400078e9637 */
[C---:B------:R-:W-:Y:S02]  /*10810*/  LOP3.LUT R28, R61.reuse, R55, RZ, 0x3c, !PT ;  /* 0x000000373d1c7212 */ /* 0x040fe400078e3cff */
[----:B------:R-:W-:-:S02]  /*10820*/  LOP3.LUT R55, R61, R46, RZ, 0x3c, !PT ;  /* 0x0000002e3d377212 */ /* 0x000fc400078e3cff */
[----:B------:R-:W-:Y:S02]  /*10830*/  SHF.L.W.U32.HI R46, R51, 0x1, R60 ;  /* 0x00000001332e7819 */ /* 0x000fe40000010e3c */
[----:B------:R-:W-:Y:S02]  /*10840*/  LOP3.LUT R56, R61, R56, RZ, 0x3c, !PT ;  /* 0x000000383d387212 */ /* 0x000fe400078e3cff */
[----:B------:R-:W-:Y:S02]  /*10850*/  LOP3.LUT R61, R46, R45, RZ, 0x3c, !PT ;  /* 0x0000002d2e3d7212 */ /* 0x000fe400078e3cff */
[-C--:B------:R-:W-:Y:S02]  /*10860*/  LOP3.LUT R45, R39, R48.reuse, R4, 0x96, !PT ;  /* 0x00000030272d7212 */ /* 0x080fe400078e9604 */
[----:B------:R-:W-:Y:S02]  /*10870*/  LOP3.LUT R48, R61, R48, RZ, 0x3c, !PT ;  /* 0x000000303d307212 */ /* 0x000fe400078e3cff */
[----:B------:R-:W-:-:S02]  /*10880*/  LOP3.LUT R45, R41, R45, R58, 0x96, !PT ;  /* 0x0000002d292d7212 */ /* 0x000fc400078e963a */
[C---:B------:R-:W-:Y:S02]  /*10890*/  LOP3.LUT R4, R61.reuse, R4, RZ, 0x3c, !PT ;  /* 0x000000043d047212 */ /* 0x040fe400078e3cff */
[C---:B------:R-:W-:Y:S02]  /*108a0*/  LOP3.LUT R39, R61.reuse, R39, RZ, 0x3c, !PT ;  /* 0x000000273d277212 */ /* 0x040fe400078e3cff */
[C---:B------:R-:W-:Y:S02]  /*108b0*/  LOP3.LUT R58, R61.reuse, R58, RZ, 0x3c, !PT ;  /* 0x0000003a3d3a7212 */ /* 0x040fe400078e3cff */
[----:B------:R-:W-:Y:S02]  /*108c0*/  LOP3.LUT R41, R61, R41, RZ, 0x3c, !PT ;  /* 0x000000293d297212 */ /* 0x000fe400078e3cff */
[----:B------:R-:W-:Y:S02]  /*108d0*/  SHF.L.W.U32.HI R61, R60, 0x1, R51 ;  /* 0x000000013c3d7819 */ /* 0x000fe40000010e33 */
[----:B------:R-:W-:-:S02]  /*108e0*/  LOP3.LUT R42, R45, R42, RZ, 0x3c, !PT ;  /* 0x0000002a2d2a7212 */ /* 0x000fc400078e3cff */
[----:B------:R-:W-:Y:S02]  /*108f0*/  LOP3.LUT R46, R61, R16, RZ, 0x3c, !PT ;  /* 0x000000103d2e7212 */ /* 0x000fe400078e3cff */
[----:B------:R-:W-:Y:S02]  /*10900*/  LOP3.LUT R16, R6, R47, R7, 0x96, !PT ;  /* 0x0000002f06107212 */ /* 0x000fe400078e9607 */
[C---:B------:R-:W-:Y:S02]  /*10910*/  LOP3.LUT R61, R46.reuse, R14, RZ, 0x3c, !PT ;  /* 0x0000000e2e3d7212 */ /* 0x040fe400078e3cff */
[----:B------:R-:W-:Y:S02]  /*10920*/  LOP3.LUT R16, R49, R16, R14, 0x96, !PT ;  /* 0x0000001031107212 */ /* 0x000fe400078e960e */
[----:B------:R-:W-:Y:S02]  /*10930*/  LOP3.LUT R14, R46, R49, RZ, 0x3c, !PT ;  /* 0x000000312e0e7212 */ /* 0x000fe400078e3cff */
[----:B------:R-:W-:-:S02]  /*10940*/  SHF.L.W.U32.HI R49, R59, 0x1, R44 ;  /* 0x000000013b317819 */ /* 0x000fc40000010e2c */
[C---:B------:R-:W-:Y:S02]  /*10950*/  LOP3.LUT R47, R46.reuse, R47, RZ, 0x3c, !PT ;  /* 0x0000002f2e2f7212 */ /* 0x040fe400078e3cff */
[C---:B------:R-:W-:Y:S02]  /*10960*/  LOP3.LUT R7, R46.reuse, R7, RZ, 0x3c, !PT ;  /* 0x000000072e077212 */ /* 0x040fe400078e3cff */
[----:B------:R-:W-:Y:S02]  /*10970*/  LOP3.LUT R6, R46, R6, RZ, 0x3c, !PT ;  /* 0x000000062e067212 */ /* 0x000fe400078e3cff */
[----:B------:R-:W-:Y:S02]  /*10980*/  SHF.L.W.U32.HI R46, R44, 0x1, R59 ;  /* 0x000000012c2e7819 */ /* 0x000fe40000010e3b */
[----:B------:R-:W-:Y:S02]  /*10990*/  LOP3.LUT R60, R60, R49, RZ, 0x3c, !PT ;  /* 0x000000313c3c7212 */ /* 0x000fe400078e3cff */
[----:B------:R-:W-:-:S02]  /*109a0*/  SHF.L.W.U32.HI R49, R16, 0x1, R45 ;  /* 0x0000000110317819 */ /* 0x000fc40000010e2d */
[----:B------:R-:W-:Y:S02]  /*109b0*/  LOP3.LUT R51, R51, R46, RZ, 0x3c, !PT ;  /* 0x0000002e33337212 */ /* 0x000fe400078e3cff */
[----:B------:R-:W-:Y:S02]  /*109c0*/  SHF.L.W.U32.HI R46, R45, 0x1, R16 ;  /* 0x000000012d2e7819 */ /* 0x000fe40000010e10 */
[----:B------:R-:W-:Y:S02]  /*109d0*/  LOP3.LUT R49, R49, R44, RZ, 0x3c, !PT ;  /* 0x0000002c31317212 */ /* 0x000fe400078e3cff */
[----:B------:R-:W-:Y:S02]  /*109e0*/  LOP3.LUT R30, R16, R30, RZ, 0x3c, !PT ;  /* 0x0000001e101e7212 */ /* 0x000fe400078e3cff */
        /* <DEDUP_REMOVED lines=14> */
[----:B------:R-:W-:Y:S02]  /*10ad0*/  LOP3.LUT R25, R49, R25, RZ, 0x3c, !PT ;  /* 0x0000001931197212 */ /* 0x000fe400078e3cff */
        /* <DEDUP_REMOVED lines=98> */
[----:B------:R-:W-:Y:S02]  /*11100*/  LOP3.LUT R7, R7, R20, R10, 0xb4, !PT ;  /* 0x0000001407077212 */ /* 0x000fe400078eb40a */
[----:B------:R-:W-:Y:S02]  /*11110*/  LOP3.LUT R10, R60, R29, RZ, 0x3c, !PT ;  /* 0x0000001d3c0a7212 */ /* 0x000fe400078e3cff */
[----:B------:R-:W-:-:S02]  /*11120*/  LOP3.LUT R33, R33, R45, R26, 0xb4, !PT ;  /* 0x0000002d21217212 */ /* 0x000fc400078eb41a */
[----:B------:R-:W-:Y:S02]  /*11130*/  LOP3.LUT R4, R26, R4, R45, 0xb4, !PT ;  /* 0x000000041a047212 */ /* 0x000fe400078eb42d */
[-CC-:B------:R-:W-:Y:S02]  /*11140*/  LOP3.LUT R20, R31, R60.reuse, R29.reuse, 0x90, !PT ;  /* 0x0000003c1f147212 */ /* 0x180fe400078e901d */
[----:B------:R-:W-:Y:S02]  /*11150*/  LOP3.LUT R29, R9, R60, R29, 0x6, !PT ;  /* 0x0000003c091d7212 */ /* 0x000fe400078e061d */
[----:B------:R-:W-:Y:S02]  /*11160*/  LOP3.LUT R45, R51, R18, RZ, 0x3c, !PT ;  /* 0x00000012332d7212 */ /* 0x000fe400078e3cff */
[-CC-:B------:R-:W-:Y:S02]  /*11170*/  LOP3.LUT R26, R8, R51.reuse, R18.reuse, 0x90, !PT ;  /* 0x00000033081a7212 */ /* 0x180fe400078e9012 */
[----:B------:R-:W-:-:S02]  /*11180*/  LOP3.LUT R51, R0, R51, R18, 0x6, !PT ;  /* 0x0000003300337212 */ /* 0x000fc400078e0612 */
[----:B------:R-:W-:Y:S02]  /*11190*/  LOP3.LUT R18, R10, R21, R31, 0xb4, !PT ;  /* 0x000000150a127212 */ /* 0x000fe400078eb41f */
[----:B------:R-:W-:Y:S02]  /*111a0*/  LOP3.LUT R31, R31, R58, R21, 0xb4, !PT ;  /* 0x0000003a1f1f7212 */ /* 0x000fe400078eb415 */
[--C-:B------:R-:W-:Y:S02]  /*111b0*/  LOP3.LUT R21, R21, R9, R58.reuse, 0xb4, !PT ;  /* 0x0000000915157212 */ /* 0x100fe400078eb43a */
[----:B------:R-:W-:Y:S02]  /*111c0*/  LOP3.LUT R57, R57, R29, R58, 0x96, !PT ;  /* 0x0000001d39397212 */ /* 0x000fe400078e963a */
        /* <DEDUP_REMOVED lines=14> */
[----:B------:R-:W-:Y:S01]  /*112b0*/  LOP3.LUT R9, R13, R5, R6, 0x96, !PT ;  /* 0x000000050d097212 */ /* 0x000fe200078e9606 */
[----:B------:R-:W-:Y:S01]  /*112c0*/  IMAD.SHL.U32 R6, R19, 0x2, RZ ;  /* 0x0000000213067824 */ /* 0x000fe200078e00ff */
[----:B------:R-:W-:Y:S02]  /*112d0*/  LOP3.LUT R11, R11, R31, R34, 0x96, !PT ;  /* 0x0000001f0b0b7212 */ /* 0x000fe400078e9622 */
[----:B------:R-:W-:Y:S02]  /*112e0*/  LOP3.LUT R33, R16, R33, RZ, 0x3c, !PT ;  /* 0x0000002110217212 */ /* 0x000fe400078e3cff */
[----:B------:R-:W-:Y:S02]  /*112f0*/  LOP3.LUT R32, R25, R32, RZ, 0x3c, !PT ;  /* 0x0000002019207212 */ /* 0x000fe400078e3cff */
[----:B------:R-:W-:Y:S02]  /*11300*/  LOP3.LUT R39, R39, R29, R40, 0x96, !PT ;  /* 0x0000001d27277212 */ /* 0x000fe400078e9628 */
[----:B------:R-:W-:-:S02]  /*11310*/  SHF.R.U32.HI R13, RZ, 0x1f, R24 ;  /* 0x0000001fff0d7819 */ /* 0x000fc40000011618 */
[----:B------:R-:W-:Y:S02]  /*11320*/  LOP3.LUT R28, R59, R10, R28, 0x96, !PT ;  /* 0x0000000a3b1c7212 */ /* 0x000fe400078e961c */
[----:B------:R-:W-:Y:S02]  /*11330*/  LOP3.LUT R37, R54, R11, R37, 0x96, !PT ;  /* 0x0000000b36257212 */ /* 0x000fe400078e9625 */
[----:B------:R-:W-:Y:S02]  /*11340*/  SHF.L.W.U32.HI R5, R32, 0x1, R33 ;  /* 0x0000000120057819 */ /* 0x000fe40000010e21 */
[----:B------:R-:W-:Y:S02]  /*11350*/  LOP3.LUT R22, R22, R49, R53, 0xb4, !PT ;  /* 0x0000003116167212 */ /* 0x000fe400078eb435 */
[----:B------:R-:W-:Y:S02]  /*11360*/  LOP3.LUT R14, R41, R39, R14, 0x96, !PT ;  /* 0x00000027290e7212 */ /* 0x000fe400078e960e */
[----:B------:R-:W-:-:S02]  /*11370*/  LOP3.LUT R13, R6, R13, R9, 0x96, !PT ;  /* 0x0000000d060d7212 */ /* 0x000fc400078e9609 */
[----:B------:R-:W-:Y:S02]  /*11380*/  LOP3.LUT R36, R43, R28, R36, 0x96, !PT ;  /* 0x0000001c2b247212 */ /* 0x000fe400078e9624 */
[----:B------:R-:W-:Y:S02]  /*11390*/  SHF.L.U64.HI R11, R19, 0x1, R24 ;  /* 0x00000001130b7819 */ /* 0x000fe40000010218 */
[----:B------:R-:W-:Y:S02]  /*113a0*/  SHF.L.W.U32.HI R9, R33, 0x1, R32 ;  /* 0x0000000121097819 */ /* 0x000fe40000010e20 */
[----:B------:R-:W-:Y:S02]  /*113b0*/  LOP3.LUT R8, R12, R8, R27, 0x96, !PT ;  /* 0x000000080c087212 */ /* 0x000fe400078e961b */
[----:B------:R-:W-:Y:S02]  /*113c0*/  LOP3.LUT R42, R42, R5, R37, 0x96, !PT ;  /* 0x000000052a2a7212 */ /* 0x000fe400078e9625 */
[----:B------:R-:W-:-:S02]  /*113d0*/  LOP3.LUT R12, R22, R47, R17, 0x96, !PT ;  /* 0x0000002f160c7212 */ /* 0x000fc400078e9611 */
[----:B------:R-:W-:Y:S02]  /*113e0*/  SHF.L.W.U32.HI R5, R14, 0x1, R37 ;  /* 0x000000010e057819 */ /* 0x000fe40000010e25 */
[--C-:B------:R-:W-:Y:S02]  /*113f0*/  SHF.L.W.U32.HI R6, R37, 0x1, R14.reuse ;  /* 0x0000000125067819 */ /* 0x100fe40000010e0e */
[----:B------:R-:W-:Y:S02]  /*11400*/  LOP3.LUT R11, R40, R36, R11, 0x96, !PT ;  /* 0x00000024280b7212 */ /* 0x000fe400078e960b */
[----:B------:R-:W-:Y:S02]  /*11410*/  LOP3.LUT R9, R38, R9, R14, 0x96, !PT ;  /* 0x0000000926097212 */ /* 0x000fe400078e960e */
[----:B------:R-:W-:Y:S02]  /*11420*/  LOP3.LUT R34, R13, R34, RZ, 0x3c, !PT ;  /* 0x000000220d227212 */ /* 0x000fe400078e3cff */
[----:B------:R-:W-:-:S02]  /*11430*/  LOP3.LUT R8, R5, R8, R4, 0x96, !PT ;  /* 0x0000000805087212 */ /* 0x000fc400078e9604 */
[----:B------:R-:W-:Y:S02]  /*11440*/  LOP3.LUT R12, R6, R12, R7, 0x96, !PT ;  /* 0x0000000c060c7212 */ /* 0x000fe400078e9607 */
[----:B------:R-:W-:Y:S02]  /*11450*/  SHF.L.W.U32.HI R4, R9, 0xb, R42 ;  /* 0x0000000b09047819 */ /* 0x000fe40000010e2a */
[----:B------:R-:W-:Y:S02]  /*11460*/  SHF.L.W.U32.HI R7, R11, 0xc, R34 ;  /* 0x0000000c0b077819 */ /* 0x000fe40000010e22 */
[----:B------:R-:W-:Y:S02]  /*11470*/  SHF.L.W.U32.HI R5, R42, 0xb, R9 ;  /* 0x0000000b2a057819 */ /* 0x000fe40000010e09 */
[----:B------:R-:W-:Y:S02]  /*11480*/  SHF.L.W.U32.HI R6, R34, 0xc, R11 ;  /* 0x0000000c22067819 */ /* 0x000fe40000010e0b */
[----:B------:R-:W-:-:S02]  /*11490*/  LOP3.LUT R7, R12, R4, R7, 0xb4, !PT ;  /* 0x000000040c077212 */ /* 0x000fc400078eb407 */
[----:B------:R-:W-:Y:S02]  /*114a0*/  LOP3.LUT R5, R8, R5, R6, 0xb4, !PT ;  /* 0x0000000508057212 */ /* 0x000fe400078eb406 */
[----:B------:R-:W-:Y:S02]  /*114b0*/  LOP3.LUT R10, R7, R10, RZ, 0x3c, !PT ;  /* 0x0000000a070a7212 */ /* 0x000fe400078e3cff */
[----:B------:R-:W-:Y:S02]  /*114c0*/  LOP3.LUT R7, R5, R0, RZ, 0x3c, !PT ;  /* 0x0000000005077212 */ /* 0x000fe400078e3cff */
[--C-:B------:R-:W-:Y:S02]  /*114d0*/  SHF.R.U32.HI R4, RZ, 0x8, R10.reuse ;  /* 0x00000008ff047819 */ /* 0x100fe4000001160a */
[----:B------:R-:W-:Y:S02]  /*114e0*/  SHF.R.U64 R5, R7, 0x18, R10 ;  /* 0x0000001807057819 */ /* 0x000fe4000000120a */
[----:B------:R-:W-:-:S02]  /*114f0*/  LOP3.LUT R9, R10, 0x80000000, RZ, 0x3c, !PT ;  /* 0x800000000a097812 */ /* 0x000fc400078e3cff */
[----:B------:R-:W-:Y:S02]  /*11500*/  LOP3.LUT R4, R4, 0xff00, RZ, 0xc0, !PT ;  /* 0x0000ff0004047812 */ /* 0x000fe400078ec0ff */
[----:B------:R-:W-:Y:S02]  /*11510*/  SHF.R.U32.HI R9, RZ, 0x18, R9 ;  /* 0x00000018ff097819 */ /* 0x000fe40000011609 */
[----:B------:R-:W-:Y:S02]  /*11520*/  LOP3.LUT R4, R4, 0xff0000, R5, 0xf8, !PT ;  /* 0x00ff000004047812 */ /* 0x000fe400078ef805 */
[C---:B------:R-:W-:Y:S02]  /*11530*/  LOP3.LUT R0, R7.reuse, 0x80008008, RZ, 0x3c, !PT ;  /* 0x8000800807007812 */ /* 0x040fe400078e3cff */
[----:B------:R-:W-:Y:S02]  /*11540*/  SHF.L.U64.HI R7, R7, 0x18, R10 ;  /* 0x0000001807077819 */ /* 0x000fe4000001020a */
[----:B------:R-:W-:-:S02]  /*11550*/  LOP3.LUT R4, R4, R9, RZ, 0xfc, !PT ;  /* 0x0000000904047212 */ /* 0x000fc400078efcff */
[----:B------:R-:W-:Y:S02]  /*11560*/  PRMT R0, R0, 0x123, RZ ;  /* 0x0000012300007816 */ /* 0x000fe400000000ff */
[--C-:B------:R-:W-:Y:S02]  /*11570*/  SHF.R.S32.HI R5, RZ, 0x1f, R7.reuse ;  /* 0x0000001fff057819 */ /* 0x100fe40000011407 */
[----:B------:R-:W-:Y:S02]  /*11580*/  LOP3.LUT R4, R4, 0xff000000, R7, 0xf8, !PT ;  /* 0xff00000004047812 */ /* 0x000fe400078ef807 */
[----:B------:R-:W-:Y:S02]  /*11590*/  LOP3.LUT R0, R5, R0, RZ, 0xfc, !PT ;  /* 0x0000000005007212 */ /* 0x000fe400078efcff */
[----:B------:R-:W-:-:S04]  /*115a0*/  ISETP.GT.U32.AND P0, PT, R4, UR30, PT ;  /* 0x0000001e04007c0c */ /* 0x000fc8000bf04070 */
[----:B------:R-:W-:-:S13]  /*115b0*/  ISETP.GT.U32.AND.EX P0, PT, R0, UR31, PT, P0 ;  /* 0x0000001f00007c0c */ /* 0x000fda000bf04100 */
[----:B------:R-:W-:Y:S05]  /*115c0*/  @P0 EXIT ;  /* 0x000000000000094d */ /* 0x000fea0003800000 */
[----:B------:R-:W0:Y:S01]  /*115d0*/  S2R R0, SR_LANEID ;  /* 0x0000000000007919 */ /* 0x000e220000000000 */
[----:B------:R-:W-:Y:S01]  /*115e0*/  VOTEU.ANY UR5, UPT, PT ;  /* 0x0000000000057886 */ /* 0x000fe200038e0100 */
[----:B------:R-:W1:Y:S01]  /*115f0*/  LDC.64 R4, c[0x4][RZ] ;  /* 0x01000000ff047b82 */ /* 0x000e620000000a00 */
[----:B------:R-:W0:Y:S01]  /*11600*/  FLO.U32 R11, UR5 ;  /* 0x00000005000b7d00 */ /* 0x000e2200080e0000 */
[----:B------:R-:W-:Y:S01]  /*11610*/  UPOPC UR6, UR5 ;  /* 0x00000005000672bf */ /* 0x000fe20008000000 */
[----:B------:R-:W1:Y:S03]  /*11620*/  LDCU.64 UR8, c[0x0][0x358] ;  /* 0x00006b00ff0877ac */ /* 0x000e660008000a00 */
[----:B------:R-:W-:Y:S01]  /*11630*/  UIMAD.WIDE.U32 UR6, UR6, 0x1, URZ ;  /* 0x00000001060678a5 */ /* 0x000fe2000f8e00ff */
[----:B------:R-:W-:-:S03]  /*11640*/  UMOV UR4, URZ ;  /* 0x000000ff00047c82 */ /* 0x000fc60008000000 */
[----:B------:R-:W-:Y:S02]  /*11650*/  UIADD3 UR4, UPT, UPT, UR7, UR4, URZ ;  /* 0x0000000407047290 */ /* 0x000fe4000fffe0ff */
[----:B------:R-:W-:Y:S02]  /*11660*/  IMAD.U32 R7, RZ, RZ, UR7 ;  /* 0x00000007ff077e24 */ /* 0x000fe4000f8e00ff */
[----:B------:R-:W-:Y:S02]  /*11670*/  IMAD.U32 R6, RZ, RZ, UR6 ;  /* 0x00000006ff067e24 */ /* 0x000fe4000f8e00ff */
[----:B------:R-:W-:Y:S01]  /*11680*/  IMAD.U32 R7, RZ, RZ, UR4 ;  /* 0x00000004ff077e24 */ /* 0x000fe2000f8e00ff */
[----:B0-----:R-:W-:-:S13]  /*11690*/  ISETP.EQ.U32.AND P0, PT, R11, R0, PT ;  /* 0x000000000b00720c */ /* 0x001fda0003f02070 */
[----:B-1----:R-:W2:Y:S01]  /*116a0*/  @P0 ATOMG.E.ADD.64.STRONG.GPU PT, R4, desc[UR8][R4.64], R6 ;  /* 0x80000006040409a8 */ /* 0x002ea200081ef508 */
[----:B------:R-:W-:Y:S01]  /*116b0*/  UMOV UR4, URZ ;  /* 0x000000ff00047c82 */ /* 0x000fe20008000000 */
[----:B------:R-:W0:Y:S02]  /*116c0*/  S2R R0, SR_LTMASK ;  /* 0x0000000000007919 */ /* 0x000e240000003900 */
[----:B0-----:R-:W-:-:S04]  /*116d0*/  LOP3.LUT R0, R0, UR5, RZ, 0xc0, !PT ;  /* 0x0000000500007c12 */ /* 0x001fc8000f8ec0ff */
[----:B------:R-:W0:Y:S01]  /*116e0*/  POPC R13, R0 ;  /* 0x00000000000d7309 */ /* 0x000e220000000000 */
[----:B--2---:R-:W-:Y:S04]  /*116f0*/  SHFL.IDX PT, R8, R4, R11, 0x1f ;  /* 0x00001f0b04087589 */ /* 0x004fe800000e0000 */
[----:B------:R-:W0:Y:S02]  /*11700*/  SHFL.IDX PT, R9, R5, R11, 0x1f ;  /* 0x00001f0b05097589 */ /* 0x000e2400000e0000 */
[----:B0-----:R-:W-:-:S04]  /*11710*/  IMAD.WIDE.U32 R8, R13, 0x1, R8 ;  /* 0x000000010d087825 */ /* 0x001fc800078e0008 */
[----:B------:R-:W-:Y:S01]  /*11720*/  VIADD R13, R9, UR4 ;  /* 0x00000004090d7c36 */ /* 0x000fe20008000000 */
[----:B------:R-:W-:-:S04]  /*11730*/  ISETP.GT.U32.AND P0, PT, R8, 0xff, PT ;  /* 0x000000ff0800780c */ /* 0x000fc80003f04070 */
[----:B------:R-:W-:-:S13]  /*11740*/  ISETP.GT.U32.AND.EX P0, PT, R13, RZ, PT, P0 ;  /* 0x000000ff0d00720c */ /* 0x000fda0003f04100 */
[----:B------:R-:W-:Y:S05]  /*11750*/  @P0 EXIT ;  /* 0x000000000000094d */ /* 0x000fea0003800000 */
[----:B------:R-:W0:Y:S02]  /*11760*/  LDCU.64 UR4, c[0x4][0x8] ;  /* 0x01000100ff0477ac */ /* 0x000e240008000a00 */
[----:B0-----:R-:W-:-:S04]  /*11770*/  LEA R4, P0, R8, UR4, 0x3 ;  /* 0x0000000408047c11 */ /* 0x001fc8000f8018ff */
[----:B------:R-:W-:-:S05]  /*11780*/  LEA.HI.X R5, R8, UR5, R13, 0x3, P0 ;  /* 0x0000000508057c11 */ /* 0x000fca00080f1c0d */
[----:B------:R-:W-:Y:S01]  /*11790*/  STG.E.64 desc[UR8][R4.64], R2 ;  /* 0x0000000204007986 */ /* 0x000fe2000c101b08 */
[----:B------:R-:W-:Y:S05]  /*117a0*/  EXIT ;  /* 0x000000000000794d */ /* 0x000fea0003800000 */
.L_x_0:
[----:B------:R-:W-:-:S00]  /*117b0*/  BRA `(.L_x_0) ;  /* 0xfffffffc00fc7947 */ /* 0x000fc0000383ffff */
[----:B------:R-:W-:-:S00]  /*117c0*/  NOP ;  /* 0x0000000000007918 */ /* 0x000fc00000000000 */
        /* <DEDUP_REMOVED lines=11> */
.L_x_1:


//--------------------- .nv.shared.reserved.0     --------------------------
	.section	.nv.shared.reserved.0,"aw",@nobits
	.weak		__nv_reservedSMEM_offset_0_alias
	.size		__nv_reservedSMEM_offset_0_alias, 0, 64
	.other		__nv_reservedSMEM_offset_0_alias,@"STO_CUDA_RESERVED_SHARED STV_DEFAULT"
__nv_reservedSMEM_offset_0_alias:
	.zero		0
	.zero		64


//--------------------- .nv.global                --------------------------
	.section	.nv.global,"aw",@nobits
	.align	8
.nv.global:
	.type		solution_count,@object
	.size		solution_count,(solutions - solution_count)
solution_count:
	.zero		8
	.type		solutions,@object
	.size		solutions,(.L_4 - solutions)
solutions:
	.zero		2048
.L_4:


//--------------------- .nv.constant0.cuda_mine   --------------------------
	.section	.nv.constant0.cuda_mine,"a",@progbits
	.sectionflags	@""
	.align	4
.nv.constant0.cuda_mine:
	.zero		896


//--------------------- SYMBOLS --------------------------

	.type		.nv.reservedSmem.offset0,@object
	.size		.nv.reservedSmem.offset0,0x4
